//
// Generated by NVIDIA NVVM Compiler
//
// Compiler Build ID: CL-36424714
// Cuda compilation tools, release 13.0, V13.0.88
// Based on NVVM 20.0.0
//

.version 9.0
.target sm_100
.address_size 64

	// .globl	dma_batch_f32
.extern .shared .align 16 .b8 shared[];
.extern .shared .align 16 .b8 diff_ring[];

.visible .entry dma_batch_f32(
	.param .u64 .ptr .align 1 dma_batch_f32_param_0,
	.param .u64 .ptr .align 1 dma_batch_f32_param_1,
	.param .u64 .ptr .align 1 dma_batch_f32_param_2,
	.param .u64 .ptr .align 1 dma_batch_f32_param_3,
	.param .u64 .ptr .align 1 dma_batch_f32_param_4,
	.param .u32 dma_batch_f32_param_5,
	.param .u32 dma_batch_f32_param_6,
	.param .u32 dma_batch_f32_param_7,
	.param .u64 .ptr .align 1 dma_batch_f32_param_8
)
{
	.reg .pred 	%p<131>;
	.reg .b16 	%rs<72>;
	.reg .b32 	%r<277>;
	.reg .b32 	%f<1465>;
	.reg .b64 	%rd<84>;

	ld.param.u64 	%rd10, [dma_batch_f32_param_0];
	ld.param.u64 	%rd6, [dma_batch_f32_param_1];
	ld.param.u64 	%rd7, [dma_batch_f32_param_2];
	ld.param.u64 	%rd8, [dma_batch_f32_param_3];
	ld.param.u64 	%rd9, [dma_batch_f32_param_4];
	ld.param.u32 	%r107, [dma_batch_f32_param_5];
	ld.param.u32 	%r109, [dma_batch_f32_param_6];
	ld.param.u32 	%r243, [dma_batch_f32_param_7];
	ld.param.u64 	%rd11, [dma_batch_f32_param_8];
	cvta.to.global.u64 	%rd1, %rd11;
	cvta.to.global.u64 	%rd2, %rd10;
	mov.u32 	%r1, %ctaid.x;
	setp.ge.s32 	%p4, %r1, %r109;
	mov.u32 	%r110, %tid.x;
	setp.ne.s32 	%p5, %r110, 0;
	or.pred  	%p6, %p5, %p4;
	@%p6 bra 	$L__BB0_140;
	cvta.to.global.u64 	%rd12, %rd6;
	cvta.to.global.u64 	%rd13, %rd7;
	cvta.to.global.u64 	%rd14, %rd8;
	cvta.to.global.u64 	%rd15, %rd9;
	mul.wide.u32 	%rd16, %r1, 4;
	add.s64 	%rd17, %rd12, %rd16;
	ld.global.nc.u32 	%r111, [%rd17];
	add.s64 	%rd18, %rd13, %rd16;
	ld.global.nc.u32 	%r112, [%rd18];
	add.s64 	%rd19, %rd14, %rd16;
	ld.global.nc.u32 	%r4, [%rd19];
	add.s64 	%rd20, %rd15, %rd16;
	ld.global.nc.u32 	%r5, [%rd20];
	min.s32 	%r113, %r107, %r111;
	min.s32 	%r114, %r113, %r112;
	setp.lt.s32 	%p7, %r114, 1;
	@%p7 bra 	$L__BB0_140;
	shr.u32 	%r6, %r111, 1;
	cvt.rn.f32.u32 	%f1, %r111;
	sqrt.rn.f32 	%f307, %f1;
	add.f32 	%f308, %f307, 0f3F000000;
	cvt.rmi.f32.f32 	%f309, %f308;
	cvt.rzi.s32.f32 	%r7, %f309;
	mul.lo.s32 	%r8, %r107, %r1;
	add.s32 	%r116, %r107, -1;
	and.b32  	%r9, %r107, 7;
	setp.lt.u32 	%p8, %r116, 7;
	mov.b32 	%r241, 0;
	@%p8 bra 	$L__BB0_5;
	and.b32  	%r241, %r107, 2147483640;
	mov.b32 	%r239, 0;
$L__BB0_4:
	.pragma "nounroll";
	add.s32 	%r118, %r239, %r8;
	mul.wide.u32 	%rd21, %r118, 4;
	add.s64 	%rd22, %rd1, %rd21;
	mov.b32 	%r119, 2143289344;
	st.global.u32 	[%rd22], %r119;
	st.global.u32 	[%rd22+4], %r119;
	st.global.u32 	[%rd22+8], %r119;
	st.global.u32 	[%rd22+12], %r119;
	st.global.u32 	[%rd22+16], %r119;
	st.global.u32 	[%rd22+20], %r119;
	st.global.u32 	[%rd22+24], %r119;
	st.global.u32 	[%rd22+28], %r119;
	add.s32 	%r239, %r239, 8;
	setp.ne.s32 	%p9, %r239, %r241;
	@%p9 bra 	$L__BB0_4;
$L__BB0_5:
	setp.eq.s32 	%p10, %r9, 0;
	@%p10 bra 	$L__BB0_13;
	and.b32  	%r14, %r107, 3;
	setp.lt.u32 	%p11, %r9, 4;
	@%p11 bra 	$L__BB0_8;
	add.s32 	%r120, %r241, %r8;
	mul.wide.u32 	%rd23, %r120, 4;
	add.s64 	%rd24, %rd1, %rd23;
	mov.b32 	%r121, 2143289344;
	st.global.u32 	[%rd24], %r121;
	cvt.u64.u32 	%rd25, %r8;
	cvt.u64.u32 	%rd26, %r241;
	add.s64 	%rd27, %rd26, %rd25;
	shl.b64 	%rd28, %rd27, 2;
	add.s64 	%rd29, %rd1, %rd28;
	st.global.u32 	[%rd29+4], %r121;
	st.global.u32 	[%rd29+8], %r121;
	st.global.u32 	[%rd29+12], %r121;
	add.s32 	%r241, %r241, 4;
$L__BB0_8:
	setp.eq.s32 	%p12, %r14, 0;
	@%p12 bra 	$L__BB0_13;
	setp.eq.s32 	%p13, %r14, 1;
	@%p13 bra 	$L__BB0_11;
	add.s32 	%r122, %r241, %r8;
	mul.wide.u32 	%rd30, %r122, 4;
	add.s64 	%rd31, %rd1, %rd30;
	mov.b32 	%r123, 2143289344;
	st.global.u32 	[%rd31], %r123;
	cvt.u64.u32 	%rd32, %r8;
	cvt.u64.u32 	%rd33, %r241;
	add.s64 	%rd34, %rd33, %rd32;
	shl.b64 	%rd35, %rd34, 2;
	add.s64 	%rd36, %rd1, %rd35;
	st.global.u32 	[%rd36+4], %r123;
	add.s32 	%r241, %r241, 2;
$L__BB0_11:
	and.b32  	%r124, %r107, 1;
	setp.eq.b32 	%p14, %r124, 1;
	not.pred 	%p15, %p14;
	@%p15 bra 	$L__BB0_13;
	add.s32 	%r125, %r241, %r8;
	mul.wide.u32 	%rd37, %r125, 4;
	add.s64 	%rd38, %rd1, %rd37;
	mov.b32 	%r126, 2143289344;
	st.global.u32 	[%rd38], %r126;
$L__BB0_13:
	setp.ge.s32 	%p16, %r243, %r107;
	@%p16 bra 	$L__BB0_140;
	cvt.rn.f32.u32 	%f2, %r112;
	add.f32 	%f311, %f2, 0f3F800000;
	mov.f32 	%f312, 0f40000000;
	div.rn.f32 	%f3, %f312, %f311;
	add.s32 	%r19, %r243, -1;
	setp.lt.u32 	%p17, %r111, 2;
	add.s32 	%r20, %r6, -1;
	selp.b32 	%r127, 0, %r20, %p17;
	add.s32 	%r21, %r127, %r243;
	add.s32 	%r22, %r19, %r111;
	setp.lt.s32 	%p18, %r7, 1;
	mov.f32 	%f1285, 0f00000000;
	@%p18 bra 	$L__BB0_16;
	cvt.rn.f32.u32 	%f313, %r7;
	add.f32 	%f314, %f313, 0f3F800000;
	mov.f32 	%f315, 0f40000000;
	div.rn.f32 	%f1285, %f315, %f314;
$L__BB0_16:
	setp.lt.u32 	%p19, %r111, 2;
	mov.f32 	%f1286, 0f00000000;
	@%p19 bra 	$L__BB0_18;
	cvt.rn.f32.u32 	%f317, %r6;
	add.f32 	%f318, %f317, 0f3F800000;
	mov.f32 	%f319, 0f40000000;
	div.rn.f32 	%f1286, %f319, %f318;
$L__BB0_18:
	add.f32 	%f322, %f1, 0f3F800000;
	mov.f32 	%f323, 0f40000000;
	div.rn.f32 	%f8, %f323, %f322;
	mov.f32 	%f324, 0f3F800000;
	sub.f32 	%f9, %f324, %f3;
	cvt.rn.f32.u32 	%f10, %r6;
	mul.f32 	%f325, %f10, 0f3F000000;
	add.s32 	%r129, %r6, 1;
	cvt.rn.f32.u32 	%f326, %r129;
	mul.f32 	%f327, %f325, %f326;
	max.f32 	%f11, %f327, 0f3F800000;
	mul.f32 	%f328, %f1, 0f3F000000;
	add.s32 	%r130, %r111, 1;
	cvt.rn.f32.u32 	%f329, %r130;
	mul.f32 	%f330, %f328, %f329;
	max.f32 	%f12, %f330, 0f3F800000;
	cvt.rn.f32.u32 	%f13, %r7;
	mul.f32 	%f331, %f13, 0f3F000000;
	add.s32 	%r131, %r7, 1;
	cvt.rn.f32.u32 	%f332, %r131;
	mul.f32 	%f333, %f331, %f332;
	max.f32 	%f14, %f333, 0f3F800000;
	add.s32 	%r132, %r4, 1;
	and.b32  	%r23, %r112, 15;
	and.b32  	%r24, %r112, 7;
	and.b32  	%r133, %r6, 7;
	add.s32 	%r25, %r133, -1;
	and.b32  	%r26, %r111, 15;
	and.b32  	%r27, %r111, 7;
	add.s32 	%r28, %r27, -1;
	and.b32  	%r29, %r111, 3;
	and.b32  	%r30, %r7, 7;
	and.b32  	%r31, %r112, 3;
	and.b32  	%r32, %r111, 14;
	and.b32  	%r33, %r6, 3;
	and.b32  	%r34, %r132, 3;
	and.b32  	%r134, %r112, 2147483632;
	neg.s32 	%r35, %r134;
	add.s32 	%r36, %r19, %r112;
	mov.b32 	%r274, 0;
	mov.f32 	%f1415, 0f00000000;
	mov.b16 	%rs69, 0;
	mov.f32 	%f1456, 0f7FC00000;
	mov.u16 	%rs64, %rs69;
	mov.f32 	%f1414, %f1415;
	mov.u16 	%rs70, %rs69;
	mov.f32 	%f1290, %f1415;
	mov.u16 	%rs61, %rs69;
	mov.f32 	%f1291, %f1415;
	mov.u16 	%rs58, %rs69;
	mov.f32 	%f1455, %f1415;
	mov.u16 	%rs62, %rs69;
	mov.u16 	%rs63, %rs69;
	mov.u32 	%r273, %r274;
	mov.f32 	%f1454, %f1415;
	mov.f32 	%f1453, %f1415;
	mov.f32 	%f1452, %f1415;
	mov.f32 	%f1451, %f1415;
	mov.f32 	%f1450, %f1415;
	mov.f32 	%f1449, %f1415;
	mov.f32 	%f1379, %f1415;
	mov.f32 	%f1378, %f1415;
	mov.f32 	%f1377, %f1415;
	mov.f32 	%f1376, %f1415;
	mov.f32 	%f1347, %f1415;
	mov.f32 	%f1346, %f1415;
	mov.f32 	%f1345, %f1415;
	mov.f32 	%f1344, %f1415;
$L__BB0_19:
	mul.wide.s32 	%rd39, %r243, 4;
	add.s64 	%rd40, %rd2, %rd39;
	ld.global.nc.f32 	%f35, [%rd40];
	and.b16  	%rs20, %rs61, 255;
	setp.ne.s16 	%p20, %rs20, 0;
	@%p20 bra 	$L__BB0_37;
	setp.lt.s32 	%p23, %r243, %r36;
	mov.b16 	%rs61, 0;
	mov.pred 	%p128, -1;
	@%p23 bra 	$L__BB0_38;
	sub.s32 	%r135, %r243, %r112;
	add.s32 	%r249, %r135, 1;
	setp.gt.s32 	%p24, %r249, %r243;
	mov.f32 	%f1314, 0f00000000;
	@%p24 bra 	$L__BB0_36;
	add.s32 	%r136, %r112, -1;
	setp.lt.u32 	%p25, %r136, 15;
	mov.f32 	%f1314, 0f00000000;
	@%p25 bra 	$L__BB0_26;
	sub.s32 	%r247, %r243, %r112;
	mov.f32 	%f1314, 0f00000000;
	mov.u32 	%r246, %r35;
$L__BB0_24:
	.pragma "nounroll";
	add.s32 	%r137, %r247, 1;
	mul.wide.s32 	%rd41, %r137, 4;
	add.s64 	%rd42, %rd2, %rd41;
	ld.global.nc.f32 	%f339, [%rd42];
	add.f32 	%f340, %f1314, %f339;
	ld.global.nc.f32 	%f341, [%rd42+4];
	add.f32 	%f342, %f340, %f341;
	ld.global.nc.f32 	%f343, [%rd42+8];
	add.f32 	%f344, %f342, %f343;
	ld.global.nc.f32 	%f345, [%rd42+12];
	add.f32 	%f346, %f344, %f345;
	ld.global.nc.f32 	%f347, [%rd42+16];
	add.f32 	%f348, %f346, %f347;
	ld.global.nc.f32 	%f349, [%rd42+20];
	add.f32 	%f350, %f348, %f349;
	ld.global.nc.f32 	%f351, [%rd42+24];
	add.f32 	%f352, %f350, %f351;
	ld.global.nc.f32 	%f353, [%rd42+28];
	add.f32 	%f354, %f352, %f353;
	ld.global.nc.f32 	%f355, [%rd42+32];
	add.f32 	%f356, %f354, %f355;
	ld.global.nc.f32 	%f357, [%rd42+36];
	add.f32 	%f358, %f356, %f357;
	ld.global.nc.f32 	%f359, [%rd42+40];
	add.f32 	%f360, %f358, %f359;
	ld.global.nc.f32 	%f361, [%rd42+44];
	add.f32 	%f362, %f360, %f361;
	ld.global.nc.f32 	%f363, [%rd42+48];
	add.f32 	%f364, %f362, %f363;
	ld.global.nc.f32 	%f365, [%rd42+52];
	add.f32 	%f366, %f364, %f365;
	ld.global.nc.f32 	%f367, [%rd42+56];
	add.f32 	%f368, %f366, %f367;
	ld.global.nc.f32 	%f369, [%rd42+60];
	add.f32 	%f1314, %f368, %f369;
	add.s32 	%r247, %r247, 16;
	add.s32 	%r246, %r246, 16;
	setp.ne.s32 	%p26, %r246, 0;
	@%p26 bra 	$L__BB0_24;
	add.s32 	%r249, %r247, 1;
$L__BB0_26:
	setp.eq.s32 	%p27, %r23, 0;
	@%p27 bra 	$L__BB0_36;
	add.s32 	%r138, %r23, -1;
	setp.lt.u32 	%p28, %r138, 7;
	@%p28 bra 	$L__BB0_29;
	mul.wide.s32 	%rd43, %r249, 4;
	add.s64 	%rd44, %rd2, %rd43;
	ld.global.nc.f32 	%f371, [%rd44];
	add.f32 	%f372, %f1314, %f371;
	ld.global.nc.f32 	%f373, [%rd44+4];
	add.f32 	%f374, %f372, %f373;
	ld.global.nc.f32 	%f375, [%rd44+8];
	add.f32 	%f376, %f374, %f375;
	ld.global.nc.f32 	%f377, [%rd44+12];
	add.f32 	%f378, %f376, %f377;
	ld.global.nc.f32 	%f379, [%rd44+16];
	add.f32 	%f380, %f378, %f379;
	ld.global.nc.f32 	%f381, [%rd44+20];
	add.f32 	%f382, %f380, %f381;
	ld.global.nc.f32 	%f383, [%rd44+24];
	add.f32 	%f384, %f382, %f383;
	ld.global.nc.f32 	%f385, [%rd44+28];
	add.f32 	%f1314, %f384, %f385;
	add.s32 	%r249, %r249, 8;
$L__BB0_29:
	setp.eq.s32 	%p29, %r24, 0;
	@%p29 bra 	$L__BB0_36;
	add.s32 	%r139, %r24, -1;
	setp.lt.u32 	%p30, %r139, 3;
	@%p30 bra 	$L__BB0_32;
	mul.wide.s32 	%rd45, %r249, 4;
	add.s64 	%rd46, %rd2, %rd45;
	ld.global.nc.f32 	%f387, [%rd46];
	add.f32 	%f388, %f1314, %f387;
	ld.global.nc.f32 	%f389, [%rd46+4];
	add.f32 	%f390, %f388, %f389;
	ld.global.nc.f32 	%f391, [%rd46+8];
	add.f32 	%f392, %f390, %f391;
	ld.global.nc.f32 	%f393, [%rd46+12];
	add.f32 	%f1314, %f392, %f393;
	add.s32 	%r249, %r249, 4;
$L__BB0_32:
	setp.eq.s32 	%p31, %r31, 0;
	@%p31 bra 	$L__BB0_36;
	setp.eq.s32 	%p32, %r31, 1;
	mul.wide.s32 	%rd47, %r249, 4;
	add.s64 	%rd3, %rd2, %rd47;
	ld.global.nc.f32 	%f394, [%rd3];
	add.f32 	%f1314, %f1314, %f394;
	@%p32 bra 	$L__BB0_36;
	setp.eq.s32 	%p33, %r31, 2;
	ld.global.nc.f32 	%f395, [%rd3+4];
	add.f32 	%f1314, %f1314, %f395;
	@%p33 bra 	$L__BB0_36;
	ld.global.nc.f32 	%f396, [%rd3+8];
	add.f32 	%f1314, %f1314, %f396;
$L__BB0_36:
	div.rn.f32 	%f1290, %f1314, %f2;
	mov.b16 	%rs61, 1;
	mov.pred 	%p128, 0;
	bra.uni 	$L__BB0_38;
$L__BB0_37:
	mul.f32 	%f334, %f3, %f35;
	fma.rn.f32 	%f1290, %f9, %f1290, %f334;
	mov.b16 	%rs61, 1;
	mov.pred 	%p128, 0;
$L__BB0_38:
	setp.ne.s32 	%p35, %r5, 0;
	@%p35 bra 	$L__BB0_68;
	setp.lt.u32 	%p65, %r111, 2;
	@%p65 bra 	$L__BB0_53;
	and.b16  	%rs33, %rs62, 255;
	setp.ne.s16 	%p66, %rs33, 0;
	@%p66 bra 	$L__BB0_141;
	setp.lt.s32 	%p67, %r243, %r21;
	mov.b16 	%rs62, 0;
	@%p67 bra 	$L__BB0_53;
	setp.lt.u32 	%p68, %r20, 7;
	sub.s32 	%r153, %r243, %r6;
	add.s32 	%r52, %r153, 1;
	mov.f32 	%f1347, 0f00000000;
	mov.b32 	%r253, 0;
	mov.f32 	%f1345, %f1347;
	mov.f32 	%f1346, %f1347;
	mov.f32 	%f1344, %f1347;
	@%p68 bra 	$L__BB0_45;
	mov.f32 	%f1347, 0f00000000;
	mov.b32 	%r251, 0;
$L__BB0_44:
	.pragma "nounroll";
	add.s32 	%r155, %r52, %r251;
	add.s32 	%r156, %r251, 1;
	cvt.rn.f32.u32 	%f721, %r156;
	mul.wide.s32 	%rd64, %r155, 4;
	add.s64 	%rd65, %rd2, %rd64;
	ld.global.nc.f32 	%f722, [%rd65];
	sub.f32 	%f723, %f722, %f1346;
	add.f32 	%f724, %f1344, %f723;
	sub.f32 	%f725, %f724, %f1344;
	sub.f32 	%f726, %f725, %f723;
	mul.f32 	%f727, %f722, %f721;
	sub.f32 	%f728, %f727, %f1347;
	add.f32 	%f729, %f1345, %f728;
	sub.f32 	%f730, %f729, %f1345;
	sub.f32 	%f731, %f730, %f728;
	add.s32 	%r157, %r251, 2;
	cvt.rn.f32.u32 	%f732, %r157;
	ld.global.nc.f32 	%f733, [%rd65+4];
	sub.f32 	%f734, %f733, %f726;
	add.f32 	%f735, %f724, %f734;
	sub.f32 	%f736, %f735, %f724;
	sub.f32 	%f737, %f736, %f734;
	mul.f32 	%f738, %f733, %f732;
	sub.f32 	%f739, %f738, %f731;
	add.f32 	%f740, %f729, %f739;
	sub.f32 	%f741, %f740, %f729;
	sub.f32 	%f742, %f741, %f739;
	add.s32 	%r158, %r251, 3;
	cvt.rn.f32.u32 	%f743, %r158;
	ld.global.nc.f32 	%f744, [%rd65+8];
	sub.f32 	%f745, %f744, %f737;
	add.f32 	%f746, %f735, %f745;
	sub.f32 	%f747, %f746, %f735;
	sub.f32 	%f748, %f747, %f745;
	mul.f32 	%f749, %f744, %f743;
	sub.f32 	%f750, %f749, %f742;
	add.f32 	%f751, %f740, %f750;
	sub.f32 	%f752, %f751, %f740;
	sub.f32 	%f753, %f752, %f750;
	add.s32 	%r159, %r251, 4;
	cvt.rn.f32.u32 	%f754, %r159;
	ld.global.nc.f32 	%f755, [%rd65+12];
	sub.f32 	%f756, %f755, %f748;
	add.f32 	%f757, %f746, %f756;
	sub.f32 	%f758, %f757, %f746;
	sub.f32 	%f759, %f758, %f756;
	mul.f32 	%f760, %f755, %f754;
	sub.f32 	%f761, %f760, %f753;
	add.f32 	%f762, %f751, %f761;
	sub.f32 	%f763, %f762, %f751;
	sub.f32 	%f764, %f763, %f761;
	add.s32 	%r160, %r251, 5;
	cvt.rn.f32.u32 	%f765, %r160;
	ld.global.nc.f32 	%f766, [%rd65+16];
	sub.f32 	%f767, %f766, %f759;
	add.f32 	%f768, %f757, %f767;
	sub.f32 	%f769, %f768, %f757;
	sub.f32 	%f770, %f769, %f767;
	mul.f32 	%f771, %f766, %f765;
	sub.f32 	%f772, %f771, %f764;
	add.f32 	%f773, %f762, %f772;
	sub.f32 	%f774, %f773, %f762;
	sub.f32 	%f775, %f774, %f772;
	add.s32 	%r161, %r251, 6;
	cvt.rn.f32.u32 	%f776, %r161;
	ld.global.nc.f32 	%f777, [%rd65+20];
	sub.f32 	%f778, %f777, %f770;
	add.f32 	%f779, %f768, %f778;
	sub.f32 	%f780, %f779, %f768;
	sub.f32 	%f781, %f780, %f778;
	mul.f32 	%f782, %f777, %f776;
	sub.f32 	%f783, %f782, %f775;
	add.f32 	%f784, %f773, %f783;
	sub.f32 	%f785, %f784, %f773;
	sub.f32 	%f786, %f785, %f783;
	add.s32 	%r162, %r251, 7;
	cvt.rn.f32.u32 	%f787, %r162;
	ld.global.nc.f32 	%f788, [%rd65+24];
	sub.f32 	%f789, %f788, %f781;
	add.f32 	%f790, %f779, %f789;
	sub.f32 	%f791, %f790, %f779;
	sub.f32 	%f792, %f791, %f789;
	mul.f32 	%f793, %f788, %f787;
	sub.f32 	%f794, %f793, %f786;
	add.f32 	%f795, %f784, %f794;
	sub.f32 	%f796, %f795, %f784;
	sub.f32 	%f797, %f796, %f794;
	add.s32 	%r251, %r251, 8;
	cvt.rn.f32.u32 	%f798, %r251;
	ld.global.nc.f32 	%f799, [%rd65+28];
	sub.f32 	%f800, %f799, %f792;
	add.f32 	%f1344, %f790, %f800;
	sub.f32 	%f801, %f1344, %f790;
	sub.f32 	%f1346, %f801, %f800;
	mul.f32 	%f802, %f799, %f798;
	sub.f32 	%f803, %f802, %f797;
	add.f32 	%f1345, %f795, %f803;
	sub.f32 	%f804, %f1345, %f795;
	sub.f32 	%f1347, %f804, %f803;
	and.b32  	%r253, %r6, 1073741816;
	setp.eq.s32 	%p69, %r251, %r253;
	@%p69 bra 	$L__BB0_45;
	bra.uni 	$L__BB0_44;
$L__BB0_45:
	setp.eq.s32 	%p70, %r32, 0;
	mov.b16 	%rs62, 1;
	@%p70 bra 	$L__BB0_53;
	setp.lt.u32 	%p71, %r25, 3;
	@%p71 bra 	$L__BB0_48;
	add.s32 	%r163, %r52, %r253;
	add.s32 	%r164, %r253, 1;
	cvt.rn.f32.u32 	%f806, %r164;
	mul.wide.s32 	%rd66, %r163, 4;
	add.s64 	%rd67, %rd2, %rd66;
	ld.global.nc.f32 	%f807, [%rd67];
	sub.f32 	%f808, %f807, %f1346;
	add.f32 	%f809, %f1344, %f808;
	sub.f32 	%f810, %f809, %f1344;
	sub.f32 	%f811, %f810, %f808;
	mul.f32 	%f812, %f807, %f806;
	sub.f32 	%f813, %f812, %f1347;
	add.f32 	%f814, %f1345, %f813;
	sub.f32 	%f815, %f814, %f1345;
	sub.f32 	%f816, %f815, %f813;
	add.s32 	%r165, %r253, 2;
	cvt.rn.f32.u32 	%f817, %r165;
	ld.global.nc.f32 	%f818, [%rd67+4];
	sub.f32 	%f819, %f818, %f811;
	add.f32 	%f820, %f809, %f819;
	sub.f32 	%f821, %f820, %f809;
	sub.f32 	%f822, %f821, %f819;
	mul.f32 	%f823, %f818, %f817;
	sub.f32 	%f824, %f823, %f816;
	add.f32 	%f825, %f814, %f824;
	sub.f32 	%f826, %f825, %f814;
	sub.f32 	%f827, %f826, %f824;
	add.s32 	%r166, %r253, 3;
	cvt.rn.f32.u32 	%f828, %r166;
	ld.global.nc.f32 	%f829, [%rd67+8];
	sub.f32 	%f830, %f829, %f822;
	add.f32 	%f831, %f820, %f830;
	sub.f32 	%f832, %f831, %f820;
	sub.f32 	%f833, %f832, %f830;
	mul.f32 	%f834, %f829, %f828;
	sub.f32 	%f835, %f834, %f827;
	add.f32 	%f836, %f825, %f835;
	sub.f32 	%f837, %f836, %f825;
	sub.f32 	%f838, %f837, %f835;
	add.s32 	%r253, %r253, 4;
	cvt.rn.f32.u32 	%f839, %r253;
	ld.global.nc.f32 	%f840, [%rd67+12];
	sub.f32 	%f841, %f840, %f833;
	add.f32 	%f1344, %f831, %f841;
	sub.f32 	%f842, %f1344, %f831;
	sub.f32 	%f1346, %f842, %f841;
	mul.f32 	%f843, %f840, %f839;
	sub.f32 	%f844, %f843, %f838;
	add.f32 	%f1345, %f836, %f844;
	sub.f32 	%f845, %f1345, %f836;
	sub.f32 	%f1347, %f845, %f844;
$L__BB0_48:
	and.b32  	%r167, %r111, 6;
	setp.eq.s32 	%p72, %r167, 0;
	@%p72 bra 	$L__BB0_53;
	setp.eq.s32 	%p73, %r167, 2;
	@%p73 bra 	$L__BB0_51;
	add.s32 	%r168, %r52, %r253;
	add.s32 	%r169, %r253, 1;
	cvt.rn.f32.u32 	%f847, %r169;
	mul.wide.s32 	%rd68, %r168, 4;
	add.s64 	%rd69, %rd2, %rd68;
	ld.global.nc.f32 	%f848, [%rd69];
	sub.f32 	%f849, %f848, %f1346;
	add.f32 	%f850, %f1344, %f849;
	sub.f32 	%f851, %f850, %f1344;
	sub.f32 	%f852, %f851, %f849;
	mul.f32 	%f853, %f848, %f847;
	sub.f32 	%f854, %f853, %f1347;
	add.f32 	%f855, %f1345, %f854;
	sub.f32 	%f856, %f855, %f1345;
	sub.f32 	%f857, %f856, %f854;
	add.s32 	%r253, %r253, 2;
	cvt.rn.f32.u32 	%f858, %r253;
	ld.global.nc.f32 	%f859, [%rd69+4];
	sub.f32 	%f860, %f859, %f852;
	add.f32 	%f1344, %f850, %f860;
	sub.f32 	%f861, %f1344, %f850;
	sub.f32 	%f1346, %f861, %f860;
	mul.f32 	%f862, %f859, %f858;
	sub.f32 	%f863, %f862, %f857;
	add.f32 	%f1345, %f855, %f863;
	sub.f32 	%f864, %f1345, %f855;
	sub.f32 	%f1347, %f864, %f863;
$L__BB0_51:
	and.b32  	%r170, %r111, 2;
	setp.eq.s32 	%p74, %r170, 0;
	@%p74 bra 	$L__BB0_53;
	add.s32 	%r171, %r52, %r253;
	add.s32 	%r172, %r253, 1;
	cvt.rn.f32.u32 	%f865, %r172;
	mul.wide.s32 	%rd70, %r171, 4;
	add.s64 	%rd71, %rd2, %rd70;
	ld.global.nc.f32 	%f866, [%rd71];
	sub.f32 	%f867, %f866, %f1346;
	add.f32 	%f97, %f1344, %f867;
	sub.f32 	%f868, %f97, %f1344;
	sub.f32 	%f1346, %f868, %f867;
	mul.f32 	%f869, %f866, %f865;
	sub.f32 	%f870, %f869, %f1347;
	add.f32 	%f99, %f1345, %f870;
	sub.f32 	%f871, %f99, %f1345;
	sub.f32 	%f1347, %f871, %f870;
	mov.f32 	%f1344, %f97;
	mov.f32 	%f1345, %f99;
$L__BB0_53:
	and.b16  	%rs40, %rs63, 255;
	setp.ne.s16 	%p75, %rs40, 0;
	@%p75 bra 	$L__BB0_142;
	setp.lt.s32 	%p78, %r243, %r22;
	mov.b16 	%rs63, 0;
	mov.pred 	%p129, 0;
	@%p78 bra 	$L__BB0_66;
	setp.lt.u32 	%p79, %r111, 8;
	sub.s32 	%r175, %r243, %r111;
	add.s32 	%r61, %r175, 1;
	mov.f32 	%f1379, 0f00000000;
	mov.b32 	%r257, 0;
	mov.f32 	%f1377, %f1379;
	mov.f32 	%f1378, %f1379;
	mov.f32 	%f1376, %f1379;
	@%p79 bra 	$L__BB0_58;
	mov.f32 	%f1379, 0f00000000;
	mov.b32 	%r255, 0;
$L__BB0_57:
	.pragma "nounroll";
	add.s32 	%r177, %r61, %r255;
	add.s32 	%r178, %r255, 1;
	cvt.rn.f32.u32 	%f891, %r178;
	mul.wide.s32 	%rd74, %r177, 4;
	add.s64 	%rd75, %rd2, %rd74;
	ld.global.nc.f32 	%f892, [%rd75];
	sub.f32 	%f893, %f892, %f1378;
	add.f32 	%f894, %f1376, %f893;
	sub.f32 	%f895, %f894, %f1376;
	sub.f32 	%f896, %f895, %f893;
	mul.f32 	%f897, %f892, %f891;
	sub.f32 	%f898, %f897, %f1379;
	add.f32 	%f899, %f1377, %f898;
	sub.f32 	%f900, %f899, %f1377;
	sub.f32 	%f901, %f900, %f898;
	add.s32 	%r179, %r255, 2;
	cvt.rn.f32.u32 	%f902, %r179;
	ld.global.nc.f32 	%f903, [%rd75+4];
	sub.f32 	%f904, %f903, %f896;
	add.f32 	%f905, %f894, %f904;
	sub.f32 	%f906, %f905, %f894;
	sub.f32 	%f907, %f906, %f904;
	mul.f32 	%f908, %f903, %f902;
	sub.f32 	%f909, %f908, %f901;
	add.f32 	%f910, %f899, %f909;
	sub.f32 	%f911, %f910, %f899;
	sub.f32 	%f912, %f911, %f909;
	add.s32 	%r180, %r255, 3;
	cvt.rn.f32.u32 	%f913, %r180;
	ld.global.nc.f32 	%f914, [%rd75+8];
	sub.f32 	%f915, %f914, %f907;
	add.f32 	%f916, %f905, %f915;
	sub.f32 	%f917, %f916, %f905;
	sub.f32 	%f918, %f917, %f915;
	mul.f32 	%f919, %f914, %f913;
	sub.f32 	%f920, %f919, %f912;
	add.f32 	%f921, %f910, %f920;
	sub.f32 	%f922, %f921, %f910;
	sub.f32 	%f923, %f922, %f920;
	add.s32 	%r181, %r255, 4;
	cvt.rn.f32.u32 	%f924, %r181;
	ld.global.nc.f32 	%f925, [%rd75+12];
	sub.f32 	%f926, %f925, %f918;
	add.f32 	%f927, %f916, %f926;
	sub.f32 	%f928, %f927, %f916;
	sub.f32 	%f929, %f928, %f926;
	mul.f32 	%f930, %f925, %f924;
	sub.f32 	%f931, %f930, %f923;
	add.f32 	%f932, %f921, %f931;
	sub.f32 	%f933, %f932, %f921;
	sub.f32 	%f934, %f933, %f931;
	add.s32 	%r182, %r255, 5;
	cvt.rn.f32.u32 	%f935, %r182;
	ld.global.nc.f32 	%f936, [%rd75+16];
	sub.f32 	%f937, %f936, %f929;
	add.f32 	%f938, %f927, %f937;
	sub.f32 	%f939, %f938, %f927;
	sub.f32 	%f940, %f939, %f937;
	mul.f32 	%f941, %f936, %f935;
	sub.f32 	%f942, %f941, %f934;
	add.f32 	%f943, %f932, %f942;
	sub.f32 	%f944, %f943, %f932;
	sub.f32 	%f945, %f944, %f942;
	add.s32 	%r183, %r255, 6;
	cvt.rn.f32.u32 	%f946, %r183;
	ld.global.nc.f32 	%f947, [%rd75+20];
	sub.f32 	%f948, %f947, %f940;
	add.f32 	%f949, %f938, %f948;
	sub.f32 	%f950, %f949, %f938;
	sub.f32 	%f951, %f950, %f948;
	mul.f32 	%f952, %f947, %f946;
	sub.f32 	%f953, %f952, %f945;
	add.f32 	%f954, %f943, %f953;
	sub.f32 	%f955, %f954, %f943;
	sub.f32 	%f956, %f955, %f953;
	add.s32 	%r184, %r255, 7;
	cvt.rn.f32.u32 	%f957, %r184;
	ld.global.nc.f32 	%f958, [%rd75+24];
	sub.f32 	%f959, %f958, %f951;
	add.f32 	%f960, %f949, %f959;
	sub.f32 	%f961, %f960, %f949;
	sub.f32 	%f962, %f961, %f959;
	mul.f32 	%f963, %f958, %f957;
	sub.f32 	%f964, %f963, %f956;
	add.f32 	%f965, %f954, %f964;
	sub.f32 	%f966, %f965, %f954;
	sub.f32 	%f967, %f966, %f964;
	add.s32 	%r255, %r255, 8;
	cvt.rn.f32.u32 	%f968, %r255;
	ld.global.nc.f32 	%f969, [%rd75+28];
	sub.f32 	%f970, %f969, %f962;
	add.f32 	%f1376, %f960, %f970;
	sub.f32 	%f971, %f1376, %f960;
	sub.f32 	%f1378, %f971, %f970;
	mul.f32 	%f972, %f969, %f968;
	sub.f32 	%f973, %f972, %f967;
	add.f32 	%f1377, %f965, %f973;
	sub.f32 	%f974, %f1377, %f965;
	sub.f32 	%f1379, %f974, %f973;
	and.b32  	%r257, %r111, 2147483640;
	setp.eq.s32 	%p80, %r255, %r257;
	@%p80 bra 	$L__BB0_58;
	bra.uni 	$L__BB0_57;
$L__BB0_58:
	setp.eq.s32 	%p82, %r27, 0;
	mov.b16 	%rs63, 1;
	mov.pred 	%p129, -1;
	@%p82 bra 	$L__BB0_66;
	setp.lt.u32 	%p83, %r28, 3;
	@%p83 bra 	$L__BB0_61;
	add.s32 	%r185, %r61, %r257;
	add.s32 	%r186, %r257, 1;
	cvt.rn.f32.u32 	%f976, %r186;
	mul.wide.s32 	%rd76, %r185, 4;
	add.s64 	%rd77, %rd2, %rd76;
	ld.global.nc.f32 	%f977, [%rd77];
	sub.f32 	%f978, %f977, %f1378;
	add.f32 	%f979, %f1376, %f978;
	sub.f32 	%f980, %f979, %f1376;
	sub.f32 	%f981, %f980, %f978;
	mul.f32 	%f982, %f977, %f976;
	sub.f32 	%f983, %f982, %f1379;
	add.f32 	%f984, %f1377, %f983;
	sub.f32 	%f985, %f984, %f1377;
	sub.f32 	%f986, %f985, %f983;
	add.s32 	%r187, %r257, 2;
	cvt.rn.f32.u32 	%f987, %r187;
	ld.global.nc.f32 	%f988, [%rd77+4];
	sub.f32 	%f989, %f988, %f981;
	add.f32 	%f990, %f979, %f989;
	sub.f32 	%f991, %f990, %f979;
	sub.f32 	%f992, %f991, %f989;
	mul.f32 	%f993, %f988, %f987;
	sub.f32 	%f994, %f993, %f986;
	add.f32 	%f995, %f984, %f994;
	sub.f32 	%f996, %f995, %f984;
	sub.f32 	%f997, %f996, %f994;
	add.s32 	%r188, %r257, 3;
	cvt.rn.f32.u32 	%f998, %r188;
	ld.global.nc.f32 	%f999, [%rd77+8];
	sub.f32 	%f1000, %f999, %f992;
	add.f32 	%f1001, %f990, %f1000;
	sub.f32 	%f1002, %f1001, %f990;
	sub.f32 	%f1003, %f1002, %f1000;
	mul.f32 	%f1004, %f999, %f998;
	sub.f32 	%f1005, %f1004, %f997;
	add.f32 	%f1006, %f995, %f1005;
	sub.f32 	%f1007, %f1006, %f995;
	sub.f32 	%f1008, %f1007, %f1005;
	add.s32 	%r257, %r257, 4;
	cvt.rn.f32.u32 	%f1009, %r257;
	ld.global.nc.f32 	%f1010, [%rd77+12];
	sub.f32 	%f1011, %f1010, %f1003;
	add.f32 	%f1376, %f1001, %f1011;
	sub.f32 	%f1012, %f1376, %f1001;
	sub.f32 	%f1378, %f1012, %f1011;
	mul.f32 	%f1013, %f1010, %f1009;
	sub.f32 	%f1014, %f1013, %f1008;
	add.f32 	%f1377, %f1006, %f1014;
	sub.f32 	%f1015, %f1377, %f1006;
	sub.f32 	%f1379, %f1015, %f1014;
$L__BB0_61:
	setp.eq.s32 	%p85, %r29, 0;
	@%p85 bra 	$L__BB0_66;
	setp.eq.s32 	%p86, %r29, 1;
	@%p86 bra 	$L__BB0_64;
	add.s32 	%r189, %r61, %r257;
	add.s32 	%r190, %r257, 1;
	cvt.rn.f32.u32 	%f1017, %r190;
	mul.wide.s32 	%rd78, %r189, 4;
	add.s64 	%rd79, %rd2, %rd78;
	ld.global.nc.f32 	%f1018, [%rd79];
	sub.f32 	%f1019, %f1018, %f1378;
	add.f32 	%f1020, %f1376, %f1019;
	sub.f32 	%f1021, %f1020, %f1376;
	sub.f32 	%f1022, %f1021, %f1019;
	mul.f32 	%f1023, %f1018, %f1017;
	sub.f32 	%f1024, %f1023, %f1379;
	add.f32 	%f1025, %f1377, %f1024;
	sub.f32 	%f1026, %f1025, %f1377;
	sub.f32 	%f1027, %f1026, %f1024;
	add.s32 	%r257, %r257, 2;
	cvt.rn.f32.u32 	%f1028, %r257;
	ld.global.nc.f32 	%f1029, [%rd79+4];
	sub.f32 	%f1030, %f1029, %f1022;
	add.f32 	%f1376, %f1020, %f1030;
	sub.f32 	%f1031, %f1376, %f1020;
	sub.f32 	%f1378, %f1031, %f1030;
	mul.f32 	%f1032, %f1029, %f1028;
	sub.f32 	%f1033, %f1032, %f1027;
	add.f32 	%f1377, %f1025, %f1033;
	sub.f32 	%f1034, %f1377, %f1025;
	sub.f32 	%f1379, %f1034, %f1033;
$L__BB0_64:
	and.b32  	%r191, %r111, 1;
	setp.eq.b32 	%p88, %r191, 1;
	not.pred 	%p89, %p88;
	@%p89 bra 	$L__BB0_66;
	add.s32 	%r192, %r61, %r257;
	add.s32 	%r193, %r257, 1;
	cvt.rn.f32.u32 	%f1035, %r193;
	mul.wide.s32 	%rd80, %r192, 4;
	add.s64 	%rd81, %rd2, %rd80;
	ld.global.nc.f32 	%f1036, [%rd81];
	sub.f32 	%f1037, %f1036, %f1378;
	add.f32 	%f149, %f1376, %f1037;
	sub.f32 	%f1038, %f149, %f1376;
	sub.f32 	%f1378, %f1038, %f1037;
	mul.f32 	%f1039, %f1036, %f1035;
	sub.f32 	%f1040, %f1039, %f1379;
	add.f32 	%f151, %f1377, %f1040;
	sub.f32 	%f1041, %f151, %f1377;
	sub.f32 	%f1379, %f1041, %f1040;
	mov.f32 	%f1376, %f149;
	mov.f32 	%f1377, %f151;
$L__BB0_66:
	and.b16  	%rs47, %rs62, 255;
	setp.eq.s16 	%p91, %rs47, 0;
	not.pred 	%p92, %p129;
	mov.f32 	%f1416, 0f7FC00000;
	or.pred  	%p93, %p91, %p92;
	@%p93 bra 	$L__BB0_106;
	div.rn.f32 	%f1043, %f1345, %f11;
	div.rn.f32 	%f1044, %f1377, %f12;
	add.f32 	%f1045, %f1043, %f1043;
	sub.f32 	%f1416, %f1045, %f1044;
	mov.b16 	%rs63, 1;
	mov.u16 	%rs62, %rs63;
	bra.uni 	$L__BB0_106;
$L__BB0_68:
	setp.lt.u32 	%p36, %r111, 2;
	@%p36 bra 	$L__BB0_87;
	and.b16  	%rs24, %rs64, 255;
	setp.ne.s16 	%p37, %rs24, 0;
	@%p37 bra 	$L__BB0_86;
	setp.lt.s32 	%p38, %r243, %r21;
	mov.b16 	%rs64, 0;
	@%p38 bra 	$L__BB0_87;
	sub.s32 	%r140, %r243, %r6;
	add.s32 	%r261, %r140, 1;
	setp.gt.s32 	%p39, %r261, %r243;
	mov.f32 	%f1391, 0f00000000;
	@%p39 bra 	$L__BB0_85;
	setp.lt.u32 	%p40, %r20, 15;
	mov.f32 	%f1383, 0f00000000;
	mov.f32 	%f1391, %f1383;
	@%p40 bra 	$L__BB0_75;
	mov.b32 	%r260, 0;
	mov.f32 	%f1383, 0f00000000;
$L__BB0_74:
	.pragma "nounroll";
	mul.wide.s32 	%rd48, %r261, 4;
	add.s64 	%rd49, %rd2, %rd48;
	ld.global.nc.f32 	%f404, [%rd49];
	sub.f32 	%f405, %f404, %f1383;
	add.f32 	%f406, %f1391, %f405;
	sub.f32 	%f407, %f406, %f1391;
	sub.f32 	%f408, %f407, %f405;
	ld.global.nc.f32 	%f409, [%rd49+4];
	sub.f32 	%f410, %f409, %f408;
	add.f32 	%f411, %f406, %f410;
	sub.f32 	%f412, %f411, %f406;
	sub.f32 	%f413, %f412, %f410;
	ld.global.nc.f32 	%f414, [%rd49+8];
	sub.f32 	%f415, %f414, %f413;
	add.f32 	%f416, %f411, %f415;
	sub.f32 	%f417, %f416, %f411;
	sub.f32 	%f418, %f417, %f415;
	ld.global.nc.f32 	%f419, [%rd49+12];
	sub.f32 	%f420, %f419, %f418;
	add.f32 	%f421, %f416, %f420;
	sub.f32 	%f422, %f421, %f416;
	sub.f32 	%f423, %f422, %f420;
	ld.global.nc.f32 	%f424, [%rd49+16];
	sub.f32 	%f425, %f424, %f423;
	add.f32 	%f426, %f421, %f425;
	sub.f32 	%f427, %f426, %f421;
	sub.f32 	%f428, %f427, %f425;
	ld.global.nc.f32 	%f429, [%rd49+20];
	sub.f32 	%f430, %f429, %f428;
	add.f32 	%f431, %f426, %f430;
	sub.f32 	%f432, %f431, %f426;
	sub.f32 	%f433, %f432, %f430;
	ld.global.nc.f32 	%f434, [%rd49+24];
	sub.f32 	%f435, %f434, %f433;
	add.f32 	%f436, %f431, %f435;
	sub.f32 	%f437, %f436, %f431;
	sub.f32 	%f438, %f437, %f435;
	ld.global.nc.f32 	%f439, [%rd49+28];
	sub.f32 	%f440, %f439, %f438;
	add.f32 	%f441, %f436, %f440;
	sub.f32 	%f442, %f441, %f436;
	sub.f32 	%f443, %f442, %f440;
	ld.global.nc.f32 	%f444, [%rd49+32];
	sub.f32 	%f445, %f444, %f443;
	add.f32 	%f446, %f441, %f445;
	sub.f32 	%f447, %f446, %f441;
	sub.f32 	%f448, %f447, %f445;
	ld.global.nc.f32 	%f449, [%rd49+36];
	sub.f32 	%f450, %f449, %f448;
	add.f32 	%f451, %f446, %f450;
	sub.f32 	%f452, %f451, %f446;
	sub.f32 	%f453, %f452, %f450;
	ld.global.nc.f32 	%f454, [%rd49+40];
	sub.f32 	%f455, %f454, %f453;
	add.f32 	%f456, %f451, %f455;
	sub.f32 	%f457, %f456, %f451;
	sub.f32 	%f458, %f457, %f455;
	ld.global.nc.f32 	%f459, [%rd49+44];
	sub.f32 	%f460, %f459, %f458;
	add.f32 	%f461, %f456, %f460;
	sub.f32 	%f462, %f461, %f456;
	sub.f32 	%f463, %f462, %f460;
	ld.global.nc.f32 	%f464, [%rd49+48];
	sub.f32 	%f465, %f464, %f463;
	add.f32 	%f466, %f461, %f465;
	sub.f32 	%f467, %f466, %f461;
	sub.f32 	%f468, %f467, %f465;
	ld.global.nc.f32 	%f469, [%rd49+52];
	sub.f32 	%f470, %f469, %f468;
	add.f32 	%f471, %f466, %f470;
	sub.f32 	%f472, %f471, %f466;
	sub.f32 	%f473, %f472, %f470;
	ld.global.nc.f32 	%f474, [%rd49+56];
	sub.f32 	%f475, %f474, %f473;
	add.f32 	%f476, %f471, %f475;
	sub.f32 	%f477, %f476, %f471;
	sub.f32 	%f478, %f477, %f475;
	ld.global.nc.f32 	%f479, [%rd49+60];
	sub.f32 	%f480, %f479, %f478;
	add.f32 	%f1391, %f476, %f480;
	sub.f32 	%f481, %f1391, %f476;
	sub.f32 	%f1383, %f481, %f480;
	add.s32 	%r261, %r261, 16;
	add.s32 	%r260, %r260, 16;
	and.b32  	%r142, %r6, 1073741808;
	setp.ne.s32 	%p41, %r260, %r142;
	@%p41 bra 	$L__BB0_74;
$L__BB0_75:
	and.b32  	%r143, %r111, 30;
	setp.eq.s32 	%p42, %r143, 0;
	@%p42 bra 	$L__BB0_85;
	and.b32  	%r144, %r6, 15;
	add.s32 	%r145, %r144, -1;
	setp.lt.u32 	%p43, %r145, 7;
	@%p43 bra 	$L__BB0_78;
	mul.wide.s32 	%rd50, %r261, 4;
	add.s64 	%rd51, %rd2, %rd50;
	ld.global.nc.f32 	%f483, [%rd51];
	sub.f32 	%f484, %f483, %f1383;
	add.f32 	%f485, %f1391, %f484;
	sub.f32 	%f486, %f485, %f1391;
	sub.f32 	%f487, %f486, %f484;
	ld.global.nc.f32 	%f488, [%rd51+4];
	sub.f32 	%f489, %f488, %f487;
	add.f32 	%f490, %f485, %f489;
	sub.f32 	%f491, %f490, %f485;
	sub.f32 	%f492, %f491, %f489;
	ld.global.nc.f32 	%f493, [%rd51+8];
	sub.f32 	%f494, %f493, %f492;
	add.f32 	%f495, %f490, %f494;
	sub.f32 	%f496, %f495, %f490;
	sub.f32 	%f497, %f496, %f494;
	ld.global.nc.f32 	%f498, [%rd51+12];
	sub.f32 	%f499, %f498, %f497;
	add.f32 	%f500, %f495, %f499;
	sub.f32 	%f501, %f500, %f495;
	sub.f32 	%f502, %f501, %f499;
	ld.global.nc.f32 	%f503, [%rd51+16];
	sub.f32 	%f504, %f503, %f502;
	add.f32 	%f505, %f500, %f504;
	sub.f32 	%f506, %f505, %f500;
	sub.f32 	%f507, %f506, %f504;
	ld.global.nc.f32 	%f508, [%rd51+20];
	sub.f32 	%f509, %f508, %f507;
	add.f32 	%f510, %f505, %f509;
	sub.f32 	%f511, %f510, %f505;
	sub.f32 	%f512, %f511, %f509;
	ld.global.nc.f32 	%f513, [%rd51+24];
	sub.f32 	%f514, %f513, %f512;
	add.f32 	%f515, %f510, %f514;
	sub.f32 	%f516, %f515, %f510;
	sub.f32 	%f517, %f516, %f514;
	ld.global.nc.f32 	%f518, [%rd51+28];
	sub.f32 	%f519, %f518, %f517;
	add.f32 	%f1391, %f515, %f519;
	sub.f32 	%f520, %f1391, %f515;
	sub.f32 	%f1383, %f520, %f519;
	add.s32 	%r261, %r261, 8;
$L__BB0_78:
	setp.eq.s32 	%p44, %r32, 0;
	@%p44 bra 	$L__BB0_85;
	setp.lt.u32 	%p45, %r25, 3;
	@%p45 bra 	$L__BB0_81;
	mul.wide.s32 	%rd52, %r261, 4;
	add.s64 	%rd53, %rd2, %rd52;
	ld.global.nc.f32 	%f522, [%rd53];
	sub.f32 	%f523, %f522, %f1383;
	add.f32 	%f524, %f1391, %f523;
	sub.f32 	%f525, %f524, %f1391;
	sub.f32 	%f526, %f525, %f523;
	ld.global.nc.f32 	%f527, [%rd53+4];
	sub.f32 	%f528, %f527, %f526;
	add.f32 	%f529, %f524, %f528;
	sub.f32 	%f530, %f529, %f524;
	sub.f32 	%f531, %f530, %f528;
	ld.global.nc.f32 	%f532, [%rd53+8];
	sub.f32 	%f533, %f532, %f531;
	add.f32 	%f534, %f529, %f533;
	sub.f32 	%f535, %f534, %f529;
	sub.f32 	%f536, %f535, %f533;
	ld.global.nc.f32 	%f537, [%rd53+12];
	sub.f32 	%f538, %f537, %f536;
	add.f32 	%f1391, %f534, %f538;
	sub.f32 	%f539, %f1391, %f534;
	sub.f32 	%f1383, %f539, %f538;
	add.s32 	%r261, %r261, 4;
$L__BB0_81:
	setp.eq.s32 	%p46, %r33, 0;
	@%p46 bra 	$L__BB0_85;
	setp.eq.s32 	%p47, %r33, 1;
	mul.wide.s32 	%rd54, %r261, 4;
	add.s64 	%rd4, %rd2, %rd54;
	ld.global.nc.f32 	%f540, [%rd4];
	sub.f32 	%f541, %f540, %f1383;
	add.f32 	%f175, %f1391, %f541;
	sub.f32 	%f542, %f175, %f1391;
	sub.f32 	%f176, %f542, %f541;
	mov.f32 	%f1391, %f175;
	@%p47 bra 	$L__BB0_85;
	setp.eq.s32 	%p48, %r33, 2;
	ld.global.nc.f32 	%f543, [%rd4+4];
	sub.f32 	%f544, %f543, %f176;
	add.f32 	%f1391, %f175, %f544;
	sub.f32 	%f545, %f1391, %f175;
	sub.f32 	%f178, %f545, %f544;
	@%p48 bra 	$L__BB0_85;
	ld.global.nc.f32 	%f546, [%rd4+8];
	sub.f32 	%f547, %f546, %f178;
	add.f32 	%f1391, %f1391, %f547;
$L__BB0_85:
	div.rn.f32 	%f1414, %f1391, %f10;
	mov.b16 	%rs64, 1;
	bra.uni 	$L__BB0_87;
$L__BB0_86:
	mul.f32 	%f397, %f1286, %f35;
	mov.f32 	%f398, 0f3F800000;
	sub.f32 	%f399, %f398, %f1286;
	fma.rn.f32 	%f1414, %f399, %f1414, %f397;
	mov.b16 	%rs64, 1;
$L__BB0_87:
	and.b16  	%rs28, %rs69, 255;
	setp.ne.s16 	%p49, %rs28, 0;
	@%p49 bra 	$L__BB0_104;
	setp.lt.s32 	%p52, %r243, %r22;
	mov.b16 	%rs69, 0;
	mov.pred 	%p130, 0;
	@%p52 bra 	$L__BB0_105;
	sub.s32 	%r146, %r243, %r111;
	add.s32 	%r266, %r146, 1;
	setp.gt.s32 	%p53, %r266, %r243;
	mov.f32 	%f1404, 0f00000000;
	@%p53 bra 	$L__BB0_103;
	add.s32 	%r147, %r111, -1;
	setp.lt.u32 	%p54, %r147, 15;
	mov.f32 	%f1396, 0f00000000;
	mov.f32 	%f1404, %f1396;
	@%p54 bra 	$L__BB0_93;
	mov.b32 	%r265, 0;
	mov.f32 	%f1396, 0f00000000;
$L__BB0_92:
	.pragma "nounroll";
	mul.wide.s32 	%rd55, %r266, 4;
	add.s64 	%rd56, %rd2, %rd55;
	ld.global.nc.f32 	%f555, [%rd56];
	sub.f32 	%f556, %f555, %f1396;
	add.f32 	%f557, %f1404, %f556;
	sub.f32 	%f558, %f557, %f1404;
	sub.f32 	%f559, %f558, %f556;
	ld.global.nc.f32 	%f560, [%rd56+4];
	sub.f32 	%f561, %f560, %f559;
	add.f32 	%f562, %f557, %f561;
	sub.f32 	%f563, %f562, %f557;
	sub.f32 	%f564, %f563, %f561;
	ld.global.nc.f32 	%f565, [%rd56+8];
	sub.f32 	%f566, %f565, %f564;
	add.f32 	%f567, %f562, %f566;
	sub.f32 	%f568, %f567, %f562;
	sub.f32 	%f569, %f568, %f566;
	ld.global.nc.f32 	%f570, [%rd56+12];
	sub.f32 	%f571, %f570, %f569;
	add.f32 	%f572, %f567, %f571;
	sub.f32 	%f573, %f572, %f567;
	sub.f32 	%f574, %f573, %f571;
	ld.global.nc.f32 	%f575, [%rd56+16];
	sub.f32 	%f576, %f575, %f574;
	add.f32 	%f577, %f572, %f576;
	sub.f32 	%f578, %f577, %f572;
	sub.f32 	%f579, %f578, %f576;
	ld.global.nc.f32 	%f580, [%rd56+20];
	sub.f32 	%f581, %f580, %f579;
	add.f32 	%f582, %f577, %f581;
	sub.f32 	%f583, %f582, %f577;
	sub.f32 	%f584, %f583, %f581;
	ld.global.nc.f32 	%f585, [%rd56+24];
	sub.f32 	%f586, %f585, %f584;
	add.f32 	%f587, %f582, %f586;
	sub.f32 	%f588, %f587, %f582;
	sub.f32 	%f589, %f588, %f586;
	ld.global.nc.f32 	%f590, [%rd56+28];
	sub.f32 	%f591, %f590, %f589;
	add.f32 	%f592, %f587, %f591;
	sub.f32 	%f593, %f592, %f587;
	sub.f32 	%f594, %f593, %f591;
	ld.global.nc.f32 	%f595, [%rd56+32];
	sub.f32 	%f596, %f595, %f594;
	add.f32 	%f597, %f592, %f596;
	sub.f32 	%f598, %f597, %f592;
	sub.f32 	%f599, %f598, %f596;
	ld.global.nc.f32 	%f600, [%rd56+36];
	sub.f32 	%f601, %f600, %f599;
	add.f32 	%f602, %f597, %f601;
	sub.f32 	%f603, %f602, %f597;
	sub.f32 	%f604, %f603, %f601;
	ld.global.nc.f32 	%f605, [%rd56+40];
	sub.f32 	%f606, %f605, %f604;
	add.f32 	%f607, %f602, %f606;
	sub.f32 	%f608, %f607, %f602;
	sub.f32 	%f609, %f608, %f606;
	ld.global.nc.f32 	%f610, [%rd56+44];
	sub.f32 	%f611, %f610, %f609;
	add.f32 	%f612, %f607, %f611;
	sub.f32 	%f613, %f612, %f607;
	sub.f32 	%f614, %f613, %f611;
	ld.global.nc.f32 	%f615, [%rd56+48];
	sub.f32 	%f616, %f615, %f614;
	add.f32 	%f617, %f612, %f616;
	sub.f32 	%f618, %f617, %f612;
	sub.f32 	%f619, %f618, %f616;
	ld.global.nc.f32 	%f620, [%rd56+52];
	sub.f32 	%f621, %f620, %f619;
	add.f32 	%f622, %f617, %f621;
	sub.f32 	%f623, %f622, %f617;
	sub.f32 	%f624, %f623, %f621;
	ld.global.nc.f32 	%f625, [%rd56+56];
	sub.f32 	%f626, %f625, %f624;
	add.f32 	%f627, %f622, %f626;
	sub.f32 	%f628, %f627, %f622;
	sub.f32 	%f629, %f628, %f626;
	ld.global.nc.f32 	%f630, [%rd56+60];
	sub.f32 	%f631, %f630, %f629;
	add.f32 	%f1404, %f627, %f631;
	sub.f32 	%f632, %f1404, %f627;
	sub.f32 	%f1396, %f632, %f631;
	add.s32 	%r266, %r266, 16;
	add.s32 	%r265, %r265, 16;
	and.b32  	%r149, %r111, 2147483632;
	setp.ne.s32 	%p55, %r265, %r149;
	@%p55 bra 	$L__BB0_92;
$L__BB0_93:
	setp.eq.s32 	%p56, %r26, 0;
	@%p56 bra 	$L__BB0_103;
	add.s32 	%r150, %r26, -1;
	setp.lt.u32 	%p57, %r150, 7;
	@%p57 bra 	$L__BB0_96;
	mul.wide.s32 	%rd57, %r266, 4;
	add.s64 	%rd58, %rd2, %rd57;
	ld.global.nc.f32 	%f634, [%rd58];
	sub.f32 	%f635, %f634, %f1396;
	add.f32 	%f636, %f1404, %f635;
	sub.f32 	%f637, %f636, %f1404;
	sub.f32 	%f638, %f637, %f635;
	ld.global.nc.f32 	%f639, [%rd58+4];
	sub.f32 	%f640, %f639, %f638;
	add.f32 	%f641, %f636, %f640;
	sub.f32 	%f642, %f641, %f636;
	sub.f32 	%f643, %f642, %f640;
	ld.global.nc.f32 	%f644, [%rd58+8];
	sub.f32 	%f645, %f644, %f643;
	add.f32 	%f646, %f641, %f645;
	sub.f32 	%f647, %f646, %f641;
	sub.f32 	%f648, %f647, %f645;
	ld.global.nc.f32 	%f649, [%rd58+12];
	sub.f32 	%f650, %f649, %f648;
	add.f32 	%f651, %f646, %f650;
	sub.f32 	%f652, %f651, %f646;
	sub.f32 	%f653, %f652, %f650;
	ld.global.nc.f32 	%f654, [%rd58+16];
	sub.f32 	%f655, %f654, %f653;
	add.f32 	%f656, %f651, %f655;
	sub.f32 	%f657, %f656, %f651;
	sub.f32 	%f658, %f657, %f655;
	ld.global.nc.f32 	%f659, [%rd58+20];
	sub.f32 	%f660, %f659, %f658;
	add.f32 	%f661, %f656, %f660;
	sub.f32 	%f662, %f661, %f656;
	sub.f32 	%f663, %f662, %f660;
	ld.global.nc.f32 	%f664, [%rd58+24];
	sub.f32 	%f665, %f664, %f663;
	add.f32 	%f666, %f661, %f665;
	sub.f32 	%f667, %f666, %f661;
	sub.f32 	%f668, %f667, %f665;
	ld.global.nc.f32 	%f669, [%rd58+28];
	sub.f32 	%f670, %f669, %f668;
	add.f32 	%f1404, %f666, %f670;
	sub.f32 	%f671, %f1404, %f666;
	sub.f32 	%f1396, %f671, %f670;
	add.s32 	%r266, %r266, 8;
$L__BB0_96:
	setp.eq.s32 	%p58, %r27, 0;
	@%p58 bra 	$L__BB0_103;
	setp.lt.u32 	%p59, %r28, 3;
	@%p59 bra 	$L__BB0_99;
	mul.wide.s32 	%rd59, %r266, 4;
	add.s64 	%rd60, %rd2, %rd59;
	ld.global.nc.f32 	%f673, [%rd60];
	sub.f32 	%f674, %f673, %f1396;
	add.f32 	%f675, %f1404, %f674;
	sub.f32 	%f676, %f675, %f1404;
	sub.f32 	%f677, %f676, %f674;
	ld.global.nc.f32 	%f678, [%rd60+4];
	sub.f32 	%f679, %f678, %f677;
	add.f32 	%f680, %f675, %f679;
	sub.f32 	%f681, %f680, %f675;
	sub.f32 	%f682, %f681, %f679;
	ld.global.nc.f32 	%f683, [%rd60+8];
	sub.f32 	%f684, %f683, %f682;
	add.f32 	%f685, %f680, %f684;
	sub.f32 	%f686, %f685, %f680;
	sub.f32 	%f687, %f686, %f684;
	ld.global.nc.f32 	%f688, [%rd60+12];
	sub.f32 	%f689, %f688, %f687;
	add.f32 	%f1404, %f685, %f689;
	sub.f32 	%f690, %f1404, %f685;
	sub.f32 	%f1396, %f690, %f689;
	add.s32 	%r266, %r266, 4;
$L__BB0_99:
	setp.eq.s32 	%p60, %r29, 0;
	@%p60 bra 	$L__BB0_103;
	setp.eq.s32 	%p61, %r29, 1;
	mul.wide.s32 	%rd61, %r266, 4;
	add.s64 	%rd5, %rd2, %rd61;
	ld.global.nc.f32 	%f691, [%rd5];
	sub.f32 	%f692, %f691, %f1396;
	add.f32 	%f201, %f1404, %f692;
	sub.f32 	%f693, %f201, %f1404;
	sub.f32 	%f202, %f693, %f692;
	mov.f32 	%f1404, %f201;
	@%p61 bra 	$L__BB0_103;
	setp.eq.s32 	%p62, %r29, 2;
	ld.global.nc.f32 	%f694, [%rd5+4];
	sub.f32 	%f695, %f694, %f202;
	add.f32 	%f1404, %f201, %f695;
	sub.f32 	%f696, %f1404, %f201;
	sub.f32 	%f204, %f696, %f695;
	@%p62 bra 	$L__BB0_103;
	ld.global.nc.f32 	%f697, [%rd5+8];
	sub.f32 	%f698, %f697, %f204;
	add.f32 	%f1404, %f1404, %f698;
$L__BB0_103:
	div.rn.f32 	%f1415, %f1404, %f1;
	mov.b16 	%rs69, 1;
	mov.pred 	%p130, -1;
	bra.uni 	$L__BB0_105;
$L__BB0_104:
	mul.f32 	%f548, %f8, %f35;
	mov.f32 	%f549, 0f3F800000;
	sub.f32 	%f550, %f549, %f8;
	fma.rn.f32 	%f1415, %f550, %f1415, %f548;
	mov.b16 	%rs69, 1;
	mov.pred 	%p130, -1;
$L__BB0_105:
	and.b16  	%rs32, %rs64, 255;
	setp.ne.s16 	%p64, %rs32, 0;
	add.f32 	%f699, %f1414, %f1414;
	sub.f32 	%f700, %f699, %f1415;
	selp.f32 	%f701, %f700, 0f7FC00000, %p130;
	selp.f32 	%f1416, %f701, 0f7FC00000, %p64;
$L__BB0_106:
	setp.lt.s32 	%p94, %r7, 1;
	abs.f32 	%f1046, %f1416;
	setp.nan.f32 	%p95, %f1046, %f1046;
	or.pred  	%p96, %p94, %p95;
	@%p96 bra 	$L__BB0_126;
	setp.ge.s32 	%p97, %r274, %r7;
	@%p97 bra 	$L__BB0_123;
	shl.b32 	%r198, %r274, 2;
	mov.u32 	%r199, shared;
	add.s32 	%r200, %r199, %r198;
	st.shared.f32 	[%r200], %f1416;
	sub.f32 	%f1066, %f1416, %f1450;
	add.f32 	%f222, %f1449, %f1066;
	sub.f32 	%f1067, %f222, %f1449;
	sub.f32 	%f1450, %f1067, %f1066;
	add.s32 	%r274, %r274, 1;
	setp.ne.s32 	%p100, %r274, %r7;
	mov.f32 	%f1449, %f222;
	@%p100 bra 	$L__BB0_126;
	@%p35 bra 	$L__BB0_122;
	setp.lt.u32 	%p102, %r7, 8;
	mov.f32 	%f1454, 0f00000000;
	mov.b32 	%r271, 0;
	mov.f32 	%f1453, %f1454;
	mov.f32 	%f1452, %f1454;
	mov.f32 	%f1451, %f1454;
	@%p102 bra 	$L__BB0_113;
	mov.f32 	%f1454, 0f00000000;
	mov.b32 	%r269, 0;
$L__BB0_112:
	.pragma "nounroll";
	add.s32 	%r203, %r269, 1;
	cvt.rn.f32.u32 	%f1071, %r203;
	shl.b32 	%r204, %r269, 2;
	mov.u32 	%r205, shared;
	add.s32 	%r206, %r205, %r204;
	ld.shared.v4.f32 	{%f1072, %f1073, %f1074, %f1075}, [%r206];
	sub.f32 	%f1076, %f1072, %f1453;
	add.f32 	%f1077, %f1451, %f1076;
	sub.f32 	%f1078, %f1077, %f1451;
	sub.f32 	%f1079, %f1078, %f1076;
	mul.f32 	%f1080, %f1072, %f1071;
	sub.f32 	%f1081, %f1080, %f1454;
	add.f32 	%f1082, %f1452, %f1081;
	sub.f32 	%f1083, %f1082, %f1452;
	sub.f32 	%f1084, %f1083, %f1081;
	add.s32 	%r207, %r269, 2;
	cvt.rn.f32.u32 	%f1085, %r207;
	sub.f32 	%f1086, %f1073, %f1079;
	add.f32 	%f1087, %f1077, %f1086;
	sub.f32 	%f1088, %f1087, %f1077;
	sub.f32 	%f1089, %f1088, %f1086;
	mul.f32 	%f1090, %f1073, %f1085;
	sub.f32 	%f1091, %f1090, %f1084;
	add.f32 	%f1092, %f1082, %f1091;
	sub.f32 	%f1093, %f1092, %f1082;
	sub.f32 	%f1094, %f1093, %f1091;
	add.s32 	%r208, %r269, 3;
	cvt.rn.f32.u32 	%f1095, %r208;
	sub.f32 	%f1096, %f1074, %f1089;
	add.f32 	%f1097, %f1087, %f1096;
	sub.f32 	%f1098, %f1097, %f1087;
	sub.f32 	%f1099, %f1098, %f1096;
	mul.f32 	%f1100, %f1074, %f1095;
	sub.f32 	%f1101, %f1100, %f1094;
	add.f32 	%f1102, %f1092, %f1101;
	sub.f32 	%f1103, %f1102, %f1092;
	sub.f32 	%f1104, %f1103, %f1101;
	add.s32 	%r209, %r269, 4;
	cvt.rn.f32.u32 	%f1105, %r209;
	sub.f32 	%f1106, %f1075, %f1099;
	add.f32 	%f1107, %f1097, %f1106;
	sub.f32 	%f1108, %f1107, %f1097;
	sub.f32 	%f1109, %f1108, %f1106;
	mul.f32 	%f1110, %f1075, %f1105;
	sub.f32 	%f1111, %f1110, %f1104;
	add.f32 	%f1112, %f1102, %f1111;
	sub.f32 	%f1113, %f1112, %f1102;
	sub.f32 	%f1114, %f1113, %f1111;
	add.s32 	%r210, %r269, 5;
	cvt.rn.f32.u32 	%f1115, %r210;
	ld.shared.v4.f32 	{%f1116, %f1117, %f1118, %f1119}, [%r206+16];
	sub.f32 	%f1120, %f1116, %f1109;
	add.f32 	%f1121, %f1107, %f1120;
	sub.f32 	%f1122, %f1121, %f1107;
	sub.f32 	%f1123, %f1122, %f1120;
	mul.f32 	%f1124, %f1116, %f1115;
	sub.f32 	%f1125, %f1124, %f1114;
	add.f32 	%f1126, %f1112, %f1125;
	sub.f32 	%f1127, %f1126, %f1112;
	sub.f32 	%f1128, %f1127, %f1125;
	add.s32 	%r211, %r269, 6;
	cvt.rn.f32.u32 	%f1129, %r211;
	sub.f32 	%f1130, %f1117, %f1123;
	add.f32 	%f1131, %f1121, %f1130;
	sub.f32 	%f1132, %f1131, %f1121;
	sub.f32 	%f1133, %f1132, %f1130;
	mul.f32 	%f1134, %f1117, %f1129;
	sub.f32 	%f1135, %f1134, %f1128;
	add.f32 	%f1136, %f1126, %f1135;
	sub.f32 	%f1137, %f1136, %f1126;
	sub.f32 	%f1138, %f1137, %f1135;
	add.s32 	%r212, %r269, 7;
	cvt.rn.f32.u32 	%f1139, %r212;
	sub.f32 	%f1140, %f1118, %f1133;
	add.f32 	%f1141, %f1131, %f1140;
	sub.f32 	%f1142, %f1141, %f1131;
	sub.f32 	%f1143, %f1142, %f1140;
	mul.f32 	%f1144, %f1118, %f1139;
	sub.f32 	%f1145, %f1144, %f1138;
	add.f32 	%f1146, %f1136, %f1145;
	sub.f32 	%f1147, %f1146, %f1136;
	sub.f32 	%f1148, %f1147, %f1145;
	add.s32 	%r269, %r269, 8;
	cvt.rn.f32.u32 	%f1149, %r269;
	sub.f32 	%f1150, %f1119, %f1143;
	add.f32 	%f1451, %f1141, %f1150;
	sub.f32 	%f1151, %f1451, %f1141;
	sub.f32 	%f1453, %f1151, %f1150;
	mul.f32 	%f1152, %f1119, %f1149;
	sub.f32 	%f1153, %f1152, %f1148;
	add.f32 	%f1452, %f1146, %f1153;
	sub.f32 	%f1154, %f1452, %f1146;
	sub.f32 	%f1454, %f1154, %f1153;
	and.b32  	%r271, %r7, 2147483640;
	setp.ne.s32 	%p103, %r269, %r271;
	@%p103 bra 	$L__BB0_112;
$L__BB0_113:
	setp.eq.s32 	%p104, %r30, 0;
	@%p104 bra 	$L__BB0_121;
	add.s32 	%r213, %r30, -1;
	setp.lt.u32 	%p105, %r213, 3;
	@%p105 bra 	$L__BB0_116;
	add.s32 	%r214, %r271, 1;
	cvt.rn.f32.u32 	%f1156, %r214;
	shl.b32 	%r215, %r271, 2;
	mov.u32 	%r216, shared;
	add.s32 	%r217, %r216, %r215;
	ld.shared.f32 	%f1157, [%r217];
	sub.f32 	%f1158, %f1157, %f1453;
	add.f32 	%f1159, %f1451, %f1158;
	sub.f32 	%f1160, %f1159, %f1451;
	sub.f32 	%f1161, %f1160, %f1158;
	mul.f32 	%f1162, %f1157, %f1156;
	sub.f32 	%f1163, %f1162, %f1454;
	add.f32 	%f1164, %f1452, %f1163;
	sub.f32 	%f1165, %f1164, %f1452;
	sub.f32 	%f1166, %f1165, %f1163;
	add.s32 	%r218, %r271, 2;
	cvt.rn.f32.u32 	%f1167, %r218;
	ld.shared.f32 	%f1168, [%r217+4];
	sub.f32 	%f1169, %f1168, %f1161;
	add.f32 	%f1170, %f1159, %f1169;
	sub.f32 	%f1171, %f1170, %f1159;
	sub.f32 	%f1172, %f1171, %f1169;
	mul.f32 	%f1173, %f1168, %f1167;
	sub.f32 	%f1174, %f1173, %f1166;
	add.f32 	%f1175, %f1164, %f1174;
	sub.f32 	%f1176, %f1175, %f1164;
	sub.f32 	%f1177, %f1176, %f1174;
	add.s32 	%r219, %r271, 3;
	cvt.rn.f32.u32 	%f1178, %r219;
	ld.shared.f32 	%f1179, [%r217+8];
	sub.f32 	%f1180, %f1179, %f1172;
	add.f32 	%f1181, %f1170, %f1180;
	sub.f32 	%f1182, %f1181, %f1170;
	sub.f32 	%f1183, %f1182, %f1180;
	mul.f32 	%f1184, %f1179, %f1178;
	sub.f32 	%f1185, %f1184, %f1177;
	add.f32 	%f1186, %f1175, %f1185;
	sub.f32 	%f1187, %f1186, %f1175;
	sub.f32 	%f1188, %f1187, %f1185;
	add.s32 	%r271, %r271, 4;
	cvt.rn.f32.u32 	%f1189, %r271;
	ld.shared.f32 	%f1190, [%r217+12];
	sub.f32 	%f1191, %f1190, %f1183;
	add.f32 	%f1451, %f1181, %f1191;
	sub.f32 	%f1192, %f1451, %f1181;
	sub.f32 	%f1453, %f1192, %f1191;
	mul.f32 	%f1193, %f1190, %f1189;
	sub.f32 	%f1194, %f1193, %f1188;
	add.f32 	%f1452, %f1186, %f1194;
	sub.f32 	%f1195, %f1452, %f1186;
	sub.f32 	%f1454, %f1195, %f1194;
$L__BB0_116:
	and.b32  	%r220, %r7, 3;
	setp.eq.s32 	%p106, %r220, 0;
	@%p106 bra 	$L__BB0_121;
	setp.eq.s32 	%p107, %r220, 1;
	@%p107 bra 	$L__BB0_119;
	add.s32 	%r221, %r271, 1;
	cvt.rn.f32.u32 	%f1197, %r221;
	shl.b32 	%r222, %r271, 2;
	mov.u32 	%r223, shared;
	add.s32 	%r224, %r223, %r222;
	ld.shared.f32 	%f1198, [%r224];
	sub.f32 	%f1199, %f1198, %f1453;
	add.f32 	%f1200, %f1451, %f1199;
	sub.f32 	%f1201, %f1200, %f1451;
	sub.f32 	%f1202, %f1201, %f1199;
	mul.f32 	%f1203, %f1198, %f1197;
	sub.f32 	%f1204, %f1203, %f1454;
	add.f32 	%f1205, %f1452, %f1204;
	sub.f32 	%f1206, %f1205, %f1452;
	sub.f32 	%f1207, %f1206, %f1204;
	add.s32 	%r271, %r271, 2;
	cvt.rn.f32.u32 	%f1208, %r271;
	ld.shared.f32 	%f1209, [%r224+4];
	sub.f32 	%f1210, %f1209, %f1202;
	add.f32 	%f1451, %f1200, %f1210;
	sub.f32 	%f1211, %f1451, %f1200;
	sub.f32 	%f1453, %f1211, %f1210;
	mul.f32 	%f1212, %f1209, %f1208;
	sub.f32 	%f1213, %f1212, %f1207;
	add.f32 	%f1452, %f1205, %f1213;
	sub.f32 	%f1214, %f1452, %f1205;
	sub.f32 	%f1454, %f1214, %f1213;
$L__BB0_119:
	and.b32  	%r225, %r7, 1;
	setp.eq.b32 	%p108, %r225, 1;
	not.pred 	%p109, %p108;
	@%p109 bra 	$L__BB0_121;
	add.s32 	%r226, %r271, 1;
	cvt.rn.f32.u32 	%f1215, %r226;
	shl.b32 	%r227, %r271, 2;
	mov.u32 	%r228, shared;
	add.s32 	%r229, %r228, %r227;
	ld.shared.f32 	%f1216, [%r229];
	sub.f32 	%f1217, %f1216, %f1453;
	add.f32 	%f264, %f1451, %f1217;
	sub.f32 	%f1218, %f264, %f1451;
	sub.f32 	%f1453, %f1218, %f1217;
	mul.f32 	%f1219, %f1216, %f1215;
	sub.f32 	%f1220, %f1219, %f1454;
	add.f32 	%f266, %f1452, %f1220;
	sub.f32 	%f1221, %f266, %f1452;
	sub.f32 	%f1454, %f1221, %f1220;
	mov.f32 	%f1451, %f264;
	mov.f32 	%f1452, %f266;
$L__BB0_121:
	div.rn.f32 	%f1456, %f1452, %f14;
	mov.f32 	%f1449, %f222;
	mov.u32 	%r274, %r7;
	bra.uni 	$L__BB0_126;
$L__BB0_122:
	div.rn.f32 	%f1455, %f222, %f13;
	mov.b16 	%rs70, 1;
	mov.f32 	%f1449, %f222;
	mov.u32 	%r274, %r7;
	mov.f32 	%f1456, %f1455;
	bra.uni 	$L__BB0_126;
$L__BB0_123:
	shl.b32 	%r194, %r273, 2;
	mov.u32 	%r195, shared;
	add.s32 	%r196, %r195, %r194;
	ld.shared.f32 	%f274, [%r196];
	st.shared.f32 	[%r196], %f1416;
	add.s32 	%r197, %r273, 1;
	rem.s32 	%r273, %r197, %r7;
	@%p35 bra 	$L__BB0_125;
	sub.f32 	%f1051, %f1416, %f1453;
	add.f32 	%f1052, %f1451, %f1051;
	sub.f32 	%f1053, %f1052, %f1451;
	sub.f32 	%f1054, %f1053, %f1051;
	neg.f32 	%f1055, %f274;
	sub.f32 	%f1056, %f1055, %f1054;
	add.f32 	%f275, %f1052, %f1056;
	sub.f32 	%f1057, %f275, %f1052;
	sub.f32 	%f1453, %f1057, %f1056;
	mul.f32 	%f1058, %f1416, %f13;
	sub.f32 	%f1059, %f1058, %f1454;
	add.f32 	%f1060, %f1452, %f1059;
	sub.f32 	%f1061, %f1060, %f1452;
	sub.f32 	%f1062, %f1061, %f1059;
	neg.f32 	%f1063, %f1451;
	sub.f32 	%f1064, %f1063, %f1062;
	add.f32 	%f1452, %f1060, %f1064;
	sub.f32 	%f1065, %f1452, %f1060;
	sub.f32 	%f1454, %f1065, %f1064;
	div.rn.f32 	%f1456, %f1452, %f14;
	mov.f32 	%f1451, %f275;
	bra.uni 	$L__BB0_126;
$L__BB0_125:
	and.b16  	%rs50, %rs70, 255;
	setp.eq.s16 	%p99, %rs50, 0;
	mul.f32 	%f1047, %f1285, %f1416;
	mov.f32 	%f1048, 0f3F800000;
	sub.f32 	%f1049, %f1048, %f1285;
	fma.rn.f32 	%f1050, %f1049, %f1455, %f1047;
	selp.f32 	%f1455, %f1416, %f1050, %p99;
	mov.b16 	%rs70, 1;
	mov.f32 	%f1456, %f1455;
$L__BB0_126:
	mov.f32 	%f1464, 0f7FC00000;
	mov.u16 	%rs71, %rs58;
	mov.f32 	%f1463, %f1291;
	@%p128 bra 	$L__BB0_137;
	and.b16  	%rs53, %rs58, 255;
	setp.eq.s16 	%p110, %rs53, 0;
	mov.b16 	%rs71, 1;
	mov.f32 	%f1463, %f1290;
	mov.f32 	%f1464, %f1290;
	@%p110 bra 	$L__BB0_137;
	setp.lt.s32 	%p111, %r4, 0;
	mov.f32 	%f1462, 0f00000000;
	@%p111 bra 	$L__BB0_136;
	setp.lt.u32 	%p112, %r4, 3;
	sub.f32 	%f289, %f35, %f1291;
	mul.f32 	%f290, %f9, %f1291;
	mov.f32 	%f1461, 0f7F7FFFFF;
	mov.f32 	%f1462, 0f00000000;
	mov.b32 	%r276, 0;
	@%p112 bra 	$L__BB0_132;
	mov.f32 	%f1461, 0f7F7FFFFF;
	mov.f32 	%f1462, 0f00000000;
	mov.b32 	%r275, 0;
$L__BB0_131:
	cvt.rn.f32.u32 	%f1229, %r275;
	div.rn.f32 	%f1230, %f1229, 0f41200000;
	fma.rn.f32 	%f1231, %f289, %f1230, %f1290;
	fma.rn.f32 	%f1232, %f3, %f1231, %f290;
	sub.f32 	%f1233, %f35, %f1232;
	abs.f32 	%f1234, %f1233;
	setp.lt.f32 	%p113, %f1234, %f1461;
	selp.f32 	%f1235, %f1234, %f1461, %p113;
	selp.f32 	%f1236, %f1230, %f1462, %p113;
	add.s32 	%r232, %r275, 1;
	cvt.rn.f32.u32 	%f1237, %r232;
	div.rn.f32 	%f1238, %f1237, 0f41200000;
	fma.rn.f32 	%f1239, %f289, %f1238, %f1290;
	fma.rn.f32 	%f1240, %f3, %f1239, %f290;
	sub.f32 	%f1241, %f35, %f1240;
	abs.f32 	%f1242, %f1241;
	setp.lt.f32 	%p114, %f1242, %f1235;
	selp.f32 	%f1243, %f1242, %f1235, %p114;
	selp.f32 	%f1244, %f1238, %f1236, %p114;
	add.s32 	%r233, %r275, 2;
	cvt.rn.f32.u32 	%f1245, %r233;
	div.rn.f32 	%f1246, %f1245, 0f41200000;
	fma.rn.f32 	%f1247, %f289, %f1246, %f1290;
	fma.rn.f32 	%f1248, %f3, %f1247, %f290;
	sub.f32 	%f1249, %f35, %f1248;
	abs.f32 	%f1250, %f1249;
	setp.lt.f32 	%p115, %f1250, %f1243;
	selp.f32 	%f1251, %f1250, %f1243, %p115;
	selp.f32 	%f1252, %f1246, %f1244, %p115;
	add.s32 	%r234, %r275, 3;
	cvt.rn.f32.u32 	%f1253, %r234;
	div.rn.f32 	%f1254, %f1253, 0f41200000;
	fma.rn.f32 	%f1255, %f289, %f1254, %f1290;
	fma.rn.f32 	%f1256, %f3, %f1255, %f290;
	sub.f32 	%f1257, %f35, %f1256;
	abs.f32 	%f1258, %f1257;
	setp.lt.f32 	%p116, %f1258, %f1251;
	selp.f32 	%f1461, %f1258, %f1251, %p116;
	selp.f32 	%f1462, %f1254, %f1252, %p116;
	add.s32 	%r275, %r275, 4;
	add.s32 	%r235, %r4, 1;
	and.b32  	%r276, %r235, -4;
	setp.ne.s32 	%p117, %r275, %r276;
	@%p117 bra 	$L__BB0_131;
$L__BB0_132:
	setp.eq.s32 	%p118, %r34, 0;
	@%p118 bra 	$L__BB0_136;
	setp.eq.s32 	%p119, %r34, 1;
	cvt.rn.f32.u32 	%f1259, %r276;
	div.rn.f32 	%f1260, %f1259, 0f41200000;
	fma.rn.f32 	%f1261, %f289, %f1260, %f1290;
	fma.rn.f32 	%f1262, %f3, %f1261, %f290;
	sub.f32 	%f1263, %f35, %f1262;
	abs.f32 	%f1264, %f1263;
	setp.lt.f32 	%p120, %f1264, %f1461;
	selp.f32 	%f298, %f1264, %f1461, %p120;
	selp.f32 	%f1462, %f1260, %f1462, %p120;
	@%p119 bra 	$L__BB0_136;
	setp.eq.s32 	%p121, %r34, 2;
	add.s32 	%r236, %r276, 1;
	cvt.rn.f32.u32 	%f1265, %r236;
	div.rn.f32 	%f1266, %f1265, 0f41200000;
	fma.rn.f32 	%f1267, %f289, %f1266, %f1290;
	fma.rn.f32 	%f1268, %f3, %f1267, %f290;
	sub.f32 	%f1269, %f35, %f1268;
	abs.f32 	%f1270, %f1269;
	setp.lt.f32 	%p122, %f1270, %f298;
	selp.f32 	%f300, %f1270, %f298, %p122;
	selp.f32 	%f1462, %f1266, %f1462, %p122;
	@%p121 bra 	$L__BB0_136;
	add.s32 	%r237, %r276, 2;
	cvt.rn.f32.u32 	%f1271, %r237;
	div.rn.f32 	%f1272, %f1271, 0f41200000;
	fma.rn.f32 	%f1273, %f289, %f1272, %f1290;
	fma.rn.f32 	%f1274, %f3, %f1273, %f290;
	sub.f32 	%f1275, %f35, %f1274;
	abs.f32 	%f1276, %f1275;
	setp.lt.f32 	%p123, %f1276, %f300;
	selp.f32 	%f1462, %f1272, %f1462, %p123;
$L__BB0_136:
	sub.f32 	%f1277, %f35, %f1291;
	fma.rn.f32 	%f1278, %f1277, %f1462, %f1290;
	mul.f32 	%f1279, %f3, %f1278;
	fma.rn.f32 	%f1463, %f9, %f1291, %f1279;
	mov.u16 	%rs71, %rs58;
	mov.f32 	%f1464, %f1463;
$L__BB0_137:
	abs.f32 	%f1280, %f1456;
	setp.nan.f32 	%p124, %f1280, %f1280;
	abs.f32 	%f1281, %f1464;
	setp.nan.f32 	%p125, %f1281, %f1281;
	or.pred  	%p126, %p124, %p125;
	@%p126 bra 	$L__BB0_139;
	add.f32 	%f1283, %f1456, %f1464;
	mul.f32 	%f1284, %f1283, 0f3F000000;
	add.s32 	%r238, %r243, %r8;
	mul.wide.s32 	%rd82, %r238, 4;
	add.s64 	%rd83, %rd1, %rd82;
	st.global.f32 	[%rd83], %f1284;
$L__BB0_139:
	add.s32 	%r243, %r243, 1;
	setp.ne.s32 	%p127, %r243, %r107;
	mov.f32 	%f1291, %f1463;
	mov.u16 	%rs58, %rs71;
	@%p127 bra 	$L__BB0_19;
$L__BB0_140:
	ret;
$L__BB0_141:
	sub.s32 	%r151, %r243, %r6;
	mul.wide.s32 	%rd62, %r151, 4;
	add.s64 	%rd63, %rd2, %rd62;
	ld.global.nc.f32 	%f702, [%rd63];
	sub.f32 	%f703, %f35, %f1346;
	add.f32 	%f704, %f1344, %f703;
	sub.f32 	%f705, %f704, %f1344;
	sub.f32 	%f706, %f705, %f703;
	neg.f32 	%f707, %f702;
	sub.f32 	%f708, %f707, %f706;
	add.f32 	%f61, %f704, %f708;
	sub.f32 	%f709, %f61, %f704;
	sub.f32 	%f1346, %f709, %f708;
	mul.f32 	%f710, %f35, %f10;
	sub.f32 	%f711, %f710, %f1347;
	add.f32 	%f712, %f1345, %f711;
	sub.f32 	%f713, %f712, %f1345;
	sub.f32 	%f714, %f713, %f711;
	neg.f32 	%f715, %f1344;
	sub.f32 	%f716, %f715, %f714;
	add.f32 	%f1345, %f712, %f716;
	sub.f32 	%f717, %f1345, %f712;
	sub.f32 	%f1347, %f717, %f716;
	mov.b16 	%rs62, 1;
	mov.f32 	%f1344, %f61;
	bra.uni 	$L__BB0_53;
$L__BB0_142:
	sub.s32 	%r173, %r243, %r111;
	mul.wide.s32 	%rd72, %r173, 4;
	add.s64 	%rd73, %rd2, %rd72;
	ld.global.nc.f32 	%f872, [%rd73];
	sub.f32 	%f873, %f35, %f1378;
	add.f32 	%f874, %f1376, %f873;
	sub.f32 	%f875, %f874, %f1376;
	sub.f32 	%f876, %f875, %f873;
	neg.f32 	%f877, %f872;
	sub.f32 	%f878, %f877, %f876;
	add.f32 	%f113, %f874, %f878;
	sub.f32 	%f879, %f113, %f874;
	sub.f32 	%f1378, %f879, %f878;
	mul.f32 	%f880, %f35, %f1;
	sub.f32 	%f881, %f880, %f1379;
	add.f32 	%f882, %f1377, %f881;
	sub.f32 	%f883, %f882, %f1377;
	sub.f32 	%f884, %f883, %f881;
	neg.f32 	%f885, %f1376;
	sub.f32 	%f886, %f885, %f884;
	add.f32 	%f1377, %f882, %f886;
	sub.f32 	%f887, %f1377, %f882;
	sub.f32 	%f1379, %f887, %f886;
	mov.b16 	%rs63, 1;
	mov.pred 	%p129, -1;
	mov.f32 	%f1376, %f113;
	bra.uni 	$L__BB0_66;

}
	// .globl	dma_many_series_one_param_f32
.visible .entry dma_many_series_one_param_f32(
	.param .u64 .ptr .align 1 dma_many_series_one_param_f32_param_0,
	.param .u32 dma_many_series_one_param_f32_param_1,
	.param .u32 dma_many_series_one_param_f32_param_2,
	.param .u32 dma_many_series_one_param_f32_param_3,
	.param .u32 dma_many_series_one_param_f32_param_4,
	.param .u32 dma_many_series_one_param_f32_param_5,
	.param .u32 dma_many_series_one_param_f32_param_6,
	.param .u64 .ptr .align 1 dma_many_series_one_param_f32_param_7,
	.param .u32 dma_many_series_one_param_f32_param_8,
	.param .u64 .ptr .align 1 dma_many_series_one_param_f32_param_9
)
{
	.reg .pred 	%p<162>;
	.reg .b16 	%rs<83>;
	.reg .b32 	%r<368>;
	.reg .b32 	%f<1825>;
	.reg .b64 	%rd<243>;

	ld.param.u64 	%rd16, [dma_many_series_one_param_f32_param_0];
	ld.param.u32 	%r152, [dma_many_series_one_param_f32_param_1];
	ld.param.u32 	%r153, [dma_many_series_one_param_f32_param_2];
	ld.param.u32 	%r154, [dma_many_series_one_param_f32_param_3];
	ld.param.u32 	%r155, [dma_many_series_one_param_f32_param_4];
	ld.param.u32 	%r156, [dma_many_series_one_param_f32_param_5];
	ld.param.u32 	%r157, [dma_many_series_one_param_f32_param_6];
	ld.param.u64 	%rd15, [dma_many_series_one_param_f32_param_7];
	ld.param.u32 	%r158, [dma_many_series_one_param_f32_param_8];
	ld.param.u64 	%rd17, [dma_many_series_one_param_f32_param_9];
	cvta.to.global.u64 	%rd1, %rd17;
	cvta.to.global.u64 	%rd2, %rd16;
	mov.u32 	%r1, %ctaid.x;
	setp.ge.s32 	%p5, %r1, %r157;
	@%p5 bra 	$L__BB1_172;
	min.s32 	%r159, %r152, %r156;
	min.s32 	%r160, %r153, %r159;
	setp.lt.s32 	%p6, %r160, 1;
	mov.u32 	%r161, %tid.x;
	setp.ne.s32 	%p7, %r161, 0;
	or.pred  	%p8, %p7, %p6;
	@%p8 bra 	$L__BB1_172;
	and.b32  	%r2, %r156, 7;
	setp.lt.u32 	%p9, %r156, 8;
	mov.b32 	%r319, 0;
	@%p9 bra 	$L__BB1_5;
	and.b32  	%r319, %r156, 2147483640;
	mov.b32 	%r317, 0;
	mul.wide.s32 	%rd20, %r157, 4;
$L__BB1_4:
	.pragma "nounroll";
	mad.lo.s32 	%r164, %r317, %r157, %r1;
	mul.wide.s32 	%rd18, %r164, 4;
	add.s64 	%rd19, %rd1, %rd18;
	mov.b32 	%r165, 2143289344;
	st.global.u32 	[%rd19], %r165;
	add.s64 	%rd21, %rd19, %rd20;
	st.global.u32 	[%rd21], %r165;
	add.s64 	%rd22, %rd21, %rd20;
	st.global.u32 	[%rd22], %r165;
	add.s64 	%rd23, %rd22, %rd20;
	st.global.u32 	[%rd23], %r165;
	add.s64 	%rd24, %rd23, %rd20;
	st.global.u32 	[%rd24], %r165;
	add.s64 	%rd25, %rd24, %rd20;
	st.global.u32 	[%rd25], %r165;
	add.s64 	%rd26, %rd25, %rd20;
	st.global.u32 	[%rd26], %r165;
	add.s64 	%rd27, %rd26, %rd20;
	st.global.u32 	[%rd27], %r165;
	add.s32 	%r317, %r317, 8;
	setp.ne.s32 	%p10, %r317, %r319;
	@%p10 bra 	$L__BB1_4;
$L__BB1_5:
	setp.eq.s32 	%p11, %r2, 0;
	@%p11 bra 	$L__BB1_13;
	and.b32  	%r7, %r156, 3;
	setp.lt.u32 	%p12, %r2, 4;
	@%p12 bra 	$L__BB1_8;
	mad.lo.s32 	%r166, %r319, %r157, %r1;
	mul.wide.s32 	%rd28, %r166, 4;
	add.s64 	%rd29, %rd1, %rd28;
	mov.b32 	%r167, 2143289344;
	st.global.u32 	[%rd29], %r167;
	mul.wide.s32 	%rd30, %r157, 4;
	add.s64 	%rd31, %rd29, %rd30;
	st.global.u32 	[%rd31], %r167;
	add.s64 	%rd32, %rd31, %rd30;
	st.global.u32 	[%rd32], %r167;
	add.s64 	%rd33, %rd32, %rd30;
	st.global.u32 	[%rd33], %r167;
	add.s32 	%r319, %r319, 4;
$L__BB1_8:
	setp.eq.s32 	%p13, %r7, 0;
	@%p13 bra 	$L__BB1_13;
	setp.eq.s32 	%p14, %r7, 1;
	@%p14 bra 	$L__BB1_11;
	mad.lo.s32 	%r168, %r319, %r157, %r1;
	mul.wide.s32 	%rd34, %r168, 4;
	add.s64 	%rd35, %rd1, %rd34;
	mov.b32 	%r169, 2143289344;
	st.global.u32 	[%rd35], %r169;
	mul.wide.s32 	%rd36, %r157, 4;
	add.s64 	%rd37, %rd35, %rd36;
	st.global.u32 	[%rd37], %r169;
	add.s32 	%r319, %r319, 2;
$L__BB1_11:
	and.b32  	%r170, %r156, 1;
	setp.eq.b32 	%p15, %r170, 1;
	not.pred 	%p16, %p15;
	@%p16 bra 	$L__BB1_13;
	mad.lo.s32 	%r171, %r319, %r157, %r1;
	mul.wide.s32 	%rd38, %r171, 4;
	add.s64 	%rd39, %rd1, %rd38;
	mov.b32 	%r172, 2143289344;
	st.global.u32 	[%rd39], %r172;
$L__BB1_13:
	cvta.to.global.u64 	%rd40, %rd15;
	mul.wide.u32 	%rd41, %r1, 4;
	add.s64 	%rd42, %rd40, %rd41;
	ld.global.nc.u32 	%r321, [%rd42];
	setp.ge.s32 	%p17, %r321, %r156;
	@%p17 bra 	$L__BB1_172;
	shr.u32 	%r13, %r152, 1;
	max.s32 	%r14, %r158, 1;
	cvt.rn.f32.u32 	%f1, %r153;
	add.f32 	%f358, %f1, 0f3F800000;
	mov.f32 	%f359, 0f40000000;
	div.rn.f32 	%f2, %f359, %f358;
	add.s32 	%r173, %r153, %r321;
	add.s32 	%r15, %r173, -1;
	setp.lt.u32 	%p18, %r152, 2;
	add.s32 	%r16, %r13, -1;
	selp.b32 	%r174, 0, %r16, %p18;
	add.s32 	%r17, %r321, %r174;
	add.s32 	%r175, %r152, %r321;
	add.s32 	%r18, %r175, -1;
	cvt.rn.f32.u32 	%f3, %r14;
	add.f32 	%f360, %f3, 0f3F800000;
	div.rn.f32 	%f4, %f359, %f360;
	mov.f32 	%f1627, 0f00000000;
	@%p18 bra 	$L__BB1_16;
	cvt.rn.f32.u32 	%f361, %r13;
	add.f32 	%f362, %f361, 0f3F800000;
	mov.f32 	%f363, 0f40000000;
	div.rn.f32 	%f1627, %f363, %f362;
$L__BB1_16:
	cvt.rn.f32.u32 	%f7, %r152;
	add.f32 	%f364, %f7, 0f3F800000;
	mov.f32 	%f365, 0f40000000;
	div.rn.f32 	%f8, %f365, %f364;
	setp.ne.s32 	%p19, %r155, 0;
	mov.f32 	%f366, 0f3F800000;
	sub.f32 	%f9, %f366, %f2;
	cvt.rn.f32.u32 	%f10, %r13;
	mul.f32 	%f367, %f3, 0f3F000000;
	add.s32 	%r176, %r14, 1;
	cvt.rn.f32.u32 	%f368, %r176;
	mul.f32 	%f369, %f367, %f368;
	max.f32 	%f11, %f369, 0f3F800000;
	@%p19 bra 	$L__BB1_98;
	add.s32 	%r214, %r154, 1;
	and.b32  	%r19, %r153, 15;
	add.s32 	%r20, %r19, -1;
	and.b32  	%r21, %r153, 7;
	add.s32 	%r22, %r21, -1;
	and.b32  	%r215, %r13, 7;
	add.s32 	%r23, %r215, -1;
	and.b32  	%r24, %r152, 7;
	and.b32  	%r25, %r152, 3;
	and.b32  	%r26, %r14, 7;
	and.b32  	%r27, %r153, 3;
	and.b32  	%r28, %r13, 1073741816;
	and.b32  	%r29, %r152, 14;
	and.b32  	%r30, %r152, 6;
	and.b32  	%r31, %r152, 2;
	and.b32  	%r32, %r152, 2147483640;
	and.b32  	%r33, %r152, 1;
	and.b32  	%r34, %r14, 2147483640;
	and.b32  	%r35, %r214, 3;
	and.b32  	%r36, %r214, -4;
	neg.s32 	%r37, %r153;
	shl.b32 	%r38, %r157, 4;
	and.b32  	%r216, %r153, 2147483632;
	neg.s32 	%r39, %r216;
	add.s32 	%r217, %r152, 1;
	cvt.rn.f32.u32 	%f894, %r217;
	mul.f32 	%f895, %f7, 0f3F000000;
	mul.f32 	%f896, %f895, %f894;
	max.f32 	%f12, %f896, 0f3F800000;
	add.s32 	%r218, %r13, 1;
	cvt.rn.f32.u32 	%f897, %r218;
	mul.f32 	%f898, %f10, 0f3F000000;
	mul.f32 	%f899, %f898, %f897;
	max.f32 	%f13, %f899, 0f3F800000;
	mov.b32 	%r334, 0;
	mov.b16 	%rs67, 0;
	mov.f32 	%f1646, 0f00000000;
	mov.f32 	%f1700, 0f7FC00000;
	mul.wide.s32 	%rd4, %r157, 4;
	mov.f32 	%f1630, %f1646;
	mov.u16 	%rs64, %rs67;
	mov.u16 	%rs68, %rs67;
	mov.u16 	%rs69, %rs67;
	mov.u32 	%r333, %r334;
	mov.f32 	%f1699, %f1646;
	mov.f32 	%f1698, %f1646;
	mov.f32 	%f1697, %f1646;
	mov.f32 	%f1696, %f1646;
	mov.f32 	%f1662, %f1646;
	mov.f32 	%f1661, %f1646;
	mov.f32 	%f1660, %f1646;
	mov.f32 	%f1659, %f1646;
	mov.f32 	%f1654, %f1646;
	mov.f32 	%f1653, %f1646;
	mov.f32 	%f1652, %f1646;
	mov.f32 	%f1651, %f1646;
$L__BB1_18:
	mad.lo.s32 	%r43, %r321, %r157, %r1;
	mul.wide.s32 	%rd155, %r43, 4;
	add.s64 	%rd156, %rd2, %rd155;
	ld.global.nc.f32 	%f29, [%rd156];
	and.b16  	%rs41, %rs67, 255;
	setp.eq.s16 	%p86, %rs41, 0;
	@%p86 bra 	$L__BB1_20;
	mul.f32 	%f900, %f2, %f29;
	fma.rn.f32 	%f1646, %f9, %f1646, %f900;
	mov.b16 	%rs67, 1;
	mov.pred 	%p158, 0;
	bra.uni 	$L__BB1_23;
$L__BB1_20:
	setp.lt.s32 	%p89, %r321, %r15;
	mov.b16 	%rs67, 0;
	mov.pred 	%p158, -1;
	@%p89 bra 	$L__BB1_23;
	sub.s32 	%r219, %r321, %r153;
	add.s32 	%r343, %r219, 1;
	setp.gt.s32 	%p90, %r343, %r321;
	mov.f32 	%f1645, 0f00000000;
	@%p90 bra 	$L__BB1_22;
	bra.uni 	$L__BB1_84;
$L__BB1_22:
	div.rn.f32 	%f1646, %f1645, %f1;
	mov.b16 	%rs67, 1;
	mov.pred 	%p158, 0;
$L__BB1_23:
	setp.lt.u32 	%p101, %r152, 2;
	@%p101 bra 	$L__BB1_26;
	and.b16  	%rs45, %rs68, 255;
	setp.eq.s16 	%p102, %rs45, 0;
	@%p102 bra 	$L__BB1_72;
	sub.s32 	%r223, %r321, %r13;
	mad.lo.s32 	%r224, %r223, %r157, %r1;
	mul.wide.s32 	%rd193, %r224, 4;
	add.s64 	%rd194, %rd2, %rd193;
	ld.global.nc.f32 	%f1049, [%rd194];
	sub.f32 	%f1050, %f29, %f1653;
	add.f32 	%f1051, %f1651, %f1050;
	sub.f32 	%f1052, %f1051, %f1651;
	sub.f32 	%f1053, %f1052, %f1050;
	neg.f32 	%f1054, %f1049;
	sub.f32 	%f1055, %f1054, %f1053;
	add.f32 	%f38, %f1051, %f1055;
	sub.f32 	%f1056, %f38, %f1051;
	sub.f32 	%f1653, %f1056, %f1055;
	mul.f32 	%f1057, %f29, %f10;
	sub.f32 	%f1058, %f1057, %f1654;
	add.f32 	%f1059, %f1652, %f1058;
	sub.f32 	%f1060, %f1059, %f1652;
	sub.f32 	%f1061, %f1060, %f1058;
	neg.f32 	%f1062, %f1651;
	sub.f32 	%f1063, %f1062, %f1061;
	add.f32 	%f1652, %f1059, %f1063;
	sub.f32 	%f1064, %f1652, %f1059;
	sub.f32 	%f1654, %f1064, %f1063;
	mov.b16 	%rs68, 1;
	mov.f32 	%f1651, %f38;
$L__BB1_26:
	and.b16  	%rs52, %rs69, 255;
	setp.eq.s16 	%p111, %rs52, 0;
	@%p111 bra 	$L__BB1_60;
	sub.s32 	%r248, %r321, %r152;
	mad.lo.s32 	%r249, %r248, %r157, %r1;
	mul.wide.s32 	%rd217, %r249, 4;
	add.s64 	%rd218, %rd2, %rd217;
	ld.global.nc.f32 	%f1219, [%rd218];
	sub.f32 	%f1220, %f29, %f1661;
	add.f32 	%f1221, %f1659, %f1220;
	sub.f32 	%f1222, %f1221, %f1659;
	sub.f32 	%f1223, %f1222, %f1220;
	neg.f32 	%f1224, %f1219;
	sub.f32 	%f1225, %f1224, %f1223;
	add.f32 	%f54, %f1221, %f1225;
	sub.f32 	%f1226, %f54, %f1221;
	sub.f32 	%f1661, %f1226, %f1225;
	mul.f32 	%f1227, %f29, %f7;
	sub.f32 	%f1228, %f1227, %f1662;
	add.f32 	%f1229, %f1660, %f1228;
	sub.f32 	%f1230, %f1229, %f1660;
	sub.f32 	%f1231, %f1230, %f1228;
	neg.f32 	%f1232, %f1659;
	sub.f32 	%f1233, %f1232, %f1231;
	add.f32 	%f1660, %f1229, %f1233;
	sub.f32 	%f1234, %f1660, %f1229;
	sub.f32 	%f1662, %f1234, %f1233;
	mov.b16 	%rs69, 1;
	mov.pred 	%p159, -1;
	mov.f32 	%f1659, %f54;
$L__BB1_28:
	and.b16  	%rs59, %rs68, 255;
	setp.eq.s16 	%p126, %rs59, 0;
	not.pred 	%p127, %p159;
	mov.f32 	%f1663, 0f7FC00000;
	or.pred  	%p128, %p126, %p127;
	@%p128 bra 	$L__BB1_30;
	div.rn.f32 	%f1390, %f1652, %f13;
	div.rn.f32 	%f1391, %f1660, %f12;
	add.f32 	%f1392, %f1390, %f1390;
	sub.f32 	%f1663, %f1392, %f1391;
	mov.b16 	%rs69, 1;
	mov.u16 	%rs68, %rs69;
$L__BB1_30:
	abs.f32 	%f1393, %f1663;
	setp.nan.f32 	%p129, %f1393, %f1393;
	@%p129 bra 	$L__BB1_43;
	setp.lt.s32 	%p130, %r334, %r14;
	@%p130 bra 	$L__BB1_57;
	shl.b32 	%r274, %r333, 2;
	mov.u32 	%r275, diff_ring;
	add.s32 	%r276, %r275, %r274;
	ld.shared.f32 	%f1394, [%r276];
	st.shared.f32 	[%r276], %f1663;
	add.s32 	%r277, %r333, 1;
	rem.s32 	%r333, %r277, %r14;
	sub.f32 	%f1395, %f1663, %f1698;
	add.f32 	%f1396, %f1696, %f1395;
	sub.f32 	%f1397, %f1396, %f1696;
	sub.f32 	%f1398, %f1397, %f1395;
	neg.f32 	%f1399, %f1394;
	sub.f32 	%f1400, %f1399, %f1398;
	add.f32 	%f72, %f1396, %f1400;
	sub.f32 	%f1401, %f72, %f1396;
	sub.f32 	%f1698, %f1401, %f1400;
	mul.f32 	%f1402, %f1663, %f3;
	sub.f32 	%f1403, %f1402, %f1699;
	add.f32 	%f1404, %f1697, %f1403;
	sub.f32 	%f1405, %f1404, %f1697;
	sub.f32 	%f1406, %f1405, %f1403;
	neg.f32 	%f1407, %f1696;
	sub.f32 	%f1408, %f1407, %f1406;
	add.f32 	%f1697, %f1404, %f1408;
	sub.f32 	%f1409, %f1697, %f1404;
	sub.f32 	%f1699, %f1409, %f1408;
	div.rn.f32 	%f1700, %f1697, %f11;
	mov.f32 	%f1696, %f72;
	bra.uni 	$L__BB1_43;
$L__BB1_33:
	.pragma "nounroll";
	add.s32 	%r283, %r329, 1;
	cvt.rn.f32.u32 	%f1413, %r283;
	shl.b32 	%r284, %r329, 2;
	mov.u32 	%r285, diff_ring;
	add.s32 	%r286, %r285, %r284;
	ld.shared.v4.f32 	{%f1414, %f1415, %f1416, %f1417}, [%r286];
	sub.f32 	%f1418, %f1414, %f1698;
	add.f32 	%f1419, %f1696, %f1418;
	sub.f32 	%f1420, %f1419, %f1696;
	sub.f32 	%f1421, %f1420, %f1418;
	mul.f32 	%f1422, %f1414, %f1413;
	sub.f32 	%f1423, %f1422, %f1699;
	add.f32 	%f1424, %f1697, %f1423;
	sub.f32 	%f1425, %f1424, %f1697;
	sub.f32 	%f1426, %f1425, %f1423;
	add.s32 	%r287, %r329, 2;
	cvt.rn.f32.u32 	%f1427, %r287;
	sub.f32 	%f1428, %f1415, %f1421;
	add.f32 	%f1429, %f1419, %f1428;
	sub.f32 	%f1430, %f1429, %f1419;
	sub.f32 	%f1431, %f1430, %f1428;
	mul.f32 	%f1432, %f1415, %f1427;
	sub.f32 	%f1433, %f1432, %f1426;
	add.f32 	%f1434, %f1424, %f1433;
	sub.f32 	%f1435, %f1434, %f1424;
	sub.f32 	%f1436, %f1435, %f1433;
	add.s32 	%r288, %r329, 3;
	cvt.rn.f32.u32 	%f1437, %r288;
	sub.f32 	%f1438, %f1416, %f1431;
	add.f32 	%f1439, %f1429, %f1438;
	sub.f32 	%f1440, %f1439, %f1429;
	sub.f32 	%f1441, %f1440, %f1438;
	mul.f32 	%f1442, %f1416, %f1437;
	sub.f32 	%f1443, %f1442, %f1436;
	add.f32 	%f1444, %f1434, %f1443;
	sub.f32 	%f1445, %f1444, %f1434;
	sub.f32 	%f1446, %f1445, %f1443;
	add.s32 	%r289, %r329, 4;
	cvt.rn.f32.u32 	%f1447, %r289;
	sub.f32 	%f1448, %f1417, %f1441;
	add.f32 	%f1449, %f1439, %f1448;
	sub.f32 	%f1450, %f1449, %f1439;
	sub.f32 	%f1451, %f1450, %f1448;
	mul.f32 	%f1452, %f1417, %f1447;
	sub.f32 	%f1453, %f1452, %f1446;
	add.f32 	%f1454, %f1444, %f1453;
	sub.f32 	%f1455, %f1454, %f1444;
	sub.f32 	%f1456, %f1455, %f1453;
	add.s32 	%r290, %r329, 5;
	cvt.rn.f32.u32 	%f1457, %r290;
	ld.shared.v4.f32 	{%f1458, %f1459, %f1460, %f1461}, [%r286+16];
	sub.f32 	%f1462, %f1458, %f1451;
	add.f32 	%f1463, %f1449, %f1462;
	sub.f32 	%f1464, %f1463, %f1449;
	sub.f32 	%f1465, %f1464, %f1462;
	mul.f32 	%f1466, %f1458, %f1457;
	sub.f32 	%f1467, %f1466, %f1456;
	add.f32 	%f1468, %f1454, %f1467;
	sub.f32 	%f1469, %f1468, %f1454;
	sub.f32 	%f1470, %f1469, %f1467;
	add.s32 	%r291, %r329, 6;
	cvt.rn.f32.u32 	%f1471, %r291;
	sub.f32 	%f1472, %f1459, %f1465;
	add.f32 	%f1473, %f1463, %f1472;
	sub.f32 	%f1474, %f1473, %f1463;
	sub.f32 	%f1475, %f1474, %f1472;
	mul.f32 	%f1476, %f1459, %f1471;
	sub.f32 	%f1477, %f1476, %f1470;
	add.f32 	%f1478, %f1468, %f1477;
	sub.f32 	%f1479, %f1478, %f1468;
	sub.f32 	%f1480, %f1479, %f1477;
	add.s32 	%r292, %r329, 7;
	cvt.rn.f32.u32 	%f1481, %r292;
	sub.f32 	%f1482, %f1460, %f1475;
	add.f32 	%f1483, %f1473, %f1482;
	sub.f32 	%f1484, %f1483, %f1473;
	sub.f32 	%f1485, %f1484, %f1482;
	mul.f32 	%f1486, %f1460, %f1481;
	sub.f32 	%f1487, %f1486, %f1480;
	add.f32 	%f1488, %f1478, %f1487;
	sub.f32 	%f1489, %f1488, %f1478;
	sub.f32 	%f1490, %f1489, %f1487;
	add.s32 	%r329, %r329, 8;
	cvt.rn.f32.u32 	%f1491, %r329;
	sub.f32 	%f1492, %f1461, %f1485;
	add.f32 	%f1696, %f1483, %f1492;
	sub.f32 	%f1493, %f1696, %f1483;
	sub.f32 	%f1698, %f1493, %f1492;
	mul.f32 	%f1494, %f1461, %f1491;
	sub.f32 	%f1495, %f1494, %f1490;
	add.f32 	%f1697, %f1488, %f1495;
	sub.f32 	%f1496, %f1697, %f1488;
	sub.f32 	%f1699, %f1496, %f1495;
	setp.ne.s32 	%p133, %r329, %r34;
	mov.u32 	%r331, %r34;
	@%p133 bra 	$L__BB1_33;
$L__BB1_34:
	setp.eq.s32 	%p134, %r26, 0;
	@%p134 bra 	$L__BB1_42;
	add.s32 	%r293, %r26, -1;
	setp.lt.u32 	%p135, %r293, 3;
	@%p135 bra 	$L__BB1_37;
	add.s32 	%r294, %r331, 1;
	cvt.rn.f32.u32 	%f1498, %r294;
	shl.b32 	%r295, %r331, 2;
	mov.u32 	%r296, diff_ring;
	add.s32 	%r297, %r296, %r295;
	ld.shared.f32 	%f1499, [%r297];
	sub.f32 	%f1500, %f1499, %f1698;
	add.f32 	%f1501, %f1696, %f1500;
	sub.f32 	%f1502, %f1501, %f1696;
	sub.f32 	%f1503, %f1502, %f1500;
	mul.f32 	%f1504, %f1499, %f1498;
	sub.f32 	%f1505, %f1504, %f1699;
	add.f32 	%f1506, %f1697, %f1505;
	sub.f32 	%f1507, %f1506, %f1697;
	sub.f32 	%f1508, %f1507, %f1505;
	add.s32 	%r298, %r331, 2;
	cvt.rn.f32.u32 	%f1509, %r298;
	ld.shared.f32 	%f1510, [%r297+4];
	sub.f32 	%f1511, %f1510, %f1503;
	add.f32 	%f1512, %f1501, %f1511;
	sub.f32 	%f1513, %f1512, %f1501;
	sub.f32 	%f1514, %f1513, %f1511;
	mul.f32 	%f1515, %f1510, %f1509;
	sub.f32 	%f1516, %f1515, %f1508;
	add.f32 	%f1517, %f1506, %f1516;
	sub.f32 	%f1518, %f1517, %f1506;
	sub.f32 	%f1519, %f1518, %f1516;
	add.s32 	%r299, %r331, 3;
	cvt.rn.f32.u32 	%f1520, %r299;
	ld.shared.f32 	%f1521, [%r297+8];
	sub.f32 	%f1522, %f1521, %f1514;
	add.f32 	%f1523, %f1512, %f1522;
	sub.f32 	%f1524, %f1523, %f1512;
	sub.f32 	%f1525, %f1524, %f1522;
	mul.f32 	%f1526, %f1521, %f1520;
	sub.f32 	%f1527, %f1526, %f1519;
	add.f32 	%f1528, %f1517, %f1527;
	sub.f32 	%f1529, %f1528, %f1517;
	sub.f32 	%f1530, %f1529, %f1527;
	add.s32 	%r331, %r331, 4;
	cvt.rn.f32.u32 	%f1531, %r331;
	ld.shared.f32 	%f1532, [%r297+12];
	sub.f32 	%f1533, %f1532, %f1525;
	add.f32 	%f1696, %f1523, %f1533;
	sub.f32 	%f1534, %f1696, %f1523;
	sub.f32 	%f1698, %f1534, %f1533;
	mul.f32 	%f1535, %f1532, %f1531;
	sub.f32 	%f1536, %f1535, %f1530;
	add.f32 	%f1697, %f1528, %f1536;
	sub.f32 	%f1537, %f1697, %f1528;
	sub.f32 	%f1699, %f1537, %f1536;
$L__BB1_37:
	and.b32  	%r300, %r14, 3;
	setp.eq.s32 	%p136, %r300, 0;
	@%p136 bra 	$L__BB1_42;
	setp.eq.s32 	%p137, %r300, 1;
	@%p137 bra 	$L__BB1_40;
	add.s32 	%r301, %r331, 1;
	cvt.rn.f32.u32 	%f1539, %r301;
	shl.b32 	%r302, %r331, 2;
	mov.u32 	%r303, diff_ring;
	add.s32 	%r304, %r303, %r302;
	ld.shared.f32 	%f1540, [%r304];
	sub.f32 	%f1541, %f1540, %f1698;
	add.f32 	%f1542, %f1696, %f1541;
	sub.f32 	%f1543, %f1542, %f1696;
	sub.f32 	%f1544, %f1543, %f1541;
	mul.f32 	%f1545, %f1540, %f1539;
	sub.f32 	%f1546, %f1545, %f1699;
	add.f32 	%f1547, %f1697, %f1546;
	sub.f32 	%f1548, %f1547, %f1697;
	sub.f32 	%f1549, %f1548, %f1546;
	add.s32 	%r331, %r331, 2;
	cvt.rn.f32.u32 	%f1550, %r331;
	ld.shared.f32 	%f1551, [%r304+4];
	sub.f32 	%f1552, %f1551, %f1544;
	add.f32 	%f1696, %f1542, %f1552;
	sub.f32 	%f1553, %f1696, %f1542;
	sub.f32 	%f1698, %f1553, %f1552;
	mul.f32 	%f1554, %f1551, %f1550;
	sub.f32 	%f1555, %f1554, %f1549;
	add.f32 	%f1697, %f1547, %f1555;
	sub.f32 	%f1556, %f1697, %f1547;
	sub.f32 	%f1699, %f1556, %f1555;
$L__BB1_40:
	and.b32  	%r305, %r14, 1;
	setp.eq.b32 	%p138, %r305, 1;
	not.pred 	%p139, %p138;
	@%p139 bra 	$L__BB1_42;
	add.s32 	%r306, %r331, 1;
	cvt.rn.f32.u32 	%f1557, %r306;
	shl.b32 	%r307, %r331, 2;
	mov.u32 	%r308, diff_ring;
	add.s32 	%r309, %r308, %r307;
	ld.shared.f32 	%f1558, [%r309];
	sub.f32 	%f1559, %f1558, %f1698;
	add.f32 	%f117, %f1696, %f1559;
	sub.f32 	%f1560, %f117, %f1696;
	sub.f32 	%f1698, %f1560, %f1559;
	mul.f32 	%f1561, %f1558, %f1557;
	sub.f32 	%f1562, %f1561, %f1699;
	add.f32 	%f119, %f1697, %f1562;
	sub.f32 	%f1563, %f119, %f1697;
	sub.f32 	%f1699, %f1563, %f1562;
	mov.f32 	%f1696, %f117;
	mov.f32 	%f1697, %f119;
$L__BB1_42:
	div.rn.f32 	%f1700, %f1697, %f11;
	mov.u32 	%r334, %r14;
$L__BB1_43:
	mov.f32 	%f1705, 0f7FC00000;
	mov.u16 	%rs72, %rs64;
	mov.f32 	%f1704, %f1630;
	@%p158 bra 	$L__BB1_47;
	and.b16  	%rs62, %rs64, 255;
	setp.eq.s16 	%p140, %rs62, 0;
	mov.b16 	%rs72, 1;
	mov.f32 	%f1704, %f1646;
	mov.f32 	%f1705, %f1646;
	@%p140 bra 	$L__BB1_47;
	setp.lt.s32 	%p141, %r154, 0;
	mov.f32 	%f1703, 0f00000000;
	@%p141 bra 	$L__BB1_46;
	bra.uni 	$L__BB1_50;
$L__BB1_46:
	sub.f32 	%f1619, %f29, %f1630;
	fma.rn.f32 	%f1620, %f1619, %f1703, %f1646;
	mul.f32 	%f1621, %f2, %f1620;
	fma.rn.f32 	%f1704, %f9, %f1630, %f1621;
	mov.u16 	%rs72, %rs64;
	mov.f32 	%f1705, %f1704;
$L__BB1_47:
	abs.f32 	%f1622, %f1700;
	setp.nan.f32 	%p154, %f1622, %f1622;
	abs.f32 	%f1623, %f1705;
	setp.nan.f32 	%p155, %f1623, %f1623;
	or.pred  	%p156, %p154, %p155;
	@%p156 bra 	$L__BB1_49;
	add.f32 	%f1625, %f1700, %f1705;
	mul.f32 	%f1626, %f1625, 0f3F000000;
	mul.wide.s32 	%rd241, %r43, 4;
	add.s64 	%rd242, %rd1, %rd241;
	st.global.f32 	[%rd242], %f1626;
$L__BB1_49:
	add.s32 	%r321, %r321, 1;
	setp.eq.s32 	%p157, %r321, %r156;
	mov.f32 	%f1630, %f1704;
	mov.u16 	%rs64, %rs72;
	@%p157 bra 	$L__BB1_172;
	bra.uni 	$L__BB1_18;
$L__BB1_50:
	setp.lt.u32 	%p142, %r154, 3;
	sub.f32 	%f139, %f29, %f1630;
	mul.f32 	%f140, %f9, %f1630;
	mov.f32 	%f1708, 0f7F7FFFFF;
	mov.f32 	%f1703, 0f00000000;
	mov.b32 	%r336, 0;
	@%p142 bra 	$L__BB1_53;
	mov.f32 	%f1708, 0f7F7FFFFF;
	mov.f32 	%f1703, 0f00000000;
	mov.b32 	%r335, 0;
$L__BB1_52:
	cvt.rn.f32.u32 	%f1571, %r335;
	div.rn.f32 	%f1572, %f1571, 0f41200000;
	fma.rn.f32 	%f1573, %f139, %f1572, %f1646;
	fma.rn.f32 	%f1574, %f2, %f1573, %f140;
	sub.f32 	%f1575, %f29, %f1574;
	abs.f32 	%f1576, %f1575;
	setp.lt.f32 	%p143, %f1576, %f1708;
	selp.f32 	%f1577, %f1576, %f1708, %p143;
	selp.f32 	%f1578, %f1572, %f1703, %p143;
	add.s32 	%r312, %r335, 1;
	cvt.rn.f32.u32 	%f1579, %r312;
	div.rn.f32 	%f1580, %f1579, 0f41200000;
	fma.rn.f32 	%f1581, %f139, %f1580, %f1646;
	fma.rn.f32 	%f1582, %f2, %f1581, %f140;
	sub.f32 	%f1583, %f29, %f1582;
	abs.f32 	%f1584, %f1583;
	setp.lt.f32 	%p144, %f1584, %f1577;
	selp.f32 	%f1585, %f1584, %f1577, %p144;
	selp.f32 	%f1586, %f1580, %f1578, %p144;
	add.s32 	%r313, %r335, 2;
	cvt.rn.f32.u32 	%f1587, %r313;
	div.rn.f32 	%f1588, %f1587, 0f41200000;
	fma.rn.f32 	%f1589, %f139, %f1588, %f1646;
	fma.rn.f32 	%f1590, %f2, %f1589, %f140;
	sub.f32 	%f1591, %f29, %f1590;
	abs.f32 	%f1592, %f1591;
	setp.lt.f32 	%p145, %f1592, %f1585;
	selp.f32 	%f1593, %f1592, %f1585, %p145;
	selp.f32 	%f1594, %f1588, %f1586, %p145;
	add.s32 	%r314, %r335, 3;
	cvt.rn.f32.u32 	%f1595, %r314;
	div.rn.f32 	%f1596, %f1595, 0f41200000;
	fma.rn.f32 	%f1597, %f139, %f1596, %f1646;
	fma.rn.f32 	%f1598, %f2, %f1597, %f140;
	sub.f32 	%f1599, %f29, %f1598;
	abs.f32 	%f1600, %f1599;
	setp.lt.f32 	%p146, %f1600, %f1593;
	selp.f32 	%f1708, %f1600, %f1593, %p146;
	selp.f32 	%f1703, %f1596, %f1594, %p146;
	add.s32 	%r335, %r335, 4;
	setp.eq.s32 	%p147, %r335, %r36;
	mov.u32 	%r336, %r36;
	@%p147 bra 	$L__BB1_53;
	bra.uni 	$L__BB1_52;
$L__BB1_53:
	setp.eq.s32 	%p148, %r35, 0;
	@%p148 bra 	$L__BB1_46;
	setp.eq.s32 	%p149, %r35, 1;
	cvt.rn.f32.u32 	%f1601, %r336;
	div.rn.f32 	%f1602, %f1601, 0f41200000;
	fma.rn.f32 	%f1603, %f139, %f1602, %f1646;
	fma.rn.f32 	%f1604, %f2, %f1603, %f140;
	sub.f32 	%f1605, %f29, %f1604;
	abs.f32 	%f1606, %f1605;
	setp.lt.f32 	%p150, %f1606, %f1708;
	selp.f32 	%f144, %f1606, %f1708, %p150;
	selp.f32 	%f1703, %f1602, %f1703, %p150;
	@%p149 bra 	$L__BB1_46;
	setp.eq.s32 	%p151, %r35, 2;
	add.s32 	%r315, %r336, 1;
	cvt.rn.f32.u32 	%f1607, %r315;
	div.rn.f32 	%f1608, %f1607, 0f41200000;
	fma.rn.f32 	%f1609, %f139, %f1608, %f1646;
	fma.rn.f32 	%f1610, %f2, %f1609, %f140;
	sub.f32 	%f1611, %f29, %f1610;
	abs.f32 	%f1612, %f1611;
	setp.lt.f32 	%p152, %f1612, %f144;
	selp.f32 	%f146, %f1612, %f144, %p152;
	selp.f32 	%f1703, %f1608, %f1703, %p152;
	@%p151 bra 	$L__BB1_46;
	add.s32 	%r316, %r336, 2;
	cvt.rn.f32.u32 	%f1613, %r316;
	div.rn.f32 	%f1614, %f1613, 0f41200000;
	fma.rn.f32 	%f1615, %f139, %f1614, %f1646;
	fma.rn.f32 	%f1616, %f2, %f1615, %f140;
	sub.f32 	%f1617, %f29, %f1616;
	abs.f32 	%f1618, %f1617;
	setp.lt.f32 	%p153, %f1618, %f146;
	selp.f32 	%f1703, %f1614, %f1703, %p153;
	bra.uni 	$L__BB1_46;
$L__BB1_57:
	shl.b32 	%r278, %r334, 2;
	mov.u32 	%r279, diff_ring;
	add.s32 	%r280, %r279, %r278;
	st.shared.f32 	[%r280], %f1663;
	add.s32 	%r334, %r334, 1;
	setp.eq.s32 	%p131, %r334, %r14;
	@%p131 bra 	$L__BB1_58;
	bra.uni 	$L__BB1_43;
$L__BB1_58:
	setp.lt.s32 	%p132, %r158, 8;
	mov.f32 	%f1699, 0f00000000;
	mov.b32 	%r331, 0;
	mov.f32 	%f1698, %f1699;
	mov.f32 	%f1697, %f1699;
	mov.f32 	%f1696, %f1699;
	@%p132 bra 	$L__BB1_34;
	mov.f32 	%f1699, 0f00000000;
	mov.b32 	%r329, 0;
	bra.uni 	$L__BB1_33;
$L__BB1_60:
	setp.lt.s32 	%p114, %r321, %r18;
	mov.b16 	%rs69, 0;
	mov.pred 	%p159, 0;
	@%p114 bra 	$L__BB1_28;
	setp.lt.u32 	%p115, %r152, 8;
	sub.s32 	%r251, %r321, %r152;
	add.s32 	%r70, %r251, 1;
	mov.f32 	%f1662, 0f00000000;
	mov.b32 	%r338, 0;
	mov.f32 	%f1660, %f1662;
	mov.f32 	%f1661, %f1662;
	mov.f32 	%f1659, %f1662;
	@%p115 bra 	$L__BB1_64;
	mov.f32 	%f1662, 0f00000000;
	mov.b32 	%r328, 0;
$L__BB1_63:
	.pragma "nounroll";
	add.s32 	%r253, %r70, %r328;
	add.s32 	%r254, %r328, 1;
	cvt.rn.f32.u32 	%f1238, %r254;
	mad.lo.s32 	%r255, %r253, %r157, %r1;
	mul.wide.s32 	%rd219, %r255, 4;
	add.s64 	%rd220, %rd2, %rd219;
	ld.global.nc.f32 	%f1239, [%rd220];
	sub.f32 	%f1240, %f1239, %f1661;
	add.f32 	%f1241, %f1659, %f1240;
	sub.f32 	%f1242, %f1241, %f1659;
	sub.f32 	%f1243, %f1242, %f1240;
	mul.f32 	%f1244, %f1239, %f1238;
	sub.f32 	%f1245, %f1244, %f1662;
	add.f32 	%f1246, %f1660, %f1245;
	sub.f32 	%f1247, %f1246, %f1660;
	sub.f32 	%f1248, %f1247, %f1245;
	add.s32 	%r256, %r328, 2;
	cvt.rn.f32.u32 	%f1249, %r256;
	mul.wide.s32 	%rd221, %r157, 4;
	add.s64 	%rd222, %rd220, %rd221;
	ld.global.nc.f32 	%f1250, [%rd222];
	sub.f32 	%f1251, %f1250, %f1243;
	add.f32 	%f1252, %f1241, %f1251;
	sub.f32 	%f1253, %f1252, %f1241;
	sub.f32 	%f1254, %f1253, %f1251;
	mul.f32 	%f1255, %f1250, %f1249;
	sub.f32 	%f1256, %f1255, %f1248;
	add.f32 	%f1257, %f1246, %f1256;
	sub.f32 	%f1258, %f1257, %f1246;
	sub.f32 	%f1259, %f1258, %f1256;
	add.s32 	%r257, %r328, 3;
	cvt.rn.f32.u32 	%f1260, %r257;
	add.s64 	%rd223, %rd222, %rd221;
	ld.global.nc.f32 	%f1261, [%rd223];
	sub.f32 	%f1262, %f1261, %f1254;
	add.f32 	%f1263, %f1252, %f1262;
	sub.f32 	%f1264, %f1263, %f1252;
	sub.f32 	%f1265, %f1264, %f1262;
	mul.f32 	%f1266, %f1261, %f1260;
	sub.f32 	%f1267, %f1266, %f1259;
	add.f32 	%f1268, %f1257, %f1267;
	sub.f32 	%f1269, %f1268, %f1257;
	sub.f32 	%f1270, %f1269, %f1267;
	add.s32 	%r258, %r328, 4;
	cvt.rn.f32.u32 	%f1271, %r258;
	add.s64 	%rd224, %rd223, %rd221;
	ld.global.nc.f32 	%f1272, [%rd224];
	sub.f32 	%f1273, %f1272, %f1265;
	add.f32 	%f1274, %f1263, %f1273;
	sub.f32 	%f1275, %f1274, %f1263;
	sub.f32 	%f1276, %f1275, %f1273;
	mul.f32 	%f1277, %f1272, %f1271;
	sub.f32 	%f1278, %f1277, %f1270;
	add.f32 	%f1279, %f1268, %f1278;
	sub.f32 	%f1280, %f1279, %f1268;
	sub.f32 	%f1281, %f1280, %f1278;
	add.s32 	%r259, %r328, 5;
	cvt.rn.f32.u32 	%f1282, %r259;
	add.s64 	%rd225, %rd224, %rd221;
	ld.global.nc.f32 	%f1283, [%rd225];
	sub.f32 	%f1284, %f1283, %f1276;
	add.f32 	%f1285, %f1274, %f1284;
	sub.f32 	%f1286, %f1285, %f1274;
	sub.f32 	%f1287, %f1286, %f1284;
	mul.f32 	%f1288, %f1283, %f1282;
	sub.f32 	%f1289, %f1288, %f1281;
	add.f32 	%f1290, %f1279, %f1289;
	sub.f32 	%f1291, %f1290, %f1279;
	sub.f32 	%f1292, %f1291, %f1289;
	add.s32 	%r260, %r328, 6;
	cvt.rn.f32.u32 	%f1293, %r260;
	add.s64 	%rd226, %rd225, %rd221;
	ld.global.nc.f32 	%f1294, [%rd226];
	sub.f32 	%f1295, %f1294, %f1287;
	add.f32 	%f1296, %f1285, %f1295;
	sub.f32 	%f1297, %f1296, %f1285;
	sub.f32 	%f1298, %f1297, %f1295;
	mul.f32 	%f1299, %f1294, %f1293;
	sub.f32 	%f1300, %f1299, %f1292;
	add.f32 	%f1301, %f1290, %f1300;
	sub.f32 	%f1302, %f1301, %f1290;
	sub.f32 	%f1303, %f1302, %f1300;
	add.s32 	%r261, %r328, 7;
	cvt.rn.f32.u32 	%f1304, %r261;
	add.s64 	%rd227, %rd226, %rd221;
	ld.global.nc.f32 	%f1305, [%rd227];
	sub.f32 	%f1306, %f1305, %f1298;
	add.f32 	%f1307, %f1296, %f1306;
	sub.f32 	%f1308, %f1307, %f1296;
	sub.f32 	%f1309, %f1308, %f1306;
	mul.f32 	%f1310, %f1305, %f1304;
	sub.f32 	%f1311, %f1310, %f1303;
	add.f32 	%f1312, %f1301, %f1311;
	sub.f32 	%f1313, %f1312, %f1301;
	sub.f32 	%f1314, %f1313, %f1311;
	add.s32 	%r328, %r328, 8;
	cvt.rn.f32.u32 	%f1315, %r328;
	add.s64 	%rd228, %rd227, %rd221;
	ld.global.nc.f32 	%f1316, [%rd228];
	sub.f32 	%f1317, %f1316, %f1309;
	add.f32 	%f1659, %f1307, %f1317;
	sub.f32 	%f1318, %f1659, %f1307;
	sub.f32 	%f1661, %f1318, %f1317;
	mul.f32 	%f1319, %f1316, %f1315;
	sub.f32 	%f1320, %f1319, %f1314;
	add.f32 	%f1660, %f1312, %f1320;
	sub.f32 	%f1321, %f1660, %f1312;
	sub.f32 	%f1662, %f1321, %f1320;
	setp.eq.s32 	%p116, %r328, %r32;
	mov.u32 	%r338, %r32;
	@%p116 bra 	$L__BB1_64;
	bra.uni 	$L__BB1_63;
$L__BB1_64:
	setp.eq.s32 	%p118, %r24, 0;
	mov.b16 	%rs69, 1;
	mov.pred 	%p159, -1;
	@%p118 bra 	$L__BB1_28;
	add.s32 	%r262, %r24, -1;
	setp.lt.u32 	%p119, %r262, 3;
	@%p119 bra 	$L__BB1_67;
	add.s32 	%r263, %r70, %r338;
	add.s32 	%r264, %r338, 1;
	cvt.rn.f32.u32 	%f1323, %r264;
	mad.lo.s32 	%r265, %r263, %r157, %r1;
	mul.wide.s32 	%rd229, %r265, 4;
	add.s64 	%rd230, %rd2, %rd229;
	ld.global.nc.f32 	%f1324, [%rd230];
	sub.f32 	%f1325, %f1324, %f1661;
	add.f32 	%f1326, %f1659, %f1325;
	sub.f32 	%f1327, %f1326, %f1659;
	sub.f32 	%f1328, %f1327, %f1325;
	mul.f32 	%f1329, %f1324, %f1323;
	sub.f32 	%f1330, %f1329, %f1662;
	add.f32 	%f1331, %f1660, %f1330;
	sub.f32 	%f1332, %f1331, %f1660;
	sub.f32 	%f1333, %f1332, %f1330;
	add.s32 	%r266, %r338, 2;
	cvt.rn.f32.u32 	%f1334, %r266;
	mul.wide.s32 	%rd231, %r157, 4;
	add.s64 	%rd232, %rd230, %rd231;
	ld.global.nc.f32 	%f1335, [%rd232];
	sub.f32 	%f1336, %f1335, %f1328;
	add.f32 	%f1337, %f1326, %f1336;
	sub.f32 	%f1338, %f1337, %f1326;
	sub.f32 	%f1339, %f1338, %f1336;
	mul.f32 	%f1340, %f1335, %f1334;
	sub.f32 	%f1341, %f1340, %f1333;
	add.f32 	%f1342, %f1331, %f1341;
	sub.f32 	%f1343, %f1342, %f1331;
	sub.f32 	%f1344, %f1343, %f1341;
	add.s32 	%r267, %r338, 3;
	cvt.rn.f32.u32 	%f1345, %r267;
	add.s64 	%rd233, %rd232, %rd231;
	ld.global.nc.f32 	%f1346, [%rd233];
	sub.f32 	%f1347, %f1346, %f1339;
	add.f32 	%f1348, %f1337, %f1347;
	sub.f32 	%f1349, %f1348, %f1337;
	sub.f32 	%f1350, %f1349, %f1347;
	mul.f32 	%f1351, %f1346, %f1345;
	sub.f32 	%f1352, %f1351, %f1344;
	add.f32 	%f1353, %f1342, %f1352;
	sub.f32 	%f1354, %f1353, %f1342;
	sub.f32 	%f1355, %f1354, %f1352;
	add.s32 	%r338, %r338, 4;
	cvt.rn.f32.u32 	%f1356, %r338;
	add.s64 	%rd234, %rd233, %rd231;
	ld.global.nc.f32 	%f1357, [%rd234];
	sub.f32 	%f1358, %f1357, %f1350;
	add.f32 	%f1659, %f1348, %f1358;
	sub.f32 	%f1359, %f1659, %f1348;
	sub.f32 	%f1661, %f1359, %f1358;
	mul.f32 	%f1360, %f1357, %f1356;
	sub.f32 	%f1361, %f1360, %f1355;
	add.f32 	%f1660, %f1353, %f1361;
	sub.f32 	%f1362, %f1660, %f1353;
	sub.f32 	%f1662, %f1362, %f1361;
$L__BB1_67:
	setp.eq.s32 	%p121, %r25, 0;
	@%p121 bra 	$L__BB1_28;
	setp.eq.s32 	%p122, %r25, 1;
	@%p122 bra 	$L__BB1_70;
	add.s32 	%r268, %r70, %r338;
	add.s32 	%r269, %r338, 1;
	cvt.rn.f32.u32 	%f1364, %r269;
	mad.lo.s32 	%r270, %r268, %r157, %r1;
	mul.wide.s32 	%rd235, %r270, 4;
	add.s64 	%rd236, %rd2, %rd235;
	ld.global.nc.f32 	%f1365, [%rd236];
	sub.f32 	%f1366, %f1365, %f1661;
	add.f32 	%f1367, %f1659, %f1366;
	sub.f32 	%f1368, %f1367, %f1659;
	sub.f32 	%f1369, %f1368, %f1366;
	mul.f32 	%f1370, %f1365, %f1364;
	sub.f32 	%f1371, %f1370, %f1662;
	add.f32 	%f1372, %f1660, %f1371;
	sub.f32 	%f1373, %f1372, %f1660;
	sub.f32 	%f1374, %f1373, %f1371;
	add.s32 	%r338, %r338, 2;
	cvt.rn.f32.u32 	%f1375, %r338;
	mul.wide.s32 	%rd237, %r157, 4;
	add.s64 	%rd238, %rd236, %rd237;
	ld.global.nc.f32 	%f1376, [%rd238];
	sub.f32 	%f1377, %f1376, %f1369;
	add.f32 	%f1659, %f1367, %f1377;
	sub.f32 	%f1378, %f1659, %f1367;
	sub.f32 	%f1661, %f1378, %f1377;
	mul.f32 	%f1379, %f1376, %f1375;
	sub.f32 	%f1380, %f1379, %f1374;
	add.f32 	%f1660, %f1372, %f1380;
	sub.f32 	%f1381, %f1660, %f1372;
	sub.f32 	%f1662, %f1381, %f1380;
$L__BB1_70:
	setp.eq.s32 	%p124, %r33, 0;
	@%p124 bra 	$L__BB1_28;
	add.s32 	%r271, %r70, %r338;
	add.s32 	%r272, %r338, 1;
	cvt.rn.f32.u32 	%f1382, %r272;
	mad.lo.s32 	%r273, %r271, %r157, %r1;
	mul.wide.s32 	%rd239, %r273, 4;
	add.s64 	%rd240, %rd2, %rd239;
	ld.global.nc.f32 	%f1383, [%rd240];
	sub.f32 	%f1384, %f1383, %f1661;
	add.f32 	%f181, %f1659, %f1384;
	sub.f32 	%f1385, %f181, %f1659;
	sub.f32 	%f1661, %f1385, %f1384;
	mul.f32 	%f1386, %f1383, %f1382;
	sub.f32 	%f1387, %f1386, %f1662;
	add.f32 	%f183, %f1660, %f1387;
	sub.f32 	%f1388, %f183, %f1660;
	sub.f32 	%f1662, %f1388, %f1387;
	mov.f32 	%f1659, %f181;
	mov.f32 	%f1660, %f183;
	bra.uni 	$L__BB1_28;
$L__BB1_72:
	setp.lt.s32 	%p103, %r321, %r17;
	mov.b16 	%rs68, 0;
	@%p103 bra 	$L__BB1_26;
	setp.lt.u32 	%p104, %r16, 7;
	sub.s32 	%r226, %r321, %r13;
	add.s32 	%r76, %r226, 1;
	mov.f32 	%f1654, 0f00000000;
	mov.b32 	%r341, 0;
	mov.f32 	%f1652, %f1654;
	mov.f32 	%f1653, %f1654;
	mov.f32 	%f1651, %f1654;
	@%p104 bra 	$L__BB1_76;
	mov.f32 	%f1654, 0f00000000;
	mov.b32 	%r327, 0;
$L__BB1_75:
	.pragma "nounroll";
	add.s32 	%r228, %r76, %r327;
	add.s32 	%r229, %r327, 1;
	cvt.rn.f32.u32 	%f1068, %r229;
	mad.lo.s32 	%r230, %r228, %r157, %r1;
	mul.wide.s32 	%rd195, %r230, 4;
	add.s64 	%rd196, %rd2, %rd195;
	ld.global.nc.f32 	%f1069, [%rd196];
	sub.f32 	%f1070, %f1069, %f1653;
	add.f32 	%f1071, %f1651, %f1070;
	sub.f32 	%f1072, %f1071, %f1651;
	sub.f32 	%f1073, %f1072, %f1070;
	mul.f32 	%f1074, %f1069, %f1068;
	sub.f32 	%f1075, %f1074, %f1654;
	add.f32 	%f1076, %f1652, %f1075;
	sub.f32 	%f1077, %f1076, %f1652;
	sub.f32 	%f1078, %f1077, %f1075;
	add.s32 	%r231, %r327, 2;
	cvt.rn.f32.u32 	%f1079, %r231;
	mul.wide.s32 	%rd197, %r157, 4;
	add.s64 	%rd198, %rd196, %rd197;
	ld.global.nc.f32 	%f1080, [%rd198];
	sub.f32 	%f1081, %f1080, %f1073;
	add.f32 	%f1082, %f1071, %f1081;
	sub.f32 	%f1083, %f1082, %f1071;
	sub.f32 	%f1084, %f1083, %f1081;
	mul.f32 	%f1085, %f1080, %f1079;
	sub.f32 	%f1086, %f1085, %f1078;
	add.f32 	%f1087, %f1076, %f1086;
	sub.f32 	%f1088, %f1087, %f1076;
	sub.f32 	%f1089, %f1088, %f1086;
	add.s32 	%r232, %r327, 3;
	cvt.rn.f32.u32 	%f1090, %r232;
	add.s64 	%rd199, %rd198, %rd197;
	ld.global.nc.f32 	%f1091, [%rd199];
	sub.f32 	%f1092, %f1091, %f1084;
	add.f32 	%f1093, %f1082, %f1092;
	sub.f32 	%f1094, %f1093, %f1082;
	sub.f32 	%f1095, %f1094, %f1092;
	mul.f32 	%f1096, %f1091, %f1090;
	sub.f32 	%f1097, %f1096, %f1089;
	add.f32 	%f1098, %f1087, %f1097;
	sub.f32 	%f1099, %f1098, %f1087;
	sub.f32 	%f1100, %f1099, %f1097;
	add.s32 	%r233, %r327, 4;
	cvt.rn.f32.u32 	%f1101, %r233;
	add.s64 	%rd200, %rd199, %rd197;
	ld.global.nc.f32 	%f1102, [%rd200];
	sub.f32 	%f1103, %f1102, %f1095;
	add.f32 	%f1104, %f1093, %f1103;
	sub.f32 	%f1105, %f1104, %f1093;
	sub.f32 	%f1106, %f1105, %f1103;
	mul.f32 	%f1107, %f1102, %f1101;
	sub.f32 	%f1108, %f1107, %f1100;
	add.f32 	%f1109, %f1098, %f1108;
	sub.f32 	%f1110, %f1109, %f1098;
	sub.f32 	%f1111, %f1110, %f1108;
	add.s32 	%r234, %r327, 5;
	cvt.rn.f32.u32 	%f1112, %r234;
	add.s64 	%rd201, %rd200, %rd197;
	ld.global.nc.f32 	%f1113, [%rd201];
	sub.f32 	%f1114, %f1113, %f1106;
	add.f32 	%f1115, %f1104, %f1114;
	sub.f32 	%f1116, %f1115, %f1104;
	sub.f32 	%f1117, %f1116, %f1114;
	mul.f32 	%f1118, %f1113, %f1112;
	sub.f32 	%f1119, %f1118, %f1111;
	add.f32 	%f1120, %f1109, %f1119;
	sub.f32 	%f1121, %f1120, %f1109;
	sub.f32 	%f1122, %f1121, %f1119;
	add.s32 	%r235, %r327, 6;
	cvt.rn.f32.u32 	%f1123, %r235;
	add.s64 	%rd202, %rd201, %rd197;
	ld.global.nc.f32 	%f1124, [%rd202];
	sub.f32 	%f1125, %f1124, %f1117;
	add.f32 	%f1126, %f1115, %f1125;
	sub.f32 	%f1127, %f1126, %f1115;
	sub.f32 	%f1128, %f1127, %f1125;
	mul.f32 	%f1129, %f1124, %f1123;
	sub.f32 	%f1130, %f1129, %f1122;
	add.f32 	%f1131, %f1120, %f1130;
	sub.f32 	%f1132, %f1131, %f1120;
	sub.f32 	%f1133, %f1132, %f1130;
	add.s32 	%r236, %r327, 7;
	cvt.rn.f32.u32 	%f1134, %r236;
	add.s64 	%rd203, %rd202, %rd197;
	ld.global.nc.f32 	%f1135, [%rd203];
	sub.f32 	%f1136, %f1135, %f1128;
	add.f32 	%f1137, %f1126, %f1136;
	sub.f32 	%f1138, %f1137, %f1126;
	sub.f32 	%f1139, %f1138, %f1136;
	mul.f32 	%f1140, %f1135, %f1134;
	sub.f32 	%f1141, %f1140, %f1133;
	add.f32 	%f1142, %f1131, %f1141;
	sub.f32 	%f1143, %f1142, %f1131;
	sub.f32 	%f1144, %f1143, %f1141;
	add.s32 	%r327, %r327, 8;
	cvt.rn.f32.u32 	%f1145, %r327;
	add.s64 	%rd204, %rd203, %rd197;
	ld.global.nc.f32 	%f1146, [%rd204];
	sub.f32 	%f1147, %f1146, %f1139;
	add.f32 	%f1651, %f1137, %f1147;
	sub.f32 	%f1148, %f1651, %f1137;
	sub.f32 	%f1653, %f1148, %f1147;
	mul.f32 	%f1149, %f1146, %f1145;
	sub.f32 	%f1150, %f1149, %f1144;
	add.f32 	%f1652, %f1142, %f1150;
	sub.f32 	%f1151, %f1652, %f1142;
	sub.f32 	%f1654, %f1151, %f1150;
	setp.eq.s32 	%p105, %r327, %r28;
	mov.u32 	%r341, %r28;
	@%p105 bra 	$L__BB1_76;
	bra.uni 	$L__BB1_75;
$L__BB1_76:
	setp.eq.s32 	%p106, %r29, 0;
	mov.b16 	%rs68, 1;
	@%p106 bra 	$L__BB1_26;
	setp.lt.u32 	%p107, %r23, 3;
	@%p107 bra 	$L__BB1_79;
	add.s32 	%r237, %r76, %r341;
	add.s32 	%r238, %r341, 1;
	cvt.rn.f32.u32 	%f1153, %r238;
	mad.lo.s32 	%r239, %r237, %r157, %r1;
	mul.wide.s32 	%rd205, %r239, 4;
	add.s64 	%rd206, %rd2, %rd205;
	ld.global.nc.f32 	%f1154, [%rd206];
	sub.f32 	%f1155, %f1154, %f1653;
	add.f32 	%f1156, %f1651, %f1155;
	sub.f32 	%f1157, %f1156, %f1651;
	sub.f32 	%f1158, %f1157, %f1155;
	mul.f32 	%f1159, %f1154, %f1153;
	sub.f32 	%f1160, %f1159, %f1654;
	add.f32 	%f1161, %f1652, %f1160;
	sub.f32 	%f1162, %f1161, %f1652;
	sub.f32 	%f1163, %f1162, %f1160;
	add.s32 	%r240, %r341, 2;
	cvt.rn.f32.u32 	%f1164, %r240;
	mul.wide.s32 	%rd207, %r157, 4;
	add.s64 	%rd208, %rd206, %rd207;
	ld.global.nc.f32 	%f1165, [%rd208];
	sub.f32 	%f1166, %f1165, %f1158;
	add.f32 	%f1167, %f1156, %f1166;
	sub.f32 	%f1168, %f1167, %f1156;
	sub.f32 	%f1169, %f1168, %f1166;
	mul.f32 	%f1170, %f1165, %f1164;
	sub.f32 	%f1171, %f1170, %f1163;
	add.f32 	%f1172, %f1161, %f1171;
	sub.f32 	%f1173, %f1172, %f1161;
	sub.f32 	%f1174, %f1173, %f1171;
	add.s32 	%r241, %r341, 3;
	cvt.rn.f32.u32 	%f1175, %r241;
	add.s64 	%rd209, %rd208, %rd207;
	ld.global.nc.f32 	%f1176, [%rd209];
	sub.f32 	%f1177, %f1176, %f1169;
	add.f32 	%f1178, %f1167, %f1177;
	sub.f32 	%f1179, %f1178, %f1167;
	sub.f32 	%f1180, %f1179, %f1177;
	mul.f32 	%f1181, %f1176, %f1175;
	sub.f32 	%f1182, %f1181, %f1174;
	add.f32 	%f1183, %f1172, %f1182;
	sub.f32 	%f1184, %f1183, %f1172;
	sub.f32 	%f1185, %f1184, %f1182;
	add.s32 	%r341, %r341, 4;
	cvt.rn.f32.u32 	%f1186, %r341;
	add.s64 	%rd210, %rd209, %rd207;
	ld.global.nc.f32 	%f1187, [%rd210];
	sub.f32 	%f1188, %f1187, %f1180;
	add.f32 	%f1651, %f1178, %f1188;
	sub.f32 	%f1189, %f1651, %f1178;
	sub.f32 	%f1653, %f1189, %f1188;
	mul.f32 	%f1190, %f1187, %f1186;
	sub.f32 	%f1191, %f1190, %f1185;
	add.f32 	%f1652, %f1183, %f1191;
	sub.f32 	%f1192, %f1652, %f1183;
	sub.f32 	%f1654, %f1192, %f1191;
$L__BB1_79:
	setp.eq.s32 	%p108, %r30, 0;
	@%p108 bra 	$L__BB1_26;
	setp.eq.s32 	%p109, %r30, 2;
	@%p109 bra 	$L__BB1_82;
	add.s32 	%r242, %r76, %r341;
	add.s32 	%r243, %r341, 1;
	cvt.rn.f32.u32 	%f1194, %r243;
	mad.lo.s32 	%r244, %r242, %r157, %r1;
	mul.wide.s32 	%rd211, %r244, 4;
	add.s64 	%rd212, %rd2, %rd211;
	ld.global.nc.f32 	%f1195, [%rd212];
	sub.f32 	%f1196, %f1195, %f1653;
	add.f32 	%f1197, %f1651, %f1196;
	sub.f32 	%f1198, %f1197, %f1651;
	sub.f32 	%f1199, %f1198, %f1196;
	mul.f32 	%f1200, %f1195, %f1194;
	sub.f32 	%f1201, %f1200, %f1654;
	add.f32 	%f1202, %f1652, %f1201;
	sub.f32 	%f1203, %f1202, %f1652;
	sub.f32 	%f1204, %f1203, %f1201;
	add.s32 	%r341, %r341, 2;
	cvt.rn.f32.u32 	%f1205, %r341;
	mul.wide.s32 	%rd213, %r157, 4;
	add.s64 	%rd214, %rd212, %rd213;
	ld.global.nc.f32 	%f1206, [%rd214];
	sub.f32 	%f1207, %f1206, %f1199;
	add.f32 	%f1651, %f1197, %f1207;
	sub.f32 	%f1208, %f1651, %f1197;
	sub.f32 	%f1653, %f1208, %f1207;
	mul.f32 	%f1209, %f1206, %f1205;
	sub.f32 	%f1210, %f1209, %f1204;
	add.f32 	%f1652, %f1202, %f1210;
	sub.f32 	%f1211, %f1652, %f1202;
	sub.f32 	%f1654, %f1211, %f1210;
$L__BB1_82:
	setp.eq.s32 	%p110, %r31, 0;
	@%p110 bra 	$L__BB1_26;
	add.s32 	%r245, %r76, %r341;
	add.s32 	%r246, %r341, 1;
	cvt.rn.f32.u32 	%f1212, %r246;
	mad.lo.s32 	%r247, %r245, %r157, %r1;
	mul.wide.s32 	%rd215, %r247, 4;
	add.s64 	%rd216, %rd2, %rd215;
	ld.global.nc.f32 	%f1213, [%rd216];
	sub.f32 	%f1214, %f1213, %f1653;
	add.f32 	%f217, %f1651, %f1214;
	sub.f32 	%f1215, %f217, %f1651;
	sub.f32 	%f1653, %f1215, %f1214;
	mul.f32 	%f1216, %f1213, %f1212;
	sub.f32 	%f1217, %f1216, %f1654;
	add.f32 	%f219, %f1652, %f1217;
	sub.f32 	%f1218, %f219, %f1652;
	sub.f32 	%f1654, %f1218, %f1217;
	mov.f32 	%f1651, %f217;
	mov.f32 	%f1652, %f219;
	bra.uni 	$L__BB1_26;
$L__BB1_84:
	setp.lt.u32 	%p91, %r153, 16;
	mov.f32 	%f1761, 0f00000000;
	mov.f32 	%f1762, %f1761;
	@%p91 bra 	$L__BB1_88;
	add.s32 	%r326, %r37, %r321;
	mad.lo.s32 	%r325, %r157, %r343, %r1;
	mov.f32 	%f1761, 0f00000000;
	mov.u32 	%r324, %r39;
	mov.f32 	%f1645, %f1761;
$L__BB1_86:
	.pragma "nounroll";
	mul.wide.s32 	%rd157, %r325, 4;
	add.s64 	%rd158, %rd2, %rd157;
	ld.global.nc.f32 	%f905, [%rd158];
	sub.f32 	%f906, %f905, %f1761;
	add.f32 	%f907, %f1645, %f906;
	sub.f32 	%f908, %f907, %f1645;
	sub.f32 	%f909, %f908, %f906;
	mul.wide.s32 	%rd159, %r157, 4;
	add.s64 	%rd160, %rd158, %rd159;
	ld.global.nc.f32 	%f910, [%rd160];
	sub.f32 	%f911, %f910, %f909;
	add.f32 	%f912, %f907, %f911;
	sub.f32 	%f913, %f912, %f907;
	sub.f32 	%f914, %f913, %f911;
	add.s64 	%rd161, %rd160, %rd159;
	ld.global.nc.f32 	%f915, [%rd161];
	sub.f32 	%f916, %f915, %f914;
	add.f32 	%f917, %f912, %f916;
	sub.f32 	%f918, %f917, %f912;
	sub.f32 	%f919, %f918, %f916;
	add.s64 	%rd162, %rd161, %rd159;
	ld.global.nc.f32 	%f920, [%rd162];
	sub.f32 	%f921, %f920, %f919;
	add.f32 	%f922, %f917, %f921;
	sub.f32 	%f923, %f922, %f917;
	sub.f32 	%f924, %f923, %f921;
	add.s64 	%rd163, %rd162, %rd159;
	ld.global.nc.f32 	%f925, [%rd163];
	sub.f32 	%f926, %f925, %f924;
	add.f32 	%f927, %f922, %f926;
	sub.f32 	%f928, %f927, %f922;
	sub.f32 	%f929, %f928, %f926;
	add.s64 	%rd164, %rd163, %rd159;
	ld.global.nc.f32 	%f930, [%rd164];
	sub.f32 	%f931, %f930, %f929;
	add.f32 	%f932, %f927, %f931;
	sub.f32 	%f933, %f932, %f927;
	sub.f32 	%f934, %f933, %f931;
	add.s64 	%rd165, %rd164, %rd159;
	ld.global.nc.f32 	%f935, [%rd165];
	sub.f32 	%f936, %f935, %f934;
	add.f32 	%f937, %f932, %f936;
	sub.f32 	%f938, %f937, %f932;
	sub.f32 	%f939, %f938, %f936;
	add.s64 	%rd166, %rd165, %rd159;
	ld.global.nc.f32 	%f940, [%rd166];
	sub.f32 	%f941, %f940, %f939;
	add.f32 	%f942, %f937, %f941;
	sub.f32 	%f943, %f942, %f937;
	sub.f32 	%f944, %f943, %f941;
	add.s64 	%rd167, %rd166, %rd159;
	ld.global.nc.f32 	%f945, [%rd167];
	sub.f32 	%f946, %f945, %f944;
	add.f32 	%f947, %f942, %f946;
	sub.f32 	%f948, %f947, %f942;
	sub.f32 	%f949, %f948, %f946;
	add.s64 	%rd168, %rd167, %rd159;
	ld.global.nc.f32 	%f950, [%rd168];
	sub.f32 	%f951, %f950, %f949;
	add.f32 	%f952, %f947, %f951;
	sub.f32 	%f953, %f952, %f947;
	sub.f32 	%f954, %f953, %f951;
	add.s64 	%rd169, %rd168, %rd159;
	ld.global.nc.f32 	%f955, [%rd169];
	sub.f32 	%f956, %f955, %f954;
	add.f32 	%f957, %f952, %f956;
	sub.f32 	%f958, %f957, %f952;
	sub.f32 	%f959, %f958, %f956;
	add.s64 	%rd170, %rd169, %rd159;
	ld.global.nc.f32 	%f960, [%rd170];
	sub.f32 	%f961, %f960, %f959;
	add.f32 	%f962, %f957, %f961;
	sub.f32 	%f963, %f962, %f957;
	sub.f32 	%f964, %f963, %f961;
	add.s64 	%rd171, %rd170, %rd159;
	ld.global.nc.f32 	%f965, [%rd171];
	sub.f32 	%f966, %f965, %f964;
	add.f32 	%f967, %f962, %f966;
	sub.f32 	%f968, %f967, %f962;
	sub.f32 	%f969, %f968, %f966;
	add.s64 	%rd172, %rd171, %rd159;
	ld.global.nc.f32 	%f970, [%rd172];
	sub.f32 	%f971, %f970, %f969;
	add.f32 	%f972, %f967, %f971;
	sub.f32 	%f973, %f972, %f967;
	sub.f32 	%f974, %f973, %f971;
	add.s64 	%rd173, %rd172, %rd159;
	ld.global.nc.f32 	%f975, [%rd173];
	sub.f32 	%f976, %f975, %f974;
	add.f32 	%f977, %f972, %f976;
	sub.f32 	%f978, %f977, %f972;
	sub.f32 	%f979, %f978, %f976;
	add.s64 	%rd174, %rd173, %rd159;
	ld.global.nc.f32 	%f980, [%rd174];
	sub.f32 	%f981, %f980, %f979;
	add.f32 	%f1645, %f977, %f981;
	sub.f32 	%f982, %f1645, %f977;
	sub.f32 	%f1761, %f982, %f981;
	add.s32 	%r326, %r326, 16;
	add.s32 	%r325, %r325, %r38;
	add.s32 	%r324, %r324, 16;
	setp.eq.s32 	%p92, %r324, 0;
	@%p92 bra 	$L__BB1_87;
	bra.uni 	$L__BB1_86;
$L__BB1_87:
	add.s32 	%r343, %r326, 1;
	mov.f32 	%f1762, %f1645;
$L__BB1_88:
	setp.eq.s32 	%p93, %r19, 0;
	@%p93 bra 	$L__BB1_22;
	setp.lt.u32 	%p94, %r20, 7;
	@%p94 bra 	$L__BB1_91;
	mad.lo.s32 	%r220, %r343, %r157, %r1;
	mul.wide.s32 	%rd175, %r220, 4;
	add.s64 	%rd176, %rd2, %rd175;
	ld.global.nc.f32 	%f984, [%rd176];
	sub.f32 	%f985, %f984, %f1761;
	add.f32 	%f986, %f1762, %f985;
	sub.f32 	%f987, %f986, %f1762;
	sub.f32 	%f988, %f987, %f985;
	mul.wide.s32 	%rd177, %r157, 4;
	add.s64 	%rd178, %rd176, %rd177;
	ld.global.nc.f32 	%f989, [%rd178];
	sub.f32 	%f990, %f989, %f988;
	add.f32 	%f991, %f986, %f990;
	sub.f32 	%f992, %f991, %f986;
	sub.f32 	%f993, %f992, %f990;
	add.s64 	%rd179, %rd178, %rd177;
	ld.global.nc.f32 	%f994, [%rd179];
	sub.f32 	%f995, %f994, %f993;
	add.f32 	%f996, %f991, %f995;
	sub.f32 	%f997, %f996, %f991;
	sub.f32 	%f998, %f997, %f995;
	add.s64 	%rd180, %rd179, %rd177;
	ld.global.nc.f32 	%f999, [%rd180];
	sub.f32 	%f1000, %f999, %f998;
	add.f32 	%f1001, %f996, %f1000;
	sub.f32 	%f1002, %f1001, %f996;
	sub.f32 	%f1003, %f1002, %f1000;
	add.s64 	%rd181, %rd180, %rd177;
	ld.global.nc.f32 	%f1004, [%rd181];
	sub.f32 	%f1005, %f1004, %f1003;
	add.f32 	%f1006, %f1001, %f1005;
	sub.f32 	%f1007, %f1006, %f1001;
	sub.f32 	%f1008, %f1007, %f1005;
	add.s64 	%rd182, %rd181, %rd177;
	ld.global.nc.f32 	%f1009, [%rd182];
	sub.f32 	%f1010, %f1009, %f1008;
	add.f32 	%f1011, %f1006, %f1010;
	sub.f32 	%f1012, %f1011, %f1006;
	sub.f32 	%f1013, %f1012, %f1010;
	add.s64 	%rd183, %rd182, %rd177;
	ld.global.nc.f32 	%f1014, [%rd183];
	sub.f32 	%f1015, %f1014, %f1013;
	add.f32 	%f1016, %f1011, %f1015;
	sub.f32 	%f1017, %f1016, %f1011;
	sub.f32 	%f1018, %f1017, %f1015;
	add.s64 	%rd184, %rd183, %rd177;
	ld.global.nc.f32 	%f1019, [%rd184];
	sub.f32 	%f1020, %f1019, %f1018;
	add.f32 	%f1645, %f1016, %f1020;
	sub.f32 	%f1021, %f1645, %f1016;
	sub.f32 	%f1761, %f1021, %f1020;
	add.s32 	%r343, %r343, 8;
	mov.f32 	%f1762, %f1645;
$L__BB1_91:
	setp.eq.s32 	%p95, %r21, 0;
	@%p95 bra 	$L__BB1_22;
	setp.lt.u32 	%p96, %r22, 3;
	@%p96 bra 	$L__BB1_94;
	mad.lo.s32 	%r221, %r343, %r157, %r1;
	mul.wide.s32 	%rd185, %r221, 4;
	add.s64 	%rd186, %rd2, %rd185;
	ld.global.nc.f32 	%f1023, [%rd186];
	sub.f32 	%f1024, %f1023, %f1761;
	add.f32 	%f1025, %f1762, %f1024;
	sub.f32 	%f1026, %f1025, %f1762;
	sub.f32 	%f1027, %f1026, %f1024;
	add.s64 	%rd188, %rd186, %rd4;
	ld.global.nc.f32 	%f1028, [%rd188];
	sub.f32 	%f1029, %f1028, %f1027;
	add.f32 	%f1030, %f1025, %f1029;
	sub.f32 	%f1031, %f1030, %f1025;
	sub.f32 	%f1032, %f1031, %f1029;
	add.s64 	%rd189, %rd188, %rd4;
	ld.global.nc.f32 	%f1033, [%rd189];
	sub.f32 	%f1034, %f1033, %f1032;
	add.f32 	%f1035, %f1030, %f1034;
	sub.f32 	%f1036, %f1035, %f1030;
	sub.f32 	%f1037, %f1036, %f1034;
	add.s64 	%rd190, %rd189, %rd4;
	ld.global.nc.f32 	%f1038, [%rd190];
	sub.f32 	%f1039, %f1038, %f1037;
	add.f32 	%f1645, %f1035, %f1039;
	sub.f32 	%f1040, %f1645, %f1035;
	sub.f32 	%f1761, %f1040, %f1039;
	add.s32 	%r343, %r343, 4;
	mov.f32 	%f1762, %f1645;
$L__BB1_94:
	setp.eq.s32 	%p97, %r27, 0;
	@%p97 bra 	$L__BB1_22;
	setp.eq.s32 	%p98, %r27, 1;
	mad.lo.s32 	%r222, %r343, %r157, %r1;
	mul.wide.s32 	%rd191, %r222, 4;
	add.s64 	%rd3, %rd2, %rd191;
	ld.global.nc.f32 	%f1041, [%rd3];
	sub.f32 	%f1042, %f1041, %f1761;
	add.f32 	%f1645, %f1762, %f1042;
	sub.f32 	%f1043, %f1645, %f1762;
	sub.f32 	%f235, %f1043, %f1042;
	@%p98 bra 	$L__BB1_22;
	setp.eq.s32 	%p99, %r27, 2;
	add.s64 	%rd5, %rd3, %rd4;
	ld.global.nc.f32 	%f1044, [%rd5];
	sub.f32 	%f1045, %f1044, %f235;
	add.f32 	%f236, %f1645, %f1045;
	sub.f32 	%f1046, %f236, %f1645;
	sub.f32 	%f237, %f1046, %f1045;
	mov.f32 	%f1645, %f236;
	@%p99 bra 	$L__BB1_22;
	add.s64 	%rd192, %rd5, %rd4;
	ld.global.nc.f32 	%f1047, [%rd192];
	sub.f32 	%f1048, %f1047, %f237;
	add.f32 	%f1645, %f236, %f1048;
	bra.uni 	$L__BB1_22;
$L__BB1_98:
	add.s32 	%r178, %r154, 1;
	and.b32  	%r90, %r153, 15;
	add.s32 	%r91, %r90, -1;
	and.b32  	%r92, %r153, 7;
	add.s32 	%r93, %r92, -1;
	and.b32  	%r179, %r13, 15;
	add.s32 	%r94, %r179, -1;
	and.b32  	%r180, %r13, 7;
	add.s32 	%r95, %r180, -1;
	and.b32  	%r96, %r152, 15;
	add.s32 	%r97, %r96, -1;
	and.b32  	%r98, %r152, 7;
	add.s32 	%r99, %r98, -1;
	and.b32  	%r100, %r153, 2147483632;
	and.b32  	%r101, %r153, 3;
	and.b32  	%r102, %r13, 1073741808;
	and.b32  	%r103, %r152, 30;
	and.b32  	%r104, %r152, 14;
	and.b32  	%r105, %r13, 3;
	and.b32  	%r106, %r152, 2147483632;
	and.b32  	%r107, %r152, 3;
	and.b32  	%r108, %r178, 3;
	and.b32  	%r109, %r178, -4;
	mov.f32 	%f372, 0f3F800000;
	sub.f32 	%f239, %f372, %f4;
	sub.f32 	%f240, %f372, %f8;
	sub.f32 	%f241, %f372, %f1627;
	mov.b32 	%r365, 0;
	mov.f32 	%f1767, 0f00000000;
	mov.b16 	%rs80, 0;
	mov.f32 	%f1816, 0f7FC00000;
	mul.wide.s32 	%rd7, %r157, 4;
	mov.u16 	%rs79, %rs80;
	mov.f32 	%f1799, %f1767;
	mov.f32 	%f1769, %f1767;
	mov.u16 	%rs78, %rs80;
	mov.f32 	%f1770, %f1767;
	mov.u16 	%rs76, %rs80;
	mov.u16 	%rs81, %rs80;
	mov.f32 	%f1815, %f1767;
	mov.u32 	%r364, %r365;
	mov.f32 	%f1814, %f1767;
	mov.f32 	%f1813, %f1767;
$L__BB1_99:
	mad.lo.s32 	%r113, %r321, %r157, %r1;
	mul.wide.s32 	%rd43, %r113, 4;
	add.s64 	%rd44, %rd2, %rd43;
	ld.global.nc.f32 	%f250, [%rd44];
	and.b16  	%rs23, %rs78, 255;
	setp.ne.s16 	%p20, %rs23, 0;
	@%p20 bra 	$L__BB1_116;
	setp.lt.s32 	%p23, %r321, %r15;
	mov.b16 	%rs78, 0;
	mov.pred 	%p160, -1;
	@%p23 bra 	$L__BB1_117;
	sub.s32 	%r181, %r321, %r153;
	add.s32 	%r351, %r181, 1;
	setp.gt.s32 	%p24, %r351, %r321;
	mov.f32 	%f1785, 0f00000000;
	@%p24 bra 	$L__BB1_115;
	setp.lt.u32 	%p25, %r153, 16;
	mov.f32 	%f1777, 0f00000000;
	mov.f32 	%f1785, %f1777;
	@%p25 bra 	$L__BB1_105;
	mov.b32 	%r350, 0;
	mov.f32 	%f1777, 0f00000000;
$L__BB1_104:
	.pragma "nounroll";
	mad.lo.s32 	%r183, %r351, %r157, %r1;
	mul.wide.s32 	%rd45, %r183, 4;
	add.s64 	%rd46, %rd2, %rd45;
	ld.global.nc.f32 	%f378, [%rd46];
	sub.f32 	%f379, %f378, %f1777;
	add.f32 	%f380, %f1785, %f379;
	sub.f32 	%f381, %f380, %f1785;
	sub.f32 	%f382, %f381, %f379;
	add.s64 	%rd48, %rd46, %rd7;
	ld.global.nc.f32 	%f383, [%rd48];
	sub.f32 	%f384, %f383, %f382;
	add.f32 	%f385, %f380, %f384;
	sub.f32 	%f386, %f385, %f380;
	sub.f32 	%f387, %f386, %f384;
	add.s64 	%rd49, %rd48, %rd7;
	ld.global.nc.f32 	%f388, [%rd49];
	sub.f32 	%f389, %f388, %f387;
	add.f32 	%f390, %f385, %f389;
	sub.f32 	%f391, %f390, %f385;
	sub.f32 	%f392, %f391, %f389;
	add.s64 	%rd50, %rd49, %rd7;
	ld.global.nc.f32 	%f393, [%rd50];
	sub.f32 	%f394, %f393, %f392;
	add.f32 	%f395, %f390, %f394;
	sub.f32 	%f396, %f395, %f390;
	sub.f32 	%f397, %f396, %f394;
	add.s64 	%rd51, %rd50, %rd7;
	ld.global.nc.f32 	%f398, [%rd51];
	sub.f32 	%f399, %f398, %f397;
	add.f32 	%f400, %f395, %f399;
	sub.f32 	%f401, %f400, %f395;
	sub.f32 	%f402, %f401, %f399;
	add.s64 	%rd52, %rd51, %rd7;
	ld.global.nc.f32 	%f403, [%rd52];
	sub.f32 	%f404, %f403, %f402;
	add.f32 	%f405, %f400, %f404;
	sub.f32 	%f406, %f405, %f400;
	sub.f32 	%f407, %f406, %f404;
	add.s64 	%rd53, %rd52, %rd7;
	ld.global.nc.f32 	%f408, [%rd53];
	sub.f32 	%f409, %f408, %f407;
	add.f32 	%f410, %f405, %f409;
	sub.f32 	%f411, %f410, %f405;
	sub.f32 	%f412, %f411, %f409;
	add.s64 	%rd54, %rd53, %rd7;
	ld.global.nc.f32 	%f413, [%rd54];
	sub.f32 	%f414, %f413, %f412;
	add.f32 	%f415, %f410, %f414;
	sub.f32 	%f416, %f415, %f410;
	sub.f32 	%f417, %f416, %f414;
	add.s64 	%rd55, %rd54, %rd7;
	ld.global.nc.f32 	%f418, [%rd55];
	sub.f32 	%f419, %f418, %f417;
	add.f32 	%f420, %f415, %f419;
	sub.f32 	%f421, %f420, %f415;
	sub.f32 	%f422, %f421, %f419;
	add.s64 	%rd56, %rd55, %rd7;
	ld.global.nc.f32 	%f423, [%rd56];
	sub.f32 	%f424, %f423, %f422;
	add.f32 	%f425, %f420, %f424;
	sub.f32 	%f426, %f425, %f420;
	sub.f32 	%f427, %f426, %f424;
	add.s64 	%rd57, %rd56, %rd7;
	ld.global.nc.f32 	%f428, [%rd57];
	sub.f32 	%f429, %f428, %f427;
	add.f32 	%f430, %f425, %f429;
	sub.f32 	%f431, %f430, %f425;
	sub.f32 	%f432, %f431, %f429;
	add.s64 	%rd58, %rd57, %rd7;
	ld.global.nc.f32 	%f433, [%rd58];
	sub.f32 	%f434, %f433, %f432;
	add.f32 	%f435, %f430, %f434;
	sub.f32 	%f436, %f435, %f430;
	sub.f32 	%f437, %f436, %f434;
	add.s64 	%rd59, %rd58, %rd7;
	ld.global.nc.f32 	%f438, [%rd59];
	sub.f32 	%f439, %f438, %f437;
	add.f32 	%f440, %f435, %f439;
	sub.f32 	%f441, %f440, %f435;
	sub.f32 	%f442, %f441, %f439;
	add.s64 	%rd60, %rd59, %rd7;
	ld.global.nc.f32 	%f443, [%rd60];
	sub.f32 	%f444, %f443, %f442;
	add.f32 	%f445, %f440, %f444;
	sub.f32 	%f446, %f445, %f440;
	sub.f32 	%f447, %f446, %f444;
	add.s64 	%rd61, %rd60, %rd7;
	ld.global.nc.f32 	%f448, [%rd61];
	sub.f32 	%f449, %f448, %f447;
	add.f32 	%f450, %f445, %f449;
	sub.f32 	%f451, %f450, %f445;
	sub.f32 	%f452, %f451, %f449;
	add.s64 	%rd62, %rd61, %rd7;
	ld.global.nc.f32 	%f453, [%rd62];
	sub.f32 	%f454, %f453, %f452;
	add.f32 	%f1785, %f450, %f454;
	sub.f32 	%f455, %f1785, %f450;
	sub.f32 	%f1777, %f455, %f454;
	add.s32 	%r351, %r351, 16;
	add.s32 	%r350, %r350, 16;
	setp.ne.s32 	%p26, %r350, %r100;
	@%p26 bra 	$L__BB1_104;
$L__BB1_105:
	setp.eq.s32 	%p27, %r90, 0;
	@%p27 bra 	$L__BB1_115;
	setp.lt.u32 	%p28, %r91, 7;
	@%p28 bra 	$L__BB1_108;
	mad.lo.s32 	%r184, %r351, %r157, %r1;
	mul.wide.s32 	%rd63, %r184, 4;
	add.s64 	%rd64, %rd2, %rd63;
	ld.global.nc.f32 	%f457, [%rd64];
	sub.f32 	%f458, %f457, %f1777;
	add.f32 	%f459, %f1785, %f458;
	sub.f32 	%f460, %f459, %f1785;
	sub.f32 	%f461, %f460, %f458;
	add.s64 	%rd66, %rd64, %rd7;
	ld.global.nc.f32 	%f462, [%rd66];
	sub.f32 	%f463, %f462, %f461;
	add.f32 	%f464, %f459, %f463;
	sub.f32 	%f465, %f464, %f459;
	sub.f32 	%f466, %f465, %f463;
	add.s64 	%rd67, %rd66, %rd7;
	ld.global.nc.f32 	%f467, [%rd67];
	sub.f32 	%f468, %f467, %f466;
	add.f32 	%f469, %f464, %f468;
	sub.f32 	%f470, %f469, %f464;
	sub.f32 	%f471, %f470, %f468;
	add.s64 	%rd68, %rd67, %rd7;
	ld.global.nc.f32 	%f472, [%rd68];
	sub.f32 	%f473, %f472, %f471;
	add.f32 	%f474, %f469, %f473;
	sub.f32 	%f475, %f474, %f469;
	sub.f32 	%f476, %f475, %f473;
	add.s64 	%rd69, %rd68, %rd7;
	ld.global.nc.f32 	%f477, [%rd69];
	sub.f32 	%f478, %f477, %f476;
	add.f32 	%f479, %f474, %f478;
	sub.f32 	%f480, %f479, %f474;
	sub.f32 	%f481, %f480, %f478;
	add.s64 	%rd70, %rd69, %rd7;
	ld.global.nc.f32 	%f482, [%rd70];
	sub.f32 	%f483, %f482, %f481;
	add.f32 	%f484, %f479, %f483;
	sub.f32 	%f485, %f484, %f479;
	sub.f32 	%f486, %f485, %f483;
	add.s64 	%rd71, %rd70, %rd7;
	ld.global.nc.f32 	%f487, [%rd71];
	sub.f32 	%f488, %f487, %f486;
	add.f32 	%f489, %f484, %f488;
	sub.f32 	%f490, %f489, %f484;
	sub.f32 	%f491, %f490, %f488;
	add.s64 	%rd72, %rd71, %rd7;
	ld.global.nc.f32 	%f492, [%rd72];
	sub.f32 	%f493, %f492, %f491;
	add.f32 	%f1785, %f489, %f493;
	sub.f32 	%f494, %f1785, %f489;
	sub.f32 	%f1777, %f494, %f493;
	add.s32 	%r351, %r351, 8;
$L__BB1_108:
	setp.eq.s32 	%p29, %r92, 0;
	@%p29 bra 	$L__BB1_115;
	setp.lt.u32 	%p30, %r93, 3;
	@%p30 bra 	$L__BB1_111;
	mad.lo.s32 	%r185, %r351, %r157, %r1;
	mul.wide.s32 	%rd73, %r185, 4;
	add.s64 	%rd74, %rd2, %rd73;
	ld.global.nc.f32 	%f496, [%rd74];
	sub.f32 	%f497, %f496, %f1777;
	add.f32 	%f498, %f1785, %f497;
	sub.f32 	%f499, %f498, %f1785;
	sub.f32 	%f500, %f499, %f497;
	add.s64 	%rd76, %rd74, %rd7;
	ld.global.nc.f32 	%f501, [%rd76];
	sub.f32 	%f502, %f501, %f500;
	add.f32 	%f503, %f498, %f502;
	sub.f32 	%f504, %f503, %f498;
	sub.f32 	%f505, %f504, %f502;
	add.s64 	%rd77, %rd76, %rd7;
	ld.global.nc.f32 	%f506, [%rd77];
	sub.f32 	%f507, %f506, %f505;
	add.f32 	%f508, %f503, %f507;
	sub.f32 	%f509, %f508, %f503;
	sub.f32 	%f510, %f509, %f507;
	add.s64 	%rd78, %rd77, %rd7;
	ld.global.nc.f32 	%f511, [%rd78];
	sub.f32 	%f512, %f511, %f510;
	add.f32 	%f1785, %f508, %f512;
	sub.f32 	%f513, %f1785, %f508;
	sub.f32 	%f1777, %f513, %f512;
	add.s32 	%r351, %r351, 4;
$L__BB1_111:
	setp.eq.s32 	%p31, %r101, 0;
	@%p31 bra 	$L__BB1_115;
	setp.eq.s32 	%p32, %r101, 1;
	mad.lo.s32 	%r186, %r351, %r157, %r1;
	mul.wide.s32 	%rd79, %r186, 4;
	add.s64 	%rd6, %rd2, %rd79;
	ld.global.nc.f32 	%f514, [%rd6];
	sub.f32 	%f515, %f514, %f1777;
	add.f32 	%f268, %f1785, %f515;
	sub.f32 	%f516, %f268, %f1785;
	sub.f32 	%f269, %f516, %f515;
	mov.f32 	%f1785, %f268;
	@%p32 bra 	$L__BB1_115;
	setp.eq.s32 	%p33, %r101, 2;
	add.s64 	%rd8, %rd6, %rd7;
	ld.global.nc.f32 	%f517, [%rd8];
	sub.f32 	%f518, %f517, %f269;
	add.f32 	%f1785, %f268, %f518;
	sub.f32 	%f519, %f1785, %f268;
	sub.f32 	%f271, %f519, %f518;
	@%p33 bra 	$L__BB1_115;
	add.s64 	%rd80, %rd8, %rd7;
	ld.global.nc.f32 	%f520, [%rd80];
	sub.f32 	%f521, %f520, %f271;
	add.f32 	%f1785, %f1785, %f521;
$L__BB1_115:
	div.rn.f32 	%f1769, %f1785, %f1;
	mov.b16 	%rs78, 1;
	mov.pred 	%p160, 0;
	bra.uni 	$L__BB1_117;
$L__BB1_116:
	mul.f32 	%f373, %f2, %f250;
	fma.rn.f32 	%f1769, %f9, %f1769, %f373;
	mov.b16 	%rs78, 1;
	mov.pred 	%p160, 0;
$L__BB1_117:
	setp.lt.u32 	%p35, %r152, 2;
	@%p35 bra 	$L__BB1_136;
	and.b16  	%rs27, %rs79, 255;
	setp.ne.s16 	%p36, %rs27, 0;
	@%p36 bra 	$L__BB1_135;
	setp.lt.s32 	%p37, %r321, %r17;
	mov.b16 	%rs79, 0;
	@%p37 bra 	$L__BB1_136;
	sub.s32 	%r187, %r321, %r13;
	add.s32 	%r356, %r187, 1;
	setp.gt.s32 	%p38, %r356, %r321;
	mov.f32 	%f1798, 0f00000000;
	@%p38 bra 	$L__BB1_134;
	setp.lt.u32 	%p39, %r16, 15;
	mov.f32 	%f1790, 0f00000000;
	mov.f32 	%f1798, %f1790;
	@%p39 bra 	$L__BB1_124;
	mov.b32 	%r355, 0;
	mov.f32 	%f1790, 0f00000000;
$L__BB1_123:
	.pragma "nounroll";
	mad.lo.s32 	%r189, %r356, %r157, %r1;
	mul.wide.s32 	%rd81, %r189, 4;
	add.s64 	%rd82, %rd2, %rd81;
	ld.global.nc.f32 	%f527, [%rd82];
	sub.f32 	%f528, %f527, %f1790;
	add.f32 	%f529, %f1798, %f528;
	sub.f32 	%f530, %f529, %f1798;
	sub.f32 	%f531, %f530, %f528;
	add.s64 	%rd84, %rd82, %rd7;
	ld.global.nc.f32 	%f532, [%rd84];
	sub.f32 	%f533, %f532, %f531;
	add.f32 	%f534, %f529, %f533;
	sub.f32 	%f535, %f534, %f529;
	sub.f32 	%f536, %f535, %f533;
	add.s64 	%rd85, %rd84, %rd7;
	ld.global.nc.f32 	%f537, [%rd85];
	sub.f32 	%f538, %f537, %f536;
	add.f32 	%f539, %f534, %f538;
	sub.f32 	%f540, %f539, %f534;
	sub.f32 	%f541, %f540, %f538;
	add.s64 	%rd86, %rd85, %rd7;
	ld.global.nc.f32 	%f542, [%rd86];
	sub.f32 	%f543, %f542, %f541;
	add.f32 	%f544, %f539, %f543;
	sub.f32 	%f545, %f544, %f539;
	sub.f32 	%f546, %f545, %f543;
	add.s64 	%rd87, %rd86, %rd7;
	ld.global.nc.f32 	%f547, [%rd87];
	sub.f32 	%f548, %f547, %f546;
	add.f32 	%f549, %f544, %f548;
	sub.f32 	%f550, %f549, %f544;
	sub.f32 	%f551, %f550, %f548;
	add.s64 	%rd88, %rd87, %rd7;
	ld.global.nc.f32 	%f552, [%rd88];
	sub.f32 	%f553, %f552, %f551;
	add.f32 	%f554, %f549, %f553;
	sub.f32 	%f555, %f554, %f549;
	sub.f32 	%f556, %f555, %f553;
	add.s64 	%rd89, %rd88, %rd7;
	ld.global.nc.f32 	%f557, [%rd89];
	sub.f32 	%f558, %f557, %f556;
	add.f32 	%f559, %f554, %f558;
	sub.f32 	%f560, %f559, %f554;
	sub.f32 	%f561, %f560, %f558;
	add.s64 	%rd90, %rd89, %rd7;
	ld.global.nc.f32 	%f562, [%rd90];
	sub.f32 	%f563, %f562, %f561;
	add.f32 	%f564, %f559, %f563;
	sub.f32 	%f565, %f564, %f559;
	sub.f32 	%f566, %f565, %f563;
	add.s64 	%rd91, %rd90, %rd7;
	ld.global.nc.f32 	%f567, [%rd91];
	sub.f32 	%f568, %f567, %f566;
	add.f32 	%f569, %f564, %f568;
	sub.f32 	%f570, %f569, %f564;
	sub.f32 	%f571, %f570, %f568;
	add.s64 	%rd92, %rd91, %rd7;
	ld.global.nc.f32 	%f572, [%rd92];
	sub.f32 	%f573, %f572, %f571;
	add.f32 	%f574, %f569, %f573;
	sub.f32 	%f575, %f574, %f569;
	sub.f32 	%f576, %f575, %f573;
	add.s64 	%rd93, %rd92, %rd7;
	ld.global.nc.f32 	%f577, [%rd93];
	sub.f32 	%f578, %f577, %f576;
	add.f32 	%f579, %f574, %f578;
	sub.f32 	%f580, %f579, %f574;
	sub.f32 	%f581, %f580, %f578;
	add.s64 	%rd94, %rd93, %rd7;
	ld.global.nc.f32 	%f582, [%rd94];
	sub.f32 	%f583, %f582, %f581;
	add.f32 	%f584, %f579, %f583;
	sub.f32 	%f585, %f584, %f579;
	sub.f32 	%f586, %f585, %f583;
	add.s64 	%rd95, %rd94, %rd7;
	ld.global.nc.f32 	%f587, [%rd95];
	sub.f32 	%f588, %f587, %f586;
	add.f32 	%f589, %f584, %f588;
	sub.f32 	%f590, %f589, %f584;
	sub.f32 	%f591, %f590, %f588;
	add.s64 	%rd96, %rd95, %rd7;
	ld.global.nc.f32 	%f592, [%rd96];
	sub.f32 	%f593, %f592, %f591;
	add.f32 	%f594, %f589, %f593;
	sub.f32 	%f595, %f594, %f589;
	sub.f32 	%f596, %f595, %f593;
	add.s64 	%rd97, %rd96, %rd7;
	ld.global.nc.f32 	%f597, [%rd97];
	sub.f32 	%f598, %f597, %f596;
	add.f32 	%f599, %f594, %f598;
	sub.f32 	%f600, %f599, %f594;
	sub.f32 	%f601, %f600, %f598;
	add.s64 	%rd98, %rd97, %rd7;
	ld.global.nc.f32 	%f602, [%rd98];
	sub.f32 	%f603, %f602, %f601;
	add.f32 	%f1798, %f599, %f603;
	sub.f32 	%f604, %f1798, %f599;
	sub.f32 	%f1790, %f604, %f603;
	add.s32 	%r356, %r356, 16;
	add.s32 	%r355, %r355, 16;
	setp.ne.s32 	%p40, %r355, %r102;
	@%p40 bra 	$L__BB1_123;
$L__BB1_124:
	setp.eq.s32 	%p41, %r103, 0;
	@%p41 bra 	$L__BB1_134;
	setp.lt.u32 	%p42, %r94, 7;
	@%p42 bra 	$L__BB1_127;
	mad.lo.s32 	%r190, %r356, %r157, %r1;
	mul.wide.s32 	%rd99, %r190, 4;
	add.s64 	%rd100, %rd2, %rd99;
	ld.global.nc.f32 	%f606, [%rd100];
	sub.f32 	%f607, %f606, %f1790;
	add.f32 	%f608, %f1798, %f607;
	sub.f32 	%f609, %f608, %f1798;
	sub.f32 	%f610, %f609, %f607;
	add.s64 	%rd102, %rd100, %rd7;
	ld.global.nc.f32 	%f611, [%rd102];
	sub.f32 	%f612, %f611, %f610;
	add.f32 	%f613, %f608, %f612;
	sub.f32 	%f614, %f613, %f608;
	sub.f32 	%f615, %f614, %f612;
	add.s64 	%rd103, %rd102, %rd7;
	ld.global.nc.f32 	%f616, [%rd103];
	sub.f32 	%f617, %f616, %f615;
	add.f32 	%f618, %f613, %f617;
	sub.f32 	%f619, %f618, %f613;
	sub.f32 	%f620, %f619, %f617;
	add.s64 	%rd104, %rd103, %rd7;
	ld.global.nc.f32 	%f621, [%rd104];
	sub.f32 	%f622, %f621, %f620;
	add.f32 	%f623, %f618, %f622;
	sub.f32 	%f624, %f623, %f618;
	sub.f32 	%f625, %f624, %f622;
	add.s64 	%rd105, %rd104, %rd7;
	ld.global.nc.f32 	%f626, [%rd105];
	sub.f32 	%f627, %f626, %f625;
	add.f32 	%f628, %f623, %f627;
	sub.f32 	%f629, %f628, %f623;
	sub.f32 	%f630, %f629, %f627;
	add.s64 	%rd106, %rd105, %rd7;
	ld.global.nc.f32 	%f631, [%rd106];
	sub.f32 	%f632, %f631, %f630;
	add.f32 	%f633, %f628, %f632;
	sub.f32 	%f634, %f633, %f628;
	sub.f32 	%f635, %f634, %f632;
	add.s64 	%rd107, %rd106, %rd7;
	ld.global.nc.f32 	%f636, [%rd107];
	sub.f32 	%f637, %f636, %f635;
	add.f32 	%f638, %f633, %f637;
	sub.f32 	%f639, %f638, %f633;
	sub.f32 	%f640, %f639, %f637;
	add.s64 	%rd108, %rd107, %rd7;
	ld.global.nc.f32 	%f641, [%rd108];
	sub.f32 	%f642, %f641, %f640;
	add.f32 	%f1798, %f638, %f642;
	sub.f32 	%f643, %f1798, %f638;
	sub.f32 	%f1790, %f643, %f642;
	add.s32 	%r356, %r356, 8;
$L__BB1_127:
	setp.eq.s32 	%p43, %r104, 0;
	@%p43 bra 	$L__BB1_134;
	setp.lt.u32 	%p44, %r95, 3;
	@%p44 bra 	$L__BB1_130;
	mad.lo.s32 	%r191, %r356, %r157, %r1;
	mul.wide.s32 	%rd109, %r191, 4;
	add.s64 	%rd110, %rd2, %rd109;
	ld.global.nc.f32 	%f645, [%rd110];
	sub.f32 	%f646, %f645, %f1790;
	add.f32 	%f647, %f1798, %f646;
	sub.f32 	%f648, %f647, %f1798;
	sub.f32 	%f649, %f648, %f646;
	add.s64 	%rd112, %rd110, %rd7;
	ld.global.nc.f32 	%f650, [%rd112];
	sub.f32 	%f651, %f650, %f649;
	add.f32 	%f652, %f647, %f651;
	sub.f32 	%f653, %f652, %f647;
	sub.f32 	%f654, %f653, %f651;
	add.s64 	%rd113, %rd112, %rd7;
	ld.global.nc.f32 	%f655, [%rd113];
	sub.f32 	%f656, %f655, %f654;
	add.f32 	%f657, %f652, %f656;
	sub.f32 	%f658, %f657, %f652;
	sub.f32 	%f659, %f658, %f656;
	add.s64 	%rd114, %rd113, %rd7;
	ld.global.nc.f32 	%f660, [%rd114];
	sub.f32 	%f661, %f660, %f659;
	add.f32 	%f1798, %f657, %f661;
	sub.f32 	%f662, %f1798, %f657;
	sub.f32 	%f1790, %f662, %f661;
	add.s32 	%r356, %r356, 4;
$L__BB1_130:
	setp.eq.s32 	%p45, %r105, 0;
	@%p45 bra 	$L__BB1_134;
	setp.eq.s32 	%p46, %r105, 1;
	mad.lo.s32 	%r192, %r356, %r157, %r1;
	mul.wide.s32 	%rd115, %r192, 4;
	add.s64 	%rd9, %rd2, %rd115;
	ld.global.nc.f32 	%f663, [%rd9];
	sub.f32 	%f664, %f663, %f1790;
	add.f32 	%f294, %f1798, %f664;
	sub.f32 	%f665, %f294, %f1798;
	sub.f32 	%f295, %f665, %f664;
	mov.f32 	%f1798, %f294;
	@%p46 bra 	$L__BB1_134;
	setp.eq.s32 	%p47, %r105, 2;
	add.s64 	%rd11, %rd9, %rd7;
	ld.global.nc.f32 	%f666, [%rd11];
	sub.f32 	%f667, %f666, %f295;
	add.f32 	%f1798, %f294, %f667;
	sub.f32 	%f668, %f1798, %f294;
	sub.f32 	%f297, %f668, %f667;
	@%p47 bra 	$L__BB1_134;
	add.s64 	%rd116, %rd11, %rd7;
	ld.global.nc.f32 	%f669, [%rd116];
	sub.f32 	%f670, %f669, %f297;
	add.f32 	%f1798, %f1798, %f670;
$L__BB1_134:
	div.rn.f32 	%f1799, %f1798, %f10;
	mov.b16 	%rs79, 1;
	bra.uni 	$L__BB1_136;
$L__BB1_135:
	mul.f32 	%f522, %f1627, %f250;
	fma.rn.f32 	%f1799, %f241, %f1799, %f522;
	mov.b16 	%rs79, 1;
$L__BB1_136:
	and.b16  	%rs31, %rs80, 255;
	setp.ne.s16 	%p48, %rs31, 0;
	@%p48 bra 	$L__BB1_153;
	setp.lt.s32 	%p51, %r321, %r18;
	mov.b16 	%rs80, 0;
	mov.pred 	%p161, 0;
	@%p51 bra 	$L__BB1_154;
	sub.s32 	%r193, %r321, %r152;
	add.s32 	%r361, %r193, 1;
	setp.gt.s32 	%p52, %r361, %r321;
	mov.f32 	%f1811, 0f00000000;
	@%p52 bra 	$L__BB1_152;
	setp.lt.u32 	%p53, %r152, 16;
	mov.f32 	%f1803, 0f00000000;
	mov.f32 	%f1811, %f1803;
	@%p53 bra 	$L__BB1_142;
	mov.b32 	%r360, 0;
	mov.f32 	%f1803, 0f00000000;
$L__BB1_141:
	.pragma "nounroll";
	mad.lo.s32 	%r195, %r361, %r157, %r1;
	mul.wide.s32 	%rd117, %r195, 4;
	add.s64 	%rd118, %rd2, %rd117;
	ld.global.nc.f32 	%f676, [%rd118];
	sub.f32 	%f677, %f676, %f1803;
	add.f32 	%f678, %f1811, %f677;
	sub.f32 	%f679, %f678, %f1811;
	sub.f32 	%f680, %f679, %f677;
	add.s64 	%rd120, %rd118, %rd7;
	ld.global.nc.f32 	%f681, [%rd120];
	sub.f32 	%f682, %f681, %f680;
	add.f32 	%f683, %f678, %f682;
	sub.f32 	%f684, %f683, %f678;
	sub.f32 	%f685, %f684, %f682;
	add.s64 	%rd121, %rd120, %rd7;
	ld.global.nc.f32 	%f686, [%rd121];
	sub.f32 	%f687, %f686, %f685;
	add.f32 	%f688, %f683, %f687;
	sub.f32 	%f689, %f688, %f683;
	sub.f32 	%f690, %f689, %f687;
	add.s64 	%rd122, %rd121, %rd7;
	ld.global.nc.f32 	%f691, [%rd122];
	sub.f32 	%f692, %f691, %f690;
	add.f32 	%f693, %f688, %f692;
	sub.f32 	%f694, %f693, %f688;
	sub.f32 	%f695, %f694, %f692;
	add.s64 	%rd123, %rd122, %rd7;
	ld.global.nc.f32 	%f696, [%rd123];
	sub.f32 	%f697, %f696, %f695;
	add.f32 	%f698, %f693, %f697;
	sub.f32 	%f699, %f698, %f693;
	sub.f32 	%f700, %f699, %f697;
	add.s64 	%rd124, %rd123, %rd7;
	ld.global.nc.f32 	%f701, [%rd124];
	sub.f32 	%f702, %f701, %f700;
	add.f32 	%f703, %f698, %f702;
	sub.f32 	%f704, %f703, %f698;
	sub.f32 	%f705, %f704, %f702;
	add.s64 	%rd125, %rd124, %rd7;
	ld.global.nc.f32 	%f706, [%rd125];
	sub.f32 	%f707, %f706, %f705;
	add.f32 	%f708, %f703, %f707;
	sub.f32 	%f709, %f708, %f703;
	sub.f32 	%f710, %f709, %f707;
	add.s64 	%rd126, %rd125, %rd7;
	ld.global.nc.f32 	%f711, [%rd126];
	sub.f32 	%f712, %f711, %f710;
	add.f32 	%f713, %f708, %f712;
	sub.f32 	%f714, %f713, %f708;
	sub.f32 	%f715, %f714, %f712;
	add.s64 	%rd127, %rd126, %rd7;
	ld.global.nc.f32 	%f716, [%rd127];
	sub.f32 	%f717, %f716, %f715;
	add.f32 	%f718, %f713, %f717;
	sub.f32 	%f719, %f718, %f713;
	sub.f32 	%f720, %f719, %f717;
	add.s64 	%rd128, %rd127, %rd7;
	ld.global.nc.f32 	%f721, [%rd128];
	sub.f32 	%f722, %f721, %f720;
	add.f32 	%f723, %f718, %f722;
	sub.f32 	%f724, %f723, %f718;
	sub.f32 	%f725, %f724, %f722;
	add.s64 	%rd129, %rd128, %rd7;
	ld.global.nc.f32 	%f726, [%rd129];
	sub.f32 	%f727, %f726, %f725;
	add.f32 	%f728, %f723, %f727;
	sub.f32 	%f729, %f728, %f723;
	sub.f32 	%f730, %f729, %f727;
	add.s64 	%rd130, %rd129, %rd7;
	ld.global.nc.f32 	%f731, [%rd130];
	sub.f32 	%f732, %f731, %f730;
	add.f32 	%f733, %f728, %f732;
	sub.f32 	%f734, %f733, %f728;
	sub.f32 	%f735, %f734, %f732;
	add.s64 	%rd131, %rd130, %rd7;
	ld.global.nc.f32 	%f736, [%rd131];
	sub.f32 	%f737, %f736, %f735;
	add.f32 	%f738, %f733, %f737;
	sub.f32 	%f739, %f738, %f733;
	sub.f32 	%f740, %f739, %f737;
	add.s64 	%rd132, %rd131, %rd7;
	ld.global.nc.f32 	%f741, [%rd132];
	sub.f32 	%f742, %f741, %f740;
	add.f32 	%f743, %f738, %f742;
	sub.f32 	%f744, %f743, %f738;
	sub.f32 	%f745, %f744, %f742;
	add.s64 	%rd133, %rd132, %rd7;
	ld.global.nc.f32 	%f746, [%rd133];
	sub.f32 	%f747, %f746, %f745;
	add.f32 	%f748, %f743, %f747;
	sub.f32 	%f749, %f748, %f743;
	sub.f32 	%f750, %f749, %f747;
	add.s64 	%rd134, %rd133, %rd7;
	ld.global.nc.f32 	%f751, [%rd134];
	sub.f32 	%f752, %f751, %f750;
	add.f32 	%f1811, %f748, %f752;
	sub.f32 	%f753, %f1811, %f748;
	sub.f32 	%f1803, %f753, %f752;
	add.s32 	%r361, %r361, 16;
	add.s32 	%r360, %r360, 16;
	setp.ne.s32 	%p54, %r360, %r106;
	@%p54 bra 	$L__BB1_141;
$L__BB1_142:
	setp.eq.s32 	%p55, %r96, 0;
	@%p55 bra 	$L__BB1_152;
	setp.lt.u32 	%p56, %r97, 7;
	@%p56 bra 	$L__BB1_145;
	mad.lo.s32 	%r196, %r361, %r157, %r1;
	mul.wide.s32 	%rd135, %r196, 4;
	add.s64 	%rd136, %rd2, %rd135;
	ld.global.nc.f32 	%f755, [%rd136];
	sub.f32 	%f756, %f755, %f1803;
	add.f32 	%f757, %f1811, %f756;
	sub.f32 	%f758, %f757, %f1811;
	sub.f32 	%f759, %f758, %f756;
	add.s64 	%rd138, %rd136, %rd7;
	ld.global.nc.f32 	%f760, [%rd138];
	sub.f32 	%f761, %f760, %f759;
	add.f32 	%f762, %f757, %f761;
	sub.f32 	%f763, %f762, %f757;
	sub.f32 	%f764, %f763, %f761;
	add.s64 	%rd139, %rd138, %rd7;
	ld.global.nc.f32 	%f765, [%rd139];
	sub.f32 	%f766, %f765, %f764;
	add.f32 	%f767, %f762, %f766;
	sub.f32 	%f768, %f767, %f762;
	sub.f32 	%f769, %f768, %f766;
	add.s64 	%rd140, %rd139, %rd7;
	ld.global.nc.f32 	%f770, [%rd140];
	sub.f32 	%f771, %f770, %f769;
	add.f32 	%f772, %f767, %f771;
	sub.f32 	%f773, %f772, %f767;
	sub.f32 	%f774, %f773, %f771;
	add.s64 	%rd141, %rd140, %rd7;
	ld.global.nc.f32 	%f775, [%rd141];
	sub.f32 	%f776, %f775, %f774;
	add.f32 	%f777, %f772, %f776;
	sub.f32 	%f778, %f777, %f772;
	sub.f32 	%f779, %f778, %f776;
	add.s64 	%rd142, %rd141, %rd7;
	ld.global.nc.f32 	%f780, [%rd142];
	sub.f32 	%f781, %f780, %f779;
	add.f32 	%f782, %f777, %f781;
	sub.f32 	%f783, %f782, %f777;
	sub.f32 	%f784, %f783, %f781;
	add.s64 	%rd143, %rd142, %rd7;
	ld.global.nc.f32 	%f785, [%rd143];
	sub.f32 	%f786, %f785, %f784;
	add.f32 	%f787, %f782, %f786;
	sub.f32 	%f788, %f787, %f782;
	sub.f32 	%f789, %f788, %f786;
	add.s64 	%rd144, %rd143, %rd7;
	ld.global.nc.f32 	%f790, [%rd144];
	sub.f32 	%f791, %f790, %f789;
	add.f32 	%f1811, %f787, %f791;
	sub.f32 	%f792, %f1811, %f787;
	sub.f32 	%f1803, %f792, %f791;
	add.s32 	%r361, %r361, 8;
$L__BB1_145:
	setp.eq.s32 	%p57, %r98, 0;
	@%p57 bra 	$L__BB1_152;
	setp.lt.u32 	%p58, %r99, 3;
	@%p58 bra 	$L__BB1_148;
	mad.lo.s32 	%r197, %r361, %r157, %r1;
	mul.wide.s32 	%rd145, %r197, 4;
	add.s64 	%rd146, %rd2, %rd145;
	ld.global.nc.f32 	%f794, [%rd146];
	sub.f32 	%f795, %f794, %f1803;
	add.f32 	%f796, %f1811, %f795;
	sub.f32 	%f797, %f796, %f1811;
	sub.f32 	%f798, %f797, %f795;
	add.s64 	%rd148, %rd146, %rd7;
	ld.global.nc.f32 	%f799, [%rd148];
	sub.f32 	%f800, %f799, %f798;
	add.f32 	%f801, %f796, %f800;
	sub.f32 	%f802, %f801, %f796;
	sub.f32 	%f803, %f802, %f800;
	add.s64 	%rd149, %rd148, %rd7;
	ld.global.nc.f32 	%f804, [%rd149];
	sub.f32 	%f805, %f804, %f803;
	add.f32 	%f806, %f801, %f805;
	sub.f32 	%f807, %f806, %f801;
	sub.f32 	%f808, %f807, %f805;
	add.s64 	%rd150, %rd149, %rd7;
	ld.global.nc.f32 	%f809, [%rd150];
	sub.f32 	%f810, %f809, %f808;
	add.f32 	%f1811, %f806, %f810;
	sub.f32 	%f811, %f1811, %f806;
	sub.f32 	%f1803, %f811, %f810;
	add.s32 	%r361, %r361, 4;
$L__BB1_148:
	setp.eq.s32 	%p59, %r107, 0;
	@%p59 bra 	$L__BB1_152;
	setp.eq.s32 	%p60, %r107, 1;
	mad.lo.s32 	%r198, %r361, %r157, %r1;
	mul.wide.s32 	%rd151, %r198, 4;
	add.s64 	%rd12, %rd2, %rd151;
	ld.global.nc.f32 	%f812, [%rd12];
	sub.f32 	%f813, %f812, %f1803;
	add.f32 	%f320, %f1811, %f813;
	sub.f32 	%f814, %f320, %f1811;
	sub.f32 	%f321, %f814, %f813;
	mov.f32 	%f1811, %f320;
	@%p60 bra 	$L__BB1_152;
	setp.eq.s32 	%p61, %r107, 2;
	add.s64 	%rd14, %rd12, %rd7;
	ld.global.nc.f32 	%f815, [%rd14];
	sub.f32 	%f816, %f815, %f321;
	add.f32 	%f1811, %f320, %f816;
	sub.f32 	%f817, %f1811, %f320;
	sub.f32 	%f323, %f817, %f816;
	@%p61 bra 	$L__BB1_152;
	add.s64 	%rd152, %rd14, %rd7;
	ld.global.nc.f32 	%f818, [%rd152];
	sub.f32 	%f819, %f818, %f323;
	add.f32 	%f1811, %f1811, %f819;
$L__BB1_152:
	div.rn.f32 	%f1767, %f1811, %f7;
	mov.b16 	%rs80, 1;
	mov.pred 	%p161, -1;
	bra.uni 	$L__BB1_154;
$L__BB1_153:
	mul.f32 	%f671, %f8, %f250;
	fma.rn.f32 	%f1767, %f240, %f1767, %f671;
	mov.b16 	%rs80, 1;
	mov.pred 	%p161, -1;
$L__BB1_154:
	and.b16  	%rs35, %rs79, 255;
	setp.ne.s16 	%p63, %rs35, 0;
	add.f32 	%f820, %f1799, %f1799;
	sub.f32 	%f821, %f820, %f1767;
	selp.f32 	%f822, %f821, 0f7FC00000, %p161;
	selp.f32 	%f329, %f822, 0f7FC00000, %p63;
	abs.f32 	%f823, %f329;
	setp.nan.f32 	%p64, %f823, %f823;
	@%p64 bra 	$L__BB1_158;
	setp.ge.s32 	%p65, %r365, %r14;
	@%p65 bra 	$L__BB1_157;
	shl.b32 	%r203, %r365, 2;
	mov.u32 	%r204, diff_ring;
	add.s32 	%r205, %r204, %r203;
	st.shared.f32 	[%r205], %f329;
	sub.f32 	%f826, %f329, %f1814;
	add.f32 	%f330, %f1813, %f826;
	sub.f32 	%f827, %f330, %f1813;
	sub.f32 	%f1814, %f827, %f826;
	add.s32 	%r365, %r365, 1;
	setp.eq.s32 	%p67, %r365, %r14;
	div.rn.f32 	%f828, %f330, %f3;
	selp.f32 	%f1815, %f828, %f1815, %p67;
	selp.b16 	%rs81, 1, %rs81, %p67;
	selp.f32 	%f1816, %f828, %f1816, %p67;
	mov.f32 	%f1813, %f330;
	bra.uni 	$L__BB1_158;
$L__BB1_157:
	shl.b32 	%r199, %r364, 2;
	mov.u32 	%r200, diff_ring;
	add.s32 	%r201, %r200, %r199;
	st.shared.f32 	[%r201], %f329;
	add.s32 	%r202, %r364, 1;
	rem.s32 	%r364, %r202, %r14;
	and.b16  	%rs37, %rs81, 255;
	setp.eq.s16 	%p66, %rs37, 0;
	mul.f32 	%f824, %f4, %f329;
	fma.rn.f32 	%f825, %f239, %f1815, %f824;
	selp.f32 	%f1815, %f329, %f825, %p66;
	mov.b16 	%rs81, 1;
	mov.f32 	%f1816, %f1815;
$L__BB1_158:
	mov.f32 	%f1824, 0f7FC00000;
	mov.u16 	%rs82, %rs76;
	mov.f32 	%f1823, %f1770;
	@%p160 bra 	$L__BB1_169;
	and.b16  	%rs39, %rs76, 255;
	setp.eq.s16 	%p68, %rs39, 0;
	mov.b16 	%rs82, 1;
	mov.f32 	%f1823, %f1769;
	mov.f32 	%f1824, %f1769;
	@%p68 bra 	$L__BB1_169;
	setp.lt.s32 	%p69, %r154, 0;
	mov.f32 	%f1822, 0f00000000;
	@%p69 bra 	$L__BB1_168;
	setp.lt.u32 	%p70, %r154, 3;
	sub.f32 	%f339, %f250, %f1770;
	mul.f32 	%f340, %f9, %f1770;
	mov.f32 	%f1821, 0f7F7FFFFF;
	mov.f32 	%f1822, 0f00000000;
	mov.b32 	%r367, 0;
	@%p70 bra 	$L__BB1_164;
	mov.f32 	%f1821, 0f7F7FFFFF;
	mov.f32 	%f1822, 0f00000000;
	mov.b32 	%r366, 0;
$L__BB1_163:
	cvt.rn.f32.u32 	%f836, %r366;
	div.rn.f32 	%f837, %f836, 0f41200000;
	fma.rn.f32 	%f838, %f339, %f837, %f1769;
	fma.rn.f32 	%f839, %f2, %f838, %f340;
	sub.f32 	%f840, %f250, %f839;
	abs.f32 	%f841, %f840;
	setp.lt.f32 	%p71, %f841, %f1821;
	selp.f32 	%f842, %f841, %f1821, %p71;
	selp.f32 	%f843, %f837, %f1822, %p71;
	add.s32 	%r208, %r366, 1;
	cvt.rn.f32.u32 	%f844, %r208;
	div.rn.f32 	%f845, %f844, 0f41200000;
	fma.rn.f32 	%f846, %f339, %f845, %f1769;
	fma.rn.f32 	%f847, %f2, %f846, %f340;
	sub.f32 	%f848, %f250, %f847;
	abs.f32 	%f849, %f848;
	setp.lt.f32 	%p72, %f849, %f842;
	selp.f32 	%f850, %f849, %f842, %p72;
	selp.f32 	%f851, %f845, %f843, %p72;
	add.s32 	%r209, %r366, 2;
	cvt.rn.f32.u32 	%f852, %r209;
	div.rn.f32 	%f853, %f852, 0f41200000;
	fma.rn.f32 	%f854, %f339, %f853, %f1769;
	fma.rn.f32 	%f855, %f2, %f854, %f340;
	sub.f32 	%f856, %f250, %f855;
	abs.f32 	%f857, %f856;
	setp.lt.f32 	%p73, %f857, %f850;
	selp.f32 	%f858, %f857, %f850, %p73;
	selp.f32 	%f859, %f853, %f851, %p73;
	add.s32 	%r210, %r366, 3;
	cvt.rn.f32.u32 	%f860, %r210;
	div.rn.f32 	%f861, %f860, 0f41200000;
	fma.rn.f32 	%f862, %f339, %f861, %f1769;
	fma.rn.f32 	%f863, %f2, %f862, %f340;
	sub.f32 	%f864, %f250, %f863;
	abs.f32 	%f865, %f864;
	setp.lt.f32 	%p74, %f865, %f858;
	selp.f32 	%f1821, %f865, %f858, %p74;
	selp.f32 	%f1822, %f861, %f859, %p74;
	add.s32 	%r366, %r366, 4;
	setp.ne.s32 	%p75, %r366, %r109;
	mov.u32 	%r367, %r109;
	@%p75 bra 	$L__BB1_163;
$L__BB1_164:
	setp.eq.s32 	%p76, %r108, 0;
	@%p76 bra 	$L__BB1_168;
	setp.eq.s32 	%p77, %r108, 1;
	cvt.rn.f32.u32 	%f866, %r367;
	div.rn.f32 	%f867, %f866, 0f41200000;
	fma.rn.f32 	%f868, %f339, %f867, %f1769;
	fma.rn.f32 	%f869, %f2, %f868, %f340;
	sub.f32 	%f870, %f250, %f869;
	abs.f32 	%f871, %f870;
	setp.lt.f32 	%p78, %f871, %f1821;
	selp.f32 	%f348, %f871, %f1821, %p78;
	selp.f32 	%f1822, %f867, %f1822, %p78;
	@%p77 bra 	$L__BB1_168;
	setp.eq.s32 	%p79, %r108, 2;
	add.s32 	%r211, %r367, 1;
	cvt.rn.f32.u32 	%f872, %r211;
	div.rn.f32 	%f873, %f872, 0f41200000;
	fma.rn.f32 	%f874, %f339, %f873, %f1769;
	fma.rn.f32 	%f875, %f2, %f874, %f340;
	sub.f32 	%f876, %f250, %f875;
	abs.f32 	%f877, %f876;
	setp.lt.f32 	%p80, %f877, %f348;
	selp.f32 	%f350, %f877, %f348, %p80;
	selp.f32 	%f1822, %f873, %f1822, %p80;
	@%p79 bra 	$L__BB1_168;
	add.s32 	%r212, %r367, 2;
	cvt.rn.f32.u32 	%f878, %r212;
	div.rn.f32 	%f879, %f878, 0f41200000;
	fma.rn.f32 	%f880, %f339, %f879, %f1769;
	fma.rn.f32 	%f881, %f2, %f880, %f340;
	sub.f32 	%f882, %f250, %f881;
	abs.f32 	%f883, %f882;
	setp.lt.f32 	%p81, %f883, %f350;
	selp.f32 	%f1822, %f879, %f1822, %p81;
$L__BB1_168:
	sub.f32 	%f884, %f250, %f1770;
	fma.rn.f32 	%f885, %f884, %f1822, %f1769;
	mul.f32 	%f886, %f2, %f885;
	fma.rn.f32 	%f1823, %f9, %f1770, %f886;
	mov.u16 	%rs82, %rs76;
	mov.f32 	%f1824, %f1823;
$L__BB1_169:
	abs.f32 	%f887, %f1816;
	setp.nan.f32 	%p82, %f887, %f887;
	abs.f32 	%f888, %f1824;
	setp.nan.f32 	%p83, %f888, %f888;
	or.pred  	%p84, %p82, %p83;
	@%p84 bra 	$L__BB1_171;
	add.f32 	%f890, %f1816, %f1824;
	mul.f32 	%f891, %f890, 0f3F000000;
	add.s64 	%rd154, %rd1, %rd43;
	st.global.f32 	[%rd154], %f891;
$L__BB1_171:
	add.s32 	%r321, %r321, 1;
	setp.ne.s32 	%p85, %r321, %r156;
	mov.f32 	%f1770, %f1823;
	mov.u16 	%rs76, %rs82;
	@%p85 bra 	$L__BB1_99;
$L__BB1_172:
	ret;

}


// ===== COMPILED SASS (sm_100) =====

	.target	sm_100

	.elftype	@"ET_EXEC"


//--------------------- .note.nv.tkinfo           --------------------------
	.section	.note.nv.tkinfo,"",@"SHT_NOTE"
	.sectionflags	@"SHF_NOTE_NV_TKINFO"
	.tkinfo
        /*0018*/ 	.word	0x00000002
        /*0030*/ 	.string	""
        /*0030*/ 	.string	"ptxas"
        /*0030*/ 	.string	"Cuda compilation tools, release 13.0, V13.0.88"
        /*0030*/ 	.string	"Build cuda_13.0.r13.0/compiler.36424714_0"
        /*0030*/ 	.string	"-arch sm_100 -m 64 "



//--------------------- .note.nv.cuinfo           --------------------------
	.section	.note.nv.cuinfo,"",@"SHT_NOTE"
	.sectionflags	@"SHF_NOTE_NV_CUINFO"
        /*0018*/ 	.short	0x0002
        /*001a*/ 	.short	0x0064
        /*001c*/ 	.short	0x0082
	.zero		2


//--------------------- .nv.info                  --------------------------
	.section	.nv.info,"",@"SHT_CUDA_INFO"
	.align	4


	//----- nvinfo : EIATTR_REGCOUNT
	.align		4
        /*0000*/ 	.byte	0x04, 0x2f
        /*0002*/ 	.short	(.L_1 - .L_0)
	.align		4
.L_0:
        /*0004*/ 	.word	index@(dma_batch_f32)
        /*0008*/ 	.word	0x0000004f


	//----- nvinfo : EIATTR_FRAME_SIZE
	.align		4
.L_1:
        /*000c*/ 	.byte	0x04, 0x11
        /*000e*/ 	.short	(.L_3 - .L_2)
	.align		4
.L_2:
        /*0010*/ 	.word	index@($__internal_2_$__cuda_sm3x_div_rn_noftz_f32_slowpath)
        /*0014*/ 	.word	0x00000000


	//----- nvinfo : EIATTR_FRAME_SIZE
	.align		4
.L_3:
        /*0018*/ 	.byte	0x04, 0x11
        /*001a*/ 	.short	(.L_5 - .L_4)
	.align		4
.L_4:
        /*001c*/ 	.word	index@($__internal_1_$__cuda_sm20_sqrt_rn_f32_slowpath)
        /*0020*/ 	.word	0x00000000


	//----- nvinfo : EIATTR_FRAME_SIZE
	.align		4
.L_5:
        /*0024*/ 	.byte	0x04, 0x11
        /*0026*/ 	.short	(.L_7 - .L_6)
	.align		4
.L_6:
        /*0028*/ 	.word	index@(dma_batch_f32)
        /*002c*/ 	.word	0x00000000


	//----- nvinfo : EIATTR_REGCOUNT
	.align		4
.L_7:
        /*0030*/ 	.byte	0x04, 0x2f
        /*0032*/ 	.short	(.L_9 - .L_8)
	.align		4
.L_8:
        /*0034*/ 	.word	index@(dma_many_series_one_param_f32)
        /*0038*/ 	.word	0x00000048


	//----- nvinfo : EIATTR_FRAME_SIZE
	.align		4
.L_9:
        /*003c*/ 	.byte	0x04, 0x11
        /*003e*/ 	.short	(.L_11 - .L_10)
	.align		4
.L_10:
        /*0040*/ 	.word	index@($__internal_0_$__cuda_sm3x_div_rn_noftz_f32_slowpath)
        /*0044*/ 	.word	0x00000000


	//----- nvinfo : EIATTR_FRAME_SIZE
	.align		4
.L_11:
        /*0048*/ 	.byte	0x04, 0x11
        /*004a*/ 	.short	(.L_13 - .L_12)
	.align		4
.L_12:
        /*004c*/ 	.word	index@(dma_many_series_one_param_f32)
        /*0050*/ 	.word	0x00000000


	//----- nvinfo : EIATTR_MIN_STACK_SIZE
	.align		4
.L_13:
        /*0054*/ 	.byte	0x04, 0x12
        /*0056*/ 	.short	(.L_15 - .L_14)
	.align		4
.L_14:
        /*0058*/ 	.word	index@(dma_many_series_one_param_f32)
        /*005c*/ 	.word	0x00000000


	//----- nvinfo : EIATTR_MIN_STACK_SIZE
	.align		4
.L_15:
        /*0060*/ 	.byte	0x04, 0x12
        /*0062*/ 	.short	(.L_17 - .L_16)
	.align		4
.L_16:
        /*0064*/ 	.word	index@(dma_batch_f32)
        /*0068*/ 	.word	0x00000000
.L_17:


//--------------------- .nv.compat                --------------------------
	.section	.nv.compat,"",@"SHT_CUDA_COMPAT_INFO"
	.align	4
        /*0000*/ 	.byte	0x02, 0x09, 0x00, 0x00, 0x02, 0x02, 0x01, 0x00, 0x02, 0x05, 0x05, 0x00, 0x03, 0x07, 0x01, 0x01
        /*0010*/ 	.byte	0x02, 0x03, 0x00, 0x00, 0x02, 0x06, 0x01, 0x00, 0x04, 0x0b, 0x08, 0x00, 0x01, 0x00, 0x00, 0x00
        /*0020*/ 	.byte	0x00, 0x00, 0x00, 0x00


//--------------------- .nv.info.dma_many_series_one_param_f32 --------------------------
	.section	.nv.info.dma_many_series_one_param_f32,"",@"SHT_CUDA_INFO"
	.sectionflags	@""
	.align	4


	//----- nvinfo : EIATTR_CUDA_API_VERSION
	.align		4
        /*0000*/ 	.byte	0x04, 0x37
        /*0002*/ 	.short	(.L_19 - .L_18)
.L_18:
        /*0004*/ 	.word	0x00000082


	//----- nvinfo : EIATTR_KPARAM_INFO
	.align		4
.L_19:
        /*0008*/ 	.byte	0x04, 0x17
        /*000a*/ 	.short	(.L_21 - .L_20)
.L_20:
        /*000c*/ 	.word	0x00000000
        /*0010*/ 	.short	0x0009
        /*0012*/ 	.short	0x0030
        /*0014*/ 	.byte	0x00, 0xf5, 0x21, 0x00


	//----- nvinfo : EIATTR_KPARAM_INFO
	.align		4
.L_21:
        /*0018*/ 	.byte	0x04, 0x17
        /*001a*/ 	.short	(.L_23 - .L_22)
.L_22:
        /*001c*/ 	.word	0x00000000
        /*0020*/ 	.short	0x0008
        /*0022*/ 	.short	0x0028
        /*0024*/ 	.byte	0x00, 0xf0, 0x11, 0x00


	//----- nvinfo : EIATTR_KPARAM_INFO
	.align		4
.L_23:
        /*0028*/ 	.byte	0x04, 0x17
        /*002a*/ 	.short	(.L_25 - .L_24)
.L_24:
        /*002c*/ 	.word	0x00000000
        /*0030*/ 	.short	0x0007
        /*0032*/ 	.short	0x0020
        /*0034*/ 	.byte	0x00, 0xf5, 0x21, 0x00


	//----- nvinfo : EIATTR_KPARAM_INFO
	.align		4
.L_25:
        /*0038*/ 	.byte	0x04, 0x17
        /*003a*/ 	.short	(.L_27 - .L_26)
.L_26:
        /*003c*/ 	.word	0x00000000
        /*0040*/ 	.short	0x0006
        /*0042*/ 	.short	0x001c
        /*0044*/ 	.byte	0x00, 0xf0, 0x11, 0x00


	//----- nvinfo : EIATTR_KPARAM_INFO
	.align		4
.L_27:
        /*0048*/ 	.byte	0x04, 0x17
        /*004a*/ 	.short	(.L_29 - .L_28)
.L_28:
        /*004c*/ 	.word	0x00000000
        /*0050*/ 	.short	0x0005
        /*0052*/ 	.short	0x0018
        /*0054*/ 	.byte	0x00, 0xf0, 0x11, 0x00


	//----- nvinfo : EIATTR_KPARAM_INFO
	.align		4
.L_29:
        /*0058*/ 	.byte	0x04, 0x17
        /*005a*/ 	.short	(.L_31 - .L_30)
.L_30:
        /*005c*/ 	.word	0x00000000
        /*0060*/ 	.short	0x0004
        /*0062*/ 	.short	0x0014
        /*0064*/ 	.byte	0x00, 0xf0, 0x11, 0x00


	//----- nvinfo : EIATTR_KPARAM_INFO
	.align		4
.L_31:
        /*0068*/ 	.byte	0x04, 0x17
        /*006a*/ 	.short	(.L_33 - .L_32)
.L_32:
        /*006c*/ 	.word	0x00000000
        /*0070*/ 	.short	0x0003
        /*0072*/ 	.short	0x0010
        /*0074*/ 	.byte	0x00, 0xf0, 0x11, 0x00


	//----- nvinfo : EIATTR_KPARAM_INFO
	.align		4
.L_33:
        /*0078*/ 	.byte	0x04, 0x17
        /*007a*/ 	.short	(.L_35 - .L_34)
.L_34:
        /*007c*/ 	.word	0x00000000
        /*0080*/ 	.short	0x0002
        /*0082*/ 	.short	0x000c
        /*0084*/ 	.byte	0x00, 0xf0, 0x11, 0x00


	//----- nvinfo : EIATTR_KPARAM_INFO
	.align		4
.L_35:
        /*0088*/ 	.byte	0x04, 0x17
        /*008a*/ 	.short	(.L_37 - .L_36)
.L_36:
        /*008c*/ 	.word	0x00000000
        /*0090*/ 	.short	0x0001
        /*0092*/ 	.short	0x0008
        /*0094*/ 	.byte	0x00, 0xf0, 0x11, 0x00


	//----- nvinfo : EIATTR_KPARAM_INFO
	.align		4
.L_37:
        /*0098*/ 	.byte	0x04, 0x17
        /*009a*/ 	.short	(.L_39 - .L_38)
.L_38:
        /*009c*/ 	.word	0x00000000
        /*00a0*/ 	.short	0x0000
        /*00a2*/ 	.short	0x0000
        /*00a4*/ 	.byte	0x00, 0xf5, 0x21, 0x00


	//----- nvinfo : EIATTR_SPARSE_MMA_MASK
	.align		4
.L_39:
        /*00a8*/ 	.byte	0x03, 0x50
        /*00aa*/ 	.short	0x0000


	//----- nvinfo : EIATTR_MAXREG_COUNT
	.align		4
        /*00ac*/ 	.byte	0x03, 0x1b
        /*00ae*/ 	.short	0x00ff


	//----- nvinfo : EIATTR_MERCURY_ISA_VERSION
	.align		4
        /*00b0*/ 	.byte	0x03, 0x5f
        /*00b2*/ 	.short	0x0101


	//----- nvinfo : EIATTR_VRC_CTA_INIT_COUNT
	.align		4
        /*00b4*/ 	.byte	0x02, 0x4a
	.zero		1
	.zero		1


	//----- nvinfo : EIATTR_EXIT_INSTR_OFFSETS
	.align		4
        /*00b8*/ 	.byte	0x04, 0x1c
        /*00ba*/ 	.short	(.L_41 - .L_40)


	//   ....[0]....
.L_40:
        /*00bc*/ 	.word	0x00000040


	//   ....[1]....
        /*00c0*/ 	.word	0x000000b0


	//   ....[2]....
        /*00c4*/ 	.word	0x00000510


	//   ....[3]....
        /*00c8*/ 	.word	0x00005cf0


	//   ....[4]....
        /*00cc*/ 	.word	0x00009fd0


	//----- nvinfo : EIATTR_CRS_STACK_SIZE
	.align		4
.L_41:
        /*00d0*/ 	.byte	0x04, 0x1e
        /*00d2*/ 	.short	(.L_43 - .L_42)
.L_42:
        /*00d4*/ 	.word	0x00000000


	//----- nvinfo : EIATTR_CBANK_PARAM_SIZE
	.align		4
.L_43:
        /*00d8*/ 	.byte	0x03, 0x19
        /*00da*/ 	.short	0x0038


	//----- nvinfo : EIATTR_PARAM_CBANK
	.align		4
        /*00dc*/ 	.byte	0x04, 0x0a
        /*00de*/ 	.short	(.L_45 - .L_44)
	.align		4
.L_44:
        /*00e0*/ 	.word	index@(.nv.constant0.dma_many_series_one_param_f32)
        /*00e4*/ 	.short	0x0380
        /*00e6*/ 	.short	0x0038


	//----- nvinfo : EIATTR_SW_WAR
	.align		4
.L_45:
        /*00e8*/ 	.byte	0x04, 0x36
        /*00ea*/ 	.short	(.L_47 - .L_46)
.L_46:
        /*00ec*/ 	.word	0x00000008
.L_47:


//--------------------- .nv.info.dma_batch_f32    --------------------------
	.section	.nv.info.dma_batch_f32,"",@"SHT_CUDA_INFO"
	.sectionflags	@""
	.align	4


	//----- nvinfo : EIATTR_CUDA_API_VERSION
	.align		4
        /*0000*/ 	.byte	0x04, 0x37
        /*0002*/ 	.short	(.L_49 - .L_48)
.L_48:
        /*0004*/ 	.word	0x00000082


	//----- nvinfo : EIATTR_KPARAM_INFO
	.align		4
.L_49:
        /*0008*/ 	.byte	0x04, 0x17
        /*000a*/ 	.short	(.L_51 - .L_50)
.L_50:
        /*000c*/ 	.word	0x00000000
        /*0010*/ 	.short	0x0008
        /*0012*/ 	.short	0x0038
        /*0014*/ 	.byte	0x00, 0xf5, 0x21, 0x00


	//----- nvinfo : EIATTR_KPARAM_INFO
	.align		4
.L_51:
        /*0018*/ 	.byte	0x04, 0x17
        /*001a*/ 	.short	(.L_53 - .L_52)
.L_52:
        /*001c*/ 	.word	0x00000000
        /*0020*/ 	.short	0x0007
        /*0022*/ 	.short	0x0030
        /*0024*/ 	.byte	0x00, 0xf0, 0x11, 0x00


	//----- nvinfo : EIATTR_KPARAM_INFO
	.align		4
.L_53:
        /*0028*/ 	.byte	0x04, 0x17
        /*002a*/ 	.short	(.L_55 - .L_54)
.L_54:
        /*002c*/ 	.word	0x00000000
        /*0030*/ 	.short	0x0006
        /*0032*/ 	.short	0x002c
        /*0034*/ 	.byte	0x00, 0xf0, 0x11, 0x00


	//----- nvinfo : EIATTR_KPARAM_INFO
	.align		4
.L_55:
        /*0038*/ 	.byte	0x04, 0x17
        /*003a*/ 	.short	(.L_57 - .L_56)
.L_56:
        /*003c*/ 	.word	0x00000000
        /*0040*/ 	.short	0x0005
        /*0042*/ 	.short	0x0028
        /*0044*/ 	.byte	0x00, 0xf0, 0x11, 0x00


	//----- nvinfo : EIATTR_KPARAM_INFO
	.align		4
.L_57:
        /*0048*/ 	.byte	0x04, 0x17
        /*004a*/ 	.short	(.L_59 - .L_58)
.L_58:
        /*004c*/ 	.word	0x00000000
        /*0050*/ 	.short	0x0004
        /*0052*/ 	.short	0x0020
        /*0054*/ 	.byte	0x00, 0xf5, 0x21, 0x00


	//----- nvinfo : EIATTR_KPARAM_INFO
	.align		4
.L_59:
        /*0058*/ 	.byte	0x04, 0x17
        /*005a*/ 	.short	(.L_61 - .L_60)
.L_60:
        /*005c*/ 	.word	0x00000000
        /*0060*/ 	.short	0x0003
        /*0062*/ 	.short	0x0018
        /*0064*/ 	.byte	0x00, 0xf5, 0x21, 0x00


	//----- nvinfo : EIATTR_KPARAM_INFO
	.align		4
.L_61:
        /*0068*/ 	.byte	0x04, 0x17
        /*006a*/ 	.short	(.L_63 - .L_62)
.L_62:
        /*006c*/ 	.word	0x00000000
        /*0070*/ 	.short	0x0002
        /*0072*/ 	.short	0x0010
        /*0074*/ 	.byte	0x00, 0xf5, 0x21, 0x00


	//----- nvinfo : EIATTR_KPARAM_INFO
	.align		4
.L_63:
        /*0078*/ 	.byte	0x04, 0x17
        /*007a*/ 	.short	(.L_65 - .L_64)
.L_64:
        /*007c*/ 	.word	0x00000000
        /*0080*/ 	.short	0x0001
        /*0082*/ 	.short	0x0008
        /*0084*/ 	.byte	0x00, 0xf5, 0x21, 0x00


	//----- nvinfo : EIATTR_KPARAM_INFO
	.align		4
.L_65:
        /*0088*/ 	.byte	0x04, 0x17
        /*008a*/ 	.short	(.L_67 - .L_66)
.L_66:
        /*008c*/ 	.word	0x00000000
        /*0090*/ 	.short	0x0000
        /*0092*/ 	.short	0x0000
        /*0094*/ 	.byte	0x00, 0xf5, 0x21, 0x00


	//----- nvinfo : EIATTR_SPARSE_MMA_MASK
	.align		4
.L_67:
        /*0098*/ 	.byte	0x03, 0x50
        /*009a*/ 	.short	0x0000


	//----- nvinfo : EIATTR_MAXREG_COUNT
	.align		4
        /*009c*/ 	.byte	0x03, 0x1b
        /*009e*/ 	.short	0x00ff


	//----- nvinfo : EIATTR_MERCURY_ISA_VERSION
	.align		4
        /*00a0*/ 	.byte	0x03, 0x5f
        /*00a2*/ 	.short	0x0101


	//----- nvinfo : EIATTR_VRC_CTA_INIT_COUNT
	.align		4
        /*00a4*/ 	.byte	0x02, 0x4a
	.zero		1
	.zero		1


	//----- nvinfo : EIATTR_EXIT_INSTR_OFFSETS
	.align		4
        /*00a8*/ 	.byte	0x04, 0x1c
        /*00aa*/ 	.short	(.L_69 - .L_68)


	//   ....[0]....
.L_68:
        /*00ac*/ 	.word	0x00000080


	//   ....[1]....
        /*00b0*/ 	.word	0x00000140


	//   ....[2]....
        /*00b4*/ 	.word	0x000006e0


	//   ....[3]....
        /*00b8*/ 	.word	0x00007290


	//----- nvinfo : EIATTR_CRS_STACK_SIZE
	.align		4
.L_69:
        /*00bc*/ 	.byte	0x04, 0x1e
        /*00be*/ 	.short	(.L_71 - .L_70)
.L_70:
        /*00c0*/ 	.word	0x00000000


	//----- nvinfo : EIATTR_CBANK_PARAM_SIZE
	.align		4
.L_71:
        /*00c4*/ 	.byte	0x03, 0x19
        /*00c6*/ 	.short	0x0040


	//----- nvinfo : EIATTR_PARAM_CBANK
	.align		4
        /*00c8*/ 	.byte	0x04, 0x0a
        /*00ca*/ 	.short	(.L_73 - .L_72)
	.align		4
.L_72:
        /*00cc*/ 	.word	index@(.nv.constant0.dma_batch_f32)
        /*00d0*/ 	.short	0x0380
        /*00d2*/ 	.short	0x0040


	//----- nvinfo : EIATTR_SW_WAR
	.align		4
.L_73:
        /*00d4*/ 	.byte	0x04, 0x36
        /*00d6*/ 	.short	(.L_75 - .L_74)
.L_74:
        /*00d8*/ 	.word	0x00000008
.L_75:


//--------------------- .nv.callgraph             --------------------------
	.section	.nv.callgraph,"",@"SHT_CUDA_CALLGRAPH"
	.align	4
	.sectionentsize	8
	.align		4
        /*0000*/ 	.word	0x00000000
	.align		4
        /*0004*/ 	.word	0xffffffff
	.align		4
        /*0008*/ 	.word	0x00000000
	.align		4
        /*000c*/ 	.word	0xfffffffe
	.align		4
        /*0010*/ 	.word	0x00000000
	.align		4
        /*0014*/ 	.word	0xfffffffd
	.align		4
        /*0018*/ 	.word	0x00000000
	.align		4
        /*001c*/ 	.word	0xfffffffc


//--------------------- .text.dma_many_series_one_param_f32 --------------------------
	.section	.text.dma_many_series_one_param_f32,"ax",@progbits
	.align	128
        .global         dma_many_series_one_param_f32
        .type           dma_many_series_one_param_f32,@function
        .size           dma_many_series_one_param_f32,(.L_x_187 - dma_many_series_one_param_f32)
        .other          dma_many_series_one_param_f32,@"STO_CUDA_ENTRY STV_DEFAULT"
dma_many_series_one_param_f32:
.text.dma_many_series_one_param_f32:
[----:B------:R-:W-:Y:S01]  /*0000*/  LDC R1, c[0x0][0x37c] ;  /* 0x0000df00ff017b82 */ /* 0x000fe20000000800 */
[----:B------:R-:W0:Y:S07]  /*0010*/  S2R R59, SR_CTAID.X ;  /* 0x00000000003b7919 */ /* 0x000e2e0000002500 */
[----:B------:R-:W0:Y:S02]  /*0020*/  LDC R23, c[0x0][0x39c] ;  /* 0x0000e700ff177b82 */ /* 0x000e240000000800 */
[----:B0-----:R-:W-:-:S13]  /*0030*/  ISETP.GE.AND P0, PT, R59, R23, PT ;  /* 0x000000173b00720c */ /* 0x001fda0003f06270 */
[----:B------:R-:W-:Y:S05]  /*0040*/  @P0 EXIT ;  /* 0x000000000000094d */ /* 0x000fea0003800000 */
[----:B------:R-:W0:Y:S01]  /*0050*/  LDC R25, c[0x0][0x398] ;  /* 0x0000e600ff197b82 */ /* 0x000e220000000800 */
[----:B------:R-:W1:Y:S07]  /*0060*/  S2R R4, SR_TID.X ;  /* 0x0000000000047919 */ /* 0x000e6e0000002100 */
[----:B------:R-:W0:Y:S02]  /*0070*/  LDC.64 R2, c[0x0][0x388] ;  /* 0x0000e200ff027b82 */ /* 0x000e240000000a00 */
[----:B0-----:R-:W-:-:S04]  /*0080*/  VIMNMX3 R0, R2, R25, R3, PT ;  /* 0x000000190200720f */ /* 0x001fc80003800103 */
[----:B------:R-:W-:-:S04]  /*0090*/  ISETP.GE.AND P0, PT, R0, 0x1, PT ;  /* 0x000000010000780c */ /* 0x000fc80003f06270 */
[----:B-1----:R-:W-:-:S13]  /*00a0*/  ISETP.NE.OR P0, PT, R4, RZ, !P0 ;  /* 0x000000ff0400720c */ /* 0x002fda0004705670 */
[----:B------:R-:W-:Y:S05]  /*00b0*/  @P0 EXIT ;  /* 0x000000000000094d */ /* 0x000fea0003800000 */
[C---:B------:R-:W-:Y:S01]  /*00c0*/  ISETP.GE.U32.AND P0, PT, R25.reuse, 0x8, PT ;  /* 0x000000081900780c */ /* 0x040fe20003f06070 */
[----:B------:R-:W0:Y:S01]  /*00d0*/  LDCU.64 UR8, c[0x0][0x358] ;  /* 0x00006b00ff0877ac */ /* 0x000e220008000a00 */
[----:B------:R-:W-:Y:S01]  /*00e0*/  LOP3.LUT R24, R25, 0x7, RZ, 0xc0, !PT ;  /* 0x0000000719187812 */ /* 0x000fe200078ec0ff */
[----:B------:R-:W-:-:S03]  /*00f0*/  HFMA2 R0, -RZ, RZ, 0, 0 ;  /* 0x00000000ff007431 */ /* 0x000fc600000001ff */
[----:B------:R-:W-:-:S07]  /*0100*/  ISETP.NE.AND P1, PT, R24, RZ, PT ;  /* 0x000000ff1800720c */ /* 0x000fce0003f25270 */
[----:B------:R-:W-:Y:S06]  /*0110*/  @!P0 BRA `(.L_x_0) ;  /* 0x0000000000608947 */ /* 0x000fec0003800000 */
[----:B------:R-:W1:Y:S01]  /*0120*/  LDC.64 R20, c[0x0][0x3b0] ;  /* 0x0000ec00ff147b82 */ /* 0x000e620000000a00 */
[----:B------:R-:W-:Y:S02]  /*0130*/  LOP3.LUT R0, R25, 0x7ffffff8, RZ, 0xc0, !PT ;  /* 0x7ffffff819007812 */ /* 0x000fe400078ec0ff */
[----:B------:R-:W-:-:S07]  /*0140*/  MOV R22, RZ ;  /* 0x000000ff00167202 */ /* 0x000fce0000000f00 */
.L_x_1:
[C---:B--2---:R-:W-:Y:S01]  /*0150*/  IMAD R5, R22.reuse, R23, R59 ;  /* 0x0000001716057224 */ /* 0x044fe200078e023b */
[----:B------:R-:W-:Y:S02]  /*0160*/  MOV R27, 0x7fc00000 ;  /* 0x7fc00000001b7802 */ /* 0x000fe40000000f00 */
[----:B------:R-:W-:Y:S01]  /*0170*/  IADD3 R22, PT, PT, R22, 0x8, RZ ;  /* 0x0000000816167810 */ /* 0x000fe20007ffe0ff */
[----:B-1----:R-:W-:-:S03]  /*0180*/  IMAD.WIDE R4, R5, 0x4, R20 ;  /* 0x0000000405047825 */ /* 0x002fc600078e0214 */
[----:B------:R-:W-:Y:S02]  /*0190*/  ISETP.NE.AND P0, PT, R22, R0, PT ;  /* 0x000000001600720c */ /* 0x000fe40003f05270 */
[----:B0-----:R2:W-:Y:S01]  /*01a0*/  STG.E desc[UR8][R4.64], R27 ;  /* 0x0000001b04007986 */ /* 0x0015e2000c101908 */
[----:B------:R-:W-:-:S05]  /*01b0*/  IMAD.WIDE R6, R23, 0x4, R4 ;  /* 0x0000000417067825 */ /* 0x000fca00078e0204 */
[----:B------:R2:W-:Y:S01]  /*01c0*/  STG.E desc[UR8][R6.64], R27 ;  /* 0x0000001b06007986 */ /* 0x0005e2000c101908 */
        /* <DEDUP_REMOVED lines=12> */
[----:B------:R-:W-:Y:S05]  /*0290*/  @P0 BRA `(.L_x_1) ;  /* 0xfffffffc00ac0947 */ /* 0x000fea000383ffff */
.L_x_0:
[----:B------:R-:W-:Y:S05]  /*02a0*/  @!P1 BRA `(.L_x_2) ;  /* 0x0000000000889947 */ /* 0x000fea0003800000 */
[----:B------:R-:W-:Y:S02]  /*02b0*/  ISETP.GE.U32.AND P0, PT, R24, 0x4, PT ;  /* 0x000000041800780c */ /* 0x000fe40003f06070 */
[----:B--2---:R-:W-:-:S04]  /*02c0*/  LOP3.LUT R12, R25, 0x3, RZ, 0xc0, !PT ;  /* 0x00000003190c7812 */ /* 0x004fc800078ec0ff */
[----:B------:R-:W-:-:S07]  /*02d0*/  ISETP.NE.AND P1, PT, R12, RZ, PT ;  /* 0x000000ff0c00720c */ /* 0x000fce0003f25270 */
[----:B------:R-:W-:Y:S06]  /*02e0*/  @!P0 BRA `(.L_x_3) ;  /* 0x0000000000308947 */ /* 0x000fec0003800000 */
[----:B------:R-:W1:Y:S01]  /*02f0*/  LDC.64 R4, c[0x0][0x3b0] ;  /* 0x0000ec00ff047b82 */ /* 0x000e620000000a00 */
[C---:B------:R-:W-:Y:S01]  /*0300*/  IMAD R7, R0.reuse, R23, R59 ;  /* 0x0000001700077224 */ /* 0x040fe200078e023b */
[----:B------:R-:W-:Y:S02]  /*0310*/  MOV R13, 0x7fc00000 ;  /* 0x7fc00000000d7802 */ /* 0x000fe40000000f00 */
[----:B------:R-:W-:Y:S01]  /*0320*/  IADD3 R0, PT, PT, R0, 0x4, RZ ;  /* 0x0000000400007810 */ /* 0x000fe20007ffe0ff */
[----:B-1----:R-:W-:-:S05]  /*0330*/  IMAD.WIDE R4, R7, 0x4, R4 ;  /* 0x0000000407047825 */ /* 0x002fca00078e0204 */
[----:B0-----:R1:W-:Y:S01]  /*0340*/  STG.E desc[UR8][R4.64], R13 ;  /* 0x0000000d04007986 */ /* 0x0013e2000c101908 */
[----:B------:R-:W-:-:S05]  /*0350*/  IMAD.WIDE R6, R23, 0x4, R4 ;  /* 0x0000000417067825 */ /* 0x000fca00078e0204 */
[----:B------:R1:W-:Y:S01]  /*0360*/  STG.E desc[UR8][R6.64], R13 ;  /* 0x0000000d06007986 */ /* 0x0003e2000c101908 */
[----:B------:R-:W-:-:S05]  /*0370*/  IMAD.WIDE R8, R23, 0x4, R6 ;  /* 0x0000000417087825 */ /* 0x000fca00078e0206 */
[----:B------:R1:W-:Y:S01]  /*0380*/  STG.E desc[UR8][R8.64], R13 ;  /* 0x0000000d08007986 */ /* 0x0003e2000c101908 */
[----:B------:R-:W-:-:S05]  /*0390*/  IMAD.WIDE R10, R23, 0x4, R8 ;  /* 0x00000004170a7825 */ /* 0x000fca00078e0208 */
[----:B------:R1:W-:Y:S02]  /*03a0*/  STG.E desc[UR8][R10.64], R13 ;  /* 0x0000000d0a007986 */ /* 0x0003e4000c101908 */
.L_x_3:
[----:B------:R-:W-:Y:S05]  /*03b0*/  @!P1 BRA `(.L_x_2) ;  /* 0x0000000000449947 */ /* 0x000fea0003800000 */
[----:B-1----:R-:W-:Y:S02]  /*03c0*/  LOP3.LUT R4, R25, 0x1, RZ, 0xc0, !PT ;  /* 0x0000000119047812 */ /* 0x002fe400078ec0ff */
[----:B------:R-:W-:Y:S02]  /*03d0*/  ISETP.NE.AND P0, PT, R12, 0x1, PT ;  /* 0x000000010c00780c */ /* 0x000fe40003f05270 */
[----:B------:R-:W-:-:S13]  /*03e0*/  ISETP.NE.U32.AND P1, PT, R4, 0x1, PT ;  /* 0x000000010400780c */ /* 0x000fda0003f25070 */
[----:B------:R-:W1:Y:S01]  /*03f0*/  @!P1 LDC.64 R8, c[0x0][0x3b0] ;  /* 0x0000ec00ff089b82 */ /* 0x000e620000000a00 */
[----:B------:R-:W-:Y:S05]  /*0400*/  @!P0 BRA `(.L_x_4) ;  /* 0x0000000000208947 */ /* 0x000fea0003800000 */
[----:B------:R-:W2:Y:S01]  /*0410*/  LDC.64 R4, c[0x0][0x3b0] ;  /* 0x0000ec00ff047b82 */ /* 0x000ea20000000a00 */
[C---:B------:R-:W-:Y:S01]  /*0420*/  IMAD R7, R0.reuse, R23, R59 ;  /* 0x0000001700077224 */ /* 0x040fe200078e023b */
[----:B------:R-:W-:Y:S02]  /*0430*/  MOV R11, 0x7fc00000 ;  /* 0x7fc00000000b7802 */ /* 0x000fe40000000f00 */
[----:B------:R-:W-:Y:S01]  /*0440*/  IADD3 R0, PT, PT, R0, 0x2, RZ ;  /* 0x0000000200007810 */ /* 0x000fe20007ffe0ff */
[----:B--2---:R-:W-:-:S05]  /*0450*/  IMAD.WIDE R4, R7, 0x4, R4 ;  /* 0x0000000407047825 */ /* 0x004fca00078e0204 */
[----:B0-----:R2:W-:Y:S01]  /*0460*/  STG.E desc[UR8][R4.64], R11 ;  /* 0x0000000b04007986 */ /* 0x0015e2000c101908 */
[----:B------:R-:W-:-:S05]  /*0470*/  IMAD.WIDE R6, R23, 0x4, R4 ;  /* 0x0000000417067825 */ /* 0x000fca00078e0204 */
[----:B------:R2:W-:Y:S02]  /*0480*/  STG.E desc[UR8][R6.64], R11 ;  /* 0x0000000b06007986 */ /* 0x0005e4000c101908 */
.L_x_4:
[----:B--2---:R-:W-:Y:S01]  /*0490*/  @!P1 IMAD R5, R0, R23, R59 ;  /* 0x0000001700059224 */ /* 0x004fe200078e023b */
[----:B------:R-:W-:-:S03]  /*04a0*/  @!P1 MOV R7, 0x7fc00000 ;  /* 0x7fc0000000079802 */ /* 0x000fc60000000f00 */
[----:B-1----:R-:W-:-:S05]  /*04b0*/  @!P1 IMAD.WIDE R4, R5, 0x4, R8 ;  /* 0x0000000405049825 */ /* 0x002fca00078e0208 */
[----:B0-----:R3:W-:Y:S02]  /*04c0*/  @!P1 STG.E desc[UR8][R4.64], R7 ;  /* 0x0000000704009986 */ /* 0x0017e4000c101908 */
.L_x_2:
[----:B-123--:R-:W1:Y:S02]  /*04d0*/  LDC.64 R4, c[0x0][0x3a0] ;  /* 0x0000e800ff047b82 */ /* 0x00ee640000000a00 */
[----:B-1----:R-:W-:-:S05]  /*04e0*/  IMAD.WIDE.U32 R4, R59, 0x4, R4 ;  /* 0x000000043b047825 */ /* 0x002fca00078e0004 */
[----:B0-----:R-:W2:Y:S02]  /*04f0*/  LDG.E.CONSTANT R56, desc[UR8][R4.64] ;  /* 0x0000000804387981 */ /* 0x001ea4000c1e9900 */
[----:B--2---:R-:W-:-:S13]  /*0500*/  ISETP.GE.AND P0, PT, R56, R25, PT ;  /* 0x000000193800720c */ /* 0x004fda0003f06270 */
[----:B------:R-:W-:Y:S05]  /*0510*/  @P0 EXIT ;  /* 0x000000000000094d */ /* 0x000fea0003800000 */
[----:B------:R-:W-:Y:S01]  /*0520*/  I2FP.F32.U32 R58, R3 ;  /* 0x00000003003a7245 */ /* 0x000fe20000201000 */
[----:B------:R-:W0:Y:S01]  /*0530*/  LDC R37, c[0x0][0x3a8] ;  /* 0x0000ea00ff257b82 */ /* 0x000e220000000800 */
[----:B------:R-:W-:Y:S01]  /*0540*/  UMOV UR4, 0x40000000 ;  /* 0x4000000000047882 */ /* 0x000fe20000000000 */
[----:B------:R-:W-:Y:S02]  /*0550*/  SHF.R.U32.HI R55, RZ, 0x1, R2 ;  /* 0x00000001ff377819 */ /* 0x000fe40000011602 */
[----:B------:R-:W-:Y:S01]  /*0560*/  FADD R5, R58, 1 ;  /* 0x3f8000003a057421 */ /* 0x000fe20000000000 */
[----:B------:R-:W-:-:S03]  /*0570*/  MOV R4, UR4 ;  /* 0x0000000400047c02 */ /* 0x000fc60008000f00 */
[----:B------:R-:W1:Y:S08]  /*0580*/  MUFU.RCP R0, R5 ;  /* 0x0000000500007308 */ /* 0x000e700000001000 */
[----:B------:R-:W2:Y:S01]  /*0590*/  FCHK P0, R4, R5 ;  /* 0x0000000504007302 */ /* 0x000ea20000000000 */
[----:B0-----:R-:W-:Y:S01]  /*05a0*/  VIMNMX R37, PT, PT, R37, 0x1, !PT ;  /* 0x0000000125257848 */ /* 0x001fe20007fe0100 */
[----:B-1----:R-:W-:-:S04]  /*05b0*/  FFMA R57, -R5, R0, 1 ;  /* 0x3f80000005397423 */ /* 0x002fc80000000100 */
[----:B------:R-:W-:-:S04]  /*05c0*/  FFMA R57, R0, R57, R0 ;  /* 0x0000003900397223 */ /* 0x000fc80000000000 */
[----:B------:R-:W-:-:S04]  /*05d0*/  FFMA R0, R57, 2, RZ ;  /* 0x4000000039007823 */ /* 0x000fc800000000ff */
[----:B------:R-:W-:-:S04]  /*05e0*/  FFMA R3, -R5, R0, 2 ;  /* 0x4000000005037423 */ /* 0x000fc80000000100 */
[----:B------:R-:W-:Y:S01]  /*05f0*/  FFMA R57, R57, R3, R0 ;  /* 0x0000000339397223 */ /* 0x000fe20000000000 */
[----:B--2---:R-:W-:Y:S06]  /*0600*/  @!P0 BRA `(.L_x_5) ;  /* 0x0000000000108947 */ /* 0x004fec0003800000 */
[----:B------:R-:W-:Y:S01]  /*0610*/  HFMA2 R4, -RZ, RZ, 2, 0 ;  /* 0x40000000ff047431 */ /* 0x000fe200000001ff */
[----:B------:R-:W-:-:S07]  /*0620*/  MOV R60, 0x640 ;  /* 0x00000640003c7802 */ /* 0x000fce0000000f00 */
[----:B------:R-:W-:Y:S05]  /*0630*/  CALL.REL.NOINC `($__internal_0_$__cuda_sm3x_div_rn_noftz_f32_slowpath) ;  /* 0x0000009800687944 */ /* 0x000fea0003c00000 */
[----:B------:R-:W-:-:S07]  /*0640*/  MOV R57, R4 ;  /* 0x0000000400397202 */ /* 0x000fce0000000f00 */
.L_x_5:
[----:B------:R-:W-:Y:S01]  /*0650*/  I2FP.F32.U32 R46, R37 ;  /* 0x00000025002e7245 */ /* 0x000fe20000201000 */
[----:B------:R-:W0:Y:S01]  /*0660*/  LDC.64 R52, c[0x0][0x388] ;  /* 0x0000e200ff347b82 */ /* 0x000e220000000a00 */
[----:B------:R-:W-:Y:S01]  /*0670*/  UMOV UR4, 0x40000000 ;  /* 0x4000000000047882 */ /* 0x000fe20000000000 */
[----:B------:R-:W-:Y:S02]  /*0680*/  IADD3 R54, PT, PT, R55, -0x1, RZ ;  /* 0xffffffff37367810 */ /* 0x000fe40007ffe0ff */
[----:B------:R-:W-:Y:S01]  /*0690*/  FADD R5, R46, 1 ;  /* 0x3f8000002e057421 */ /* 0x000fe20000000000 */
[----:B------:R-:W-:-:S03]  /*06a0*/  MOV R2, UR4 ;  /* 0x0000000400027c02 */ /* 0x000fc60008000f00 */
[----:B------:R-:W1:Y:S08]  /*06b0*/  MUFU.RCP R44, R5 ;  /* 0x00000005002c7308 */ /* 0x000e700000001000 */
[----:B------:R-:W2:Y:S01]  /*06c0*/  FCHK P1, R2, R5 ;  /* 0x0000000502007302 */ /* 0x000ea20000020000 */
[----:B0-----:R-:W-:Y:S01]  /*06d0*/  ISETP.GE.U32.AND P0, PT, R52, 0x2, PT ;  /* 0x000000023400780c */ /* 0x001fe20003f06070 */
[----:B-1----:R-:W-:Y:S01]  /*06e0*/  FFMA R3, -R5, R44, 1 ;  /* 0x3f80000005037423 */ /* 0x002fe2000000012c */
[----:B------:R-:W-:-:S02]  /*06f0*/  IADD3 R53, PT, PT, R56, -0x1, R53 ;  /* 0xffffffff38357810 */ /* 0x000fc40007ffe035 */
[----:B------:R-:W-:Y:S01]  /*0700*/  SEL R49, R54, RZ, P0 ;  /* 0x000000ff36317207 */ /* 0x000fe20000000000 */
[----:B------:R-:W-:Y:S01]  /*0710*/  FFMA R44, R44, R3, R44 ;  /* 0x000000032c2c7223 */ /* 0x000fe2000000002c */
[C---:B------:R-:W-:Y:S02]  /*0720*/  IADD3 R51, PT, PT, R56.reuse, -0x1, R52 ;  /* 0xffffffff38337810 */ /* 0x040fe40007ffe034 */
[----:B------:R-:W-:Y:S01]  /*0730*/  IADD3 R49, PT, PT, R56, R49, RZ ;  /* 0x0000003138317210 */ /* 0x000fe20007ffe0ff */
        /* <DEDUP_REMOVED lines=8> */
.L_x_6:
[----:B------:R-:W-:Y:S01]  /*07c0*/  HFMA2 R47, -RZ, RZ, 0, 0 ;  /* 0x00000000ff2f7431 */ /* 0x000fe200000001ff */
[----:B------:R-:W-:Y:S06]  /*07d0*/  @!P0 BRA `(.L_x_7) ;  /* 0x0000000000408947 */ /* 0x000fec0003800000 */
[----:B------:R-:W-:Y:S01]  /*07e0*/  I2FP.F32.U32 R0, R55 ;  /* 0x0000003700007245 */ /* 0x000fe20000201000 */
[----:B------:R-:W-:Y:S02]  /*07f0*/  UMOV UR4, 0x40000000 ;  /* 0x4000000000047882 */ /* 0x000fe40000000000 */
[----:B------:R-:W-:Y:S02]  /*0800*/  MOV R4, UR4 ;  /* 0x0000000400047c02 */ /* 0x000fe40008000f00 */
[----:B------:R-:W-:-:S04]  /*0810*/  FADD R5, R0, 1 ;  /* 0x3f80000000057421 */ /* 0x000fc80000000000 */
[----:B------:R-:W0:Y:S08]  /*0820*/  MUFU.RCP R0, R5 ;  /* 0x0000000500007308 */ /* 0x000e300000001000 */
[----:B------:R-:W1:Y:S01]  /*0830*/  FCHK P0, R4, R5 ;  /* 0x0000000504007302 */ /* 0x000e620000000000 */
[----:B0-----:R-:W-:-:S04]  /*0840*/  FFMA R3, -R5, R0, 1 ;  /* 0x3f80000005037423 */ /* 0x001fc80000000100 */
[----:B------:R-:W-:-:S04]  /*0850*/  FFMA R0, R0, R3, R0 ;  /* 0x0000000300007223 */ /* 0x000fc80000000000 */
[----:B------:R-:W-:-:S04]  /*0860*/  FFMA R2, R0, 2, RZ ;  /* 0x4000000000027823 */ /* 0x000fc800000000ff */
[----:B------:R-:W-:-:S04]  /*0870*/  FFMA R3, -R5, R2, 2 ;  /* 0x4000000005037423 */ /* 0x000fc80000000102 */
[----:B------:R-:W-:Y:S01]  /*0880*/  FFMA R47, R0, R3, R2 ;  /* 0x00000003002f7223 */ /* 0x000fe20000000002 */
[----:B-1----:R-:W-:Y:S06]  /*0890*/  @!P0 BRA `(.L_x_7) ;  /* 0x0000000000108947 */ /* 0x002fec0003800000 */
[----:B------:R-:W-:Y:S02]  /*08a0*/  MOV R4, 0x40000000 ;  /* 0x4000000000047802 */ /* 0x000fe40000000f00 */
[----:B------:R-:W-:-:S07]  /*08b0*/  MOV R60, 0x8d0 ;  /* 0x000008d0003c7802 */ /* 0x000fce0000000f00 */
[----:B------:R-:W-:Y:S05]  /*08c0*/  CALL.REL.NOINC `($__internal_0_$__cuda_sm3x_div_rn_noftz_f32_slowpath) ;  /* 0x0000009400c47944 */ /* 0x000fea0003c00000 */
[----:B------:R-:W-:-:S07]  /*08d0*/  MOV R47, R4 ;  /* 0x00000004002f7202 */ /* 0x000fce0000000f00 */
.L_x_7:
[----:B------:R-:W0:Y:S02]  /*08e0*/  LDCU UR4, c[0x0][0x388] ;  /* 0x00007100ff0477ac */ /* 0x000e240008000800 */
[----:B0-----:R-:W-:Y:S01]  /*08f0*/  I2FP.F32.U32 R52, UR4 ;  /* 0x0000000400347c45 */ /* 0x001fe20008201000 */
        /* <DEDUP_REMOVED lines=11> */
[----:B------:R-:W-:Y:S01]  /*09b0*/  HFMA2 R4, -RZ, RZ, 2, 0 ;  /* 0x40000000ff047431 */ /* 0x000fe200000001ff */
[----:B------:R-:W-:-:S07]  /*09c0*/  MOV R60, 0x9e0 ;  /* 0x000009e0003c7802 */ /* 0x000fce0000000f00 */
[----:B------:R-:W-:Y:S05]  /*09d0*/  CALL.REL.NOINC `($__internal_0_$__cuda_sm3x_div_rn_noftz_f32_slowpath) ;  /* 0x0000009400807944 */ /* 0x000fea0003c00000 */
[----:B------:R-:W-:-:S07]  /*09e0*/  MOV R45, R4 ;  /* 0x00000004002d7202 */ /* 0x000fce0000000f00 */
.L_x_8:
[----:B------:R-:W0:Y:S01]  /*09f0*/  LDCU.64 UR4, c[0x0][0x390] ;  /* 0x00007200ff0477ac */ /* 0x000e220008000a00 */
[----:B------:R-:W-:Y:S01]  /*0a00*/  FADD R50, -R57, 1 ;  /* 0x3f80000039327421 */ /* 0x000fe20000000100 */
[----:B------:R-:W-:Y:S01]  /*0a10*/  I2FP.F32.U32 R48, R55 ;  /* 0x0000003700307245 */ /* 0x000fe20000201000 */
[----:B0-----:R-:W-:Y:S02]  /*0a20*/  UISETP.NE.AND UP0, UPT, UR5, URZ, UPT ;  /* 0x000000ff0500728c */ /* 0x001fe4000bf05270 */
[----:B------:R-:W-:-:S07]  /*0a30*/  UIADD3 UR4, UPT, UPT, UR4, 0x1, URZ ;  /* 0x0000000104047890 */ /* 0x000fce000fffe0ff */
[----:B------:R-:W-:Y:S05]  /*0a40*/  BRA.U UP0, `(.L_x_9) ;  /* 0x0000005100b87547 */ /* 0x000fea000b800000 */
[----:B------:R-:W0:Y:S01]  /*0a50*/  LDC R47, c[0x0][0x3a8] ;  /* 0x0000ea00ff2f7b82 */ /* 0x000e220000000800 */
[C---:B------:R-:W-:Y:S01]  /*0a60*/  IADD3 R4, PT, PT, R55.reuse, 0x1, RZ ;  /* 0x0000000137047810 */ /* 0x040fe20007ffe0ff */
[----:B------:R-:W-:Y:S01]  /*0a70*/  FMUL R5, R52, 0.5 ;  /* 0x3f00000034057820 */ /* 0x000fe20000400000 */
[----:B------:R-:W-:Y:S01]  /*0a80*/  FMUL R7, R48, 0.5 ;  /* 0x3f00000030077820 */ /* 0x000fe20000400000 */
[----:B------:R-:W-:Y:S01]  /*0a90*/  LOP3.LUT R14, R55, 0x7, RZ, 0xc0, !PT ;  /* 0x00000007370e7812 */ /* 0x000fe200078ec0ff */
[----:B------:R-:W-:Y:S01]  /*0aa0*/  HFMA2 R34, -RZ, RZ, 0, 0 ;  /* 0x00000000ff227431 */ /* 0x000fe200000001ff */
[----:B------:R-:W-:Y:S01]  /*0ab0*/  I2FP.F32.U32 R4, R4 ;  /* 0x0000000400047245 */ /* 0x000fe20000201000 */
[----:B------:R-:W-:Y:S01]  /*0ac0*/  HFMA2 R33, -RZ, RZ, 0, 0 ;  /* 0x00000000ff217431 */ /* 0x000fe200000001ff */
[----:B------:R-:W1:Y:S01]  /*0ad0*/  LDC.64 R2, c[0x0][0x388] ;  /* 0x0000e200ff027b82 */ /* 0x000e620000000a00 */
[----:B------:R-:W-:Y:S01]  /*0ae0*/  HFMA2 R29, -RZ, RZ, 0, 0 ;  /* 0x00000000ff1d7431 */ /* 0x000fe200000001ff */
[C---:B------:R-:W-:Y:S01]  /*0af0*/  LOP3.LUT R38, R37.reuse, 0x7, RZ, 0xc0, !PT ;  /* 0x0000000725267812 */ /* 0x040fe200078ec0ff */
[----:B------:R-:W-:Y:S01]  /*0b00*/  FMUL R4, R4, R7 ;  /* 0x0000000704047220 */ /* 0x000fe20000400000 */
[----:B------:R-:W-:Y:S01]  /*0b10*/  HFMA2 R15, -RZ, RZ, 0, 0 ;  /* 0x00000000ff0f7431 */ /* 0x000fe200000001ff */
[----:B------:R-:W-:-:S02]  /*0b20*/  LOP3.LUT R37, R37, 0x7ffffff8, RZ, 0xc0, !PT ;  /* 0x7ffffff825257812 */ /* 0x000fc400078ec0ff */
[----:B------:R-:W-:Y:S02]  /*0b30*/  CS2R R26, SRZ ;  /* 0x00000000001a7805 */ /* 0x000fe4000001ff00 */
[----:B------:R-:W-:Y:S02]  /*0b40*/  LOP3.LUT R36, R55, 0x3ffffff8, RZ, 0xc0, !PT ;  /* 0x3ffffff837247812 */ /* 0x000fe400078ec0ff */
[----:B------:R-:W-:Y:S02]  /*0b50*/  CS2R R18, SRZ ;  /* 0x0000000000127805 */ /* 0x000fe4000001ff00 */
[----:B------:R-:W-:Y:S02]  /*0b60*/  PRMT R35, RZ, 0x7610, R35 ;  /* 0x00007610ff237816 */ /* 0x000fe40000000023 */
[----:B------:R-:W-:Y:S02]  /*0b70*/  CS2R R24, SRZ ;  /* 0x0000000000187805 */ /* 0x000fe4000001ff00 */
[----:B------:R-:W-:-:S02]  /*0b80*/  MOV R22, 0x7fc00000 ;  /* 0x7fc0000000167802 */ /* 0x000fc40000000f00 */
[----:B------:R-:W-:Y:S02]  /*0b90*/  CS2R R16, SRZ ;  /* 0x0000000000107805 */ /* 0x000fe4000001ff00 */
[----:B------:R-:W-:Y:S01]  /*0ba0*/  PRMT R32, RZ, 0x7610, R32 ;  /* 0x00007610ff207816 */ /* 0x000fe20000000020 */
[----:B------:R-:W-:Y:S01]  /*0bb0*/  ULOP3.LUT UR6, UR4, 0x3, URZ, 0xc0, !UPT ;  /* 0x0000000304067892 */ /* 0x000fe2000f8ec0ff */
[----:B------:R-:W-:Y:S01]  /*0bc0*/  PRMT R30, RZ, 0x7610, R30 ;  /* 0x00007610ff1e7816 */ /* 0x000fe2000000001e */
[----:B------:R-:W-:Y:S01]  /*0bd0*/  ULOP3.LUT UR5, UR4, 0xfffffffc, URZ, 0xc0, !UPT ;  /* 0xfffffffc04057892 */ /* 0x000fe2000f8ec0ff */
[----:B0-----:R-:W-:Y:S02]  /*0be0*/  VIMNMX R47, PT, PT, R47, 0x1, !PT ;  /* 0x000000012f2f7848 */ /* 0x001fe40007fe0100 */
[----:B------:R-:W-:Y:S02]  /*0bf0*/  PRMT R28, RZ, 0x7610, R28 ;  /* 0x00007610ff1c7816 */ /* 0x000fe4000000001c */
[----:B------:R-:W-:-:S02]  /*0c00*/  IADD3 R6, PT, PT, R47, 0x1, RZ ;  /* 0x000000012f067810 */ /* 0x000fc40007ffe0ff */
[----:B------:R-:W-:Y:S02]  /*0c10*/  I2FP.F32.U32 R46, R47 ;  /* 0x0000002f002e7245 */ /* 0x000fe40000201000 */
[----:B-1----:R-:W-:Y:S02]  /*0c20*/  IADD3 R0, PT, PT, R2, 0x1, RZ ;  /* 0x0000000102007810 */ /* 0x002fe40007ffe0ff */
[----:B------:R-:W-:Y:S01]  /*0c30*/  I2FP.F32.U32 R9, R6 ;  /* 0x0000000600097245 */ /* 0x000fe20000201000 */
[----:B------:R-:W-:Y:S01]  /*0c40*/  FMUL R6, R46, 0.5 ;  /* 0x3f0000002e067820 */ /* 0x000fe20000400000 */
[----:B------:R-:W-:Y:S02]  /*0c50*/  I2FP.F32.U32 R0, R0 ;  /* 0x0000000000007245 */ /* 0x000fe40000201000 */
[C---:B------:R-:W-:Y:S01]  /*0c60*/  LOP3.LUT R41, R3.reuse, 0xf, RZ, 0xc0, !PT ;  /* 0x0000000f03297812 */ /* 0x040fe200078ec0ff */
[----:B------:R-:W-:Y:S01]  /*0c70*/  FMUL R6, R6, R9 ;  /* 0x0000000906067220 */ /* 0x000fe20000400000 */
[C---:B------:R-:W-:Y:S01]  /*0c80*/  LOP3.LUT R40, R3.reuse, 0x7, RZ, 0xc0, !PT ;  /* 0x0000000703287812 */ /* 0x040fe200078ec0ff */
[----:B------:R-:W-:Y:S01]  /*0c90*/  FMUL R5, R0, R5 ;  /* 0x0000000500057220 */ /* 0x000fe20000400000 */
[----:B------:R-:W-:-:S02]  /*0ca0*/  LOP3.LUT R13, R3, 0x7ffffff0, RZ, 0xc0, !PT ;  /* 0x7ffffff0030d7812 */ /* 0x000fc400078ec0ff */
[C---:B------:R-:W-:Y:S02]  /*0cb0*/  LOP3.LUT R45, R2.reuse, 0x7, RZ, 0xc0, !PT ;  /* 0x00000007022d7812 */ /* 0x040fe400078ec0ff */
[C---:B------:R-:W-:Y:S02]  /*0cc0*/  LOP3.LUT R44, R2.reuse, 0x3, RZ, 0xc0, !PT ;  /* 0x00000003022c7812 */ /* 0x040fe400078ec0ff */
[C---:B------:R-:W-:Y:S02]  /*0cd0*/  LOP3.LUT R43, R2.reuse, 0x6, RZ, 0xc0, !PT ;  /* 0x00000006022b7812 */ /* 0x040fe400078ec0ff */
[----:B------:R-:W-:Y:S02]  /*0ce0*/  LOP3.LUT R42, R2, 0x7ffffff8, RZ, 0xc0, !PT ;  /* 0x7ffffff8022a7812 */ /* 0x000fe400078ec0ff */
[----:B------:R-:W-:Y:S02]  /*0cf0*/  LOP3.LUT R39, R3, 0x3, RZ, 0xc0, !PT ;  /* 0x0000000303277812 */ /* 0x000fe400078ec0ff */
[----:B------:R-:W-:-:S02]  /*0d00*/  CS2R R2, SRZ ;  /* 0x0000000000027805 */ /* 0x000fc4000001ff00 */
[----:B------:R-:W-:Y:S02]  /*0d10*/  MOV R31, RZ ;  /* 0x000000ff001f7202 */ /* 0x000fe40000000f00 */
[----:B------:R-:W-:Y:S02]  /*0d20*/  MOV R0, RZ ;  /* 0x000000ff00007202 */ /* 0x000fe40000000f00 */
[----:B------:R-:W-:Y:S02]  /*0d30*/  IADD3 R14, PT, PT, R14, -0x1, RZ ;  /* 0xffffffff0e0e7810 */ /* 0x000fe40007ffe0ff */
[----:B------:R-:W-:Y:S02]  /*0d40*/  IADD3 R13, PT, PT, -R13, RZ, RZ ;  /* 0x000000ff0d0d7210 */ /* 0x000fe40007ffe1ff */
[----:B------:R-:W-:Y:S02]  /*0d50*/  IADD3 R12, PT, PT, R41, -0x1, RZ ;  /* 0xffffffff290c7810 */ /* 0x000fe40007ffe0ff */
[----:B------:R-:W-:-:S02]  /*0d60*/  IADD3 R10, PT, PT, R40, -0x1, RZ ;  /* 0xffffffff280a7810 */ /* 0x000fc40007ffe0ff */
[----:B------:R-:W-:Y:S02]  /*0d70*/  FMNMX R11, R4, 1, !PT ;  /* 0x3f800000040b7809 */ /* 0x000fe40007800000 */
[----:B------:R-:W-:Y:S02]  /*0d80*/  FMNMX R9, R5, 1, !PT ;  /* 0x3f80000005097809 */ /* 0x000fe40007800000 */
[----:B------:R-:W-:-:S07]  /*0d90*/  FMNMX R8, R6, 1, !PT ;  /* 0x3f80000006087809 */ /* 0x000fce0007800000 */
.L_x_52:
[----:B------:R-:W0:Y:S08]  /*0da0*/  LDC R23, c[0x0][0x39c] ;  /* 0x0000e700ff177b82 */ /* 0x000e300000000800 */
[----:B------:R-:W1:Y:S01]  /*0db0*/  LDC.64 R4, c[0x0][0x380] ;  /* 0x0000e000ff047b82 */ /* 0x000e620000000a00 */
[----:B0-----:R-:W-:-:S04]  /*0dc0*/  IMAD R7, R56, R23, R59 ;  /* 0x0000001738077224 */ /* 0x001fc800078e023b */
[----:B-1----:R-:W-:-:S05]  /*0dd0*/  IMAD.WIDE R20, R7, 0x4, R4 ;  /* 0x0000000407147825 */ /* 0x002fca00078e0204 */
[----:B------:R-:W2:Y:S01]  /*0de0*/  LDG.E.CONSTANT R6, desc[UR8][R20.64] ;  /* 0x0000000814067981 */ /* 0x000ea2000c1e9900 */
[----:B------:R-:W-:Y:S02]  /*0df0*/  LOP3.LUT P1, RZ, R35, 0xff, RZ, 0xc0, !PT ;  /* 0x000000ff23ff7812 */ /* 0x000fe4000782c0ff */
[----:B------:R-:W-:-:S11]  /*0e00*/  MOV R35, 0x1 ;  /* 0x0000000100237802 */ /* 0x000fd60000000f00 */
[----:B------:R-:W-:Y:S01]  /*0e10*/  @P1 PLOP3.LUT P0, PT, PT, PT, PT, 0x8, 0x80 ;  /* 0x000000000080181c */ /* 0x000fe20003f0e170 */
[----:B--2---:R-:W-:-:S04]  /*0e20*/  @P1 FMUL R61, R6, R57 ;  /* 0x00000039063d1220 */ /* 0x004fc80000400000 */
[----:B------:R-:W-:Y:S01]  /*0e30*/  @P1 FFMA R34, R50, R34, R61 ;  /* 0x0000002232221223 */ /* 0x000fe2000000003d */
[----:B------:R-:W-:Y:S07]  /*0e40*/  @P1 BRA `(.L_x_10) ;  /* 0x0000000c00d41947 */ /* 0x000fee0003800000 */
[----:B------:R-:W-:Y:S02]  /*0e50*/  ISETP.GE.AND P1, PT, R56, R53, PT ;  /* 0x000000353800720c */ /* 0x000fe40003f26270 */
[----:B------:R-:W-:Y:S02]  /*0e60*/  PLOP3.LUT P0, PT, PT, PT, PT, 0x80, 0x8 ;  /* 0x000000000008781c */ /* 0x000fe40003f0f070 */
[----:B------:R-:W-:-:S09]  /*0e70*/  PRMT R35, RZ, 0x7610, R35 ;  /* 0x00007610ff237816 */ /* 0x000fd20000000023 */
[----:B------:R-:W-:Y:S05]  /*0e80*/  @!P1 BRA `(.L_x_10) ;  /* 0x0000000c00c49947 */ /* 0x000fea0003800000 */
[----:B------:R-:W0:Y:S01]  /*0e90*/  LDC R21, c[0x0][0x38c] ;  /* 0x0000e300ff157b82 */ /* 0x000e220000000800 */
[----:B------:R-:W-:Y:S01]  /*0ea0*/  HFMA2 R67, -RZ, RZ, 0, 0 ;  /* 0x00000000ff437431 */ /* 0x000fe200000001ff */
[----:B0-----:R-:W-:-:S04]  /*0eb0*/  IADD3 R66, PT, PT, R56, 0x1, -R21 ;  /* 0x0000000138427810 */ /* 0x001fc80007ffe815 */
[----:B------:R-:W-:-:S13]  /*0ec0*/  ISETP.GT.AND P0, PT, R66, R56, PT ;  /* 0x000000384200720c */ /* 0x000fda0003f04270 */
[----:B------:R-:W-:Y:S05]  /*0ed0*/  @P0 BRA `(.L_x_11) ;  /* 0x0000000c00740947 */ /* 0x000fea0003800000 */
[----:B------:R-:W-:Y:S02]  /*0ee0*/  ISETP.GE.U32.AND P0, PT, R21, 0x10, PT ;  /* 0x000000101500780c */ /* 0x000fe40003f06070 */
[----:B------:R-:W-:Y:S02]  /*0ef0*/  MOV R68, RZ ;  /* 0x000000ff00447202 */ /* 0x000fe40000000f00 */
[----:B------:R-:W-:-:S09]  /*0f00*/  MOV R64, RZ ;  /* 0x000000ff00407202 */ /* 0x000fd20000000f00 */
[----:B------:R-:W-:Y:S05]  /*0f10*/  @!P0 BRA `(.L_x_12) ;  /* 0x0000000400b08947 */ /* 0x000fea0003800000 */
[----:B------:R-:W-:Y:S02]  /*0f20*/  HFMA2 R67, -RZ, RZ, 0, 0 ;  /* 0x00000000ff437431 */ /* 0x000fe400000001ff */
[----:B------:R-:W-:Y:S01]  /*0f30*/  IMAD R65, R66, R23, R59 ;  /* 0x0000001742417224 */ /* 0x000fe200078e023b */
[----:B------:R-:W-:Y:S02]  /*0f40*/  IADD3 R64, PT, PT, R56, -R21, RZ ;  /* 0x8000001538407210 */ /* 0x000fe40007ffe0ff */
[----:B------:R-:W-:Y:S02]  /*0f50*/  MOV R68, RZ ;  /* 0x000000ff00447202 */ /* 0x000fe40000000f00 */
[----:B------:R-:W-:-:S07]  /*0f60*/  MOV R66, R13 ;  /* 0x0000000d00427202 */ /* 0x000fce0000000f00 */
.L_x_13:
[----:B------:R-:W-:-:S05]  /*0f70*/  IMAD.WIDE R62, R65, 0x4, R4 ;  /* 0x00000004413e7825 */ /* 0x000fca00078e0204 */
[----:B------:R-:W2:Y:S01]  /*0f80*/  LDG.E.CONSTANT R69, desc[UR8][R62.64] ;  /* 0x000000083e457981 */ /* 0x000ea2000c1e9900 */
[----:B------:R-:W-:-:S05]  /*0f90*/  IMAD.WIDE R60, R23, 0x4, R62 ;  /* 0x00000004173c7825 */ /* 0x000fca00078e023e */
[----:B------:R-:W3:Y:S01]  /*0fa0*/  LDG.E.CONSTANT R62, desc[UR8][R60.64] ;  /* 0x000000083c3e7981 */ /* 0x000ee2000c1e9900 */
[----:B------:R-:W-:-:S05]  /*0fb0*/  IMAD.WIDE R20, R23, 0x4, R60 ;  /* 0x0000000417147825 */ /* 0x000fca00078e023c */
[----:B------:R0:W4:Y:S01]  /*0fc0*/  LDG.E.CONSTANT R60, desc[UR8][R20.64] ;  /* 0x00000008143c7981 */ /* 0x000122000c1e9900 */
[----:B------:R-:W-:-:S05]  /*0fd0*/  IMAD.WIDE R34, R23, 0x4, R20 ;  /* 0x0000000417227825 */ /* 0x000fca00078e0214 */
[----:B------:R1:W5:Y:S01]  /*0fe0*/  LDG.E.CONSTANT R61, desc[UR8][R34.64] ;  /* 0x00000008223d7981 */ /* 0x000362000c1e9900 */
[----:B0-----:R-:W-:-:S04]  /*0ff0*/  IMAD.WIDE R20, R23, 0x4, R34 ;  /* 0x0000000417147825 */ /* 0x001fc800078e0222 */
[----:B-1----:R-:W-:-:S04]  /*1000*/  IMAD.WIDE R34, R23, 0x4, R20 ;  /* 0x0000000417227825 */ /* 0x002fc800078e0214 */
[----:B--2---:R-:W-:-:S04]  /*1010*/  FADD R69, R69, -R68 ;  /* 0x8000004445457221 */ /* 0x004fc80000000000 */
[----:B------:R-:W-:-:S04]  /*1020*/  FADD R68, R69, R67 ;  /* 0x0000004345447221 */ /* 0x000fc80000000000 */
[----:B------:R-:W-:-:S04]  /*1030*/  FADD R67, R68, -R67 ;  /* 0x8000004344437221 */ /* 0x000fc80000000000 */
[----:B------:R-:W-:-:S04]  /*1040*/  FADD R67, -R69, R67 ;  /* 0x0000004345437221 */ /* 0x000fc80000000100 */
[----:B---3--:R-:W-:Y:S02]  /*1050*/  FADD R67, -R67, R62 ;  /* 0x0000003e43437221 */ /* 0x008fe40000000100 */
[----:B------:R-:W2:Y:S02]  /*1060*/  LDG.E.CONSTANT R62, desc[UR8][R20.64] ;  /* 0x00000008143e7981 */ /* 0x000ea4000c1e9900 */
[----:B------:R-:W-:-:S04]  /*1070*/  FADD R63, R68, R67 ;  /* 0x00000043443f7221 */ /* 0x000fc80000000000 */
[----:B------:R-:W-:-:S04]  /*1080*/  FADD R68, -R68, R63 ;  /* 0x0000003f44447221 */ /* 0x000fc80000000100 */
[----:B------:R-:W-:-:S04]  /*1090*/  FADD R67, -R67, R68 ;  /* 0x0000004443437221 */ /* 0x000fc80000000100 */
[----:B----4-:R-:W-:Y:S02]  /*10a0*/  FADD R60, -R67, R60 ;  /* 0x0000003c433c7221 */ /* 0x010fe40000000100 */
[----:B------:R0:W3:Y:S02]  /*10b0*/  LDG.E.CONSTANT R67, desc[UR8][R34.64] ;  /* 0x0000000822437981 */ /* 0x0000e4000c1e9900 */
[----:B------:R-:W-:-:S04]  /*10c0*/  FADD R68, R63, R60 ;  /* 0x0000003c3f447221 */ /* 0x000fc80000000000 */
[----:B------:R-:W-:-:S04]  /*10d0*/  FADD R63, -R63, R68 ;  /* 0x000000443f3f7221 */ /* 0x000fc80000000100 */
[----:B------:R-:W-:-:S04]  /*10e0*/  FADD R60, -R60, R63 ;  /* 0x0000003f3c3c7221 */ /* 0x000fc80000000100 */
[----:B-----5:R-:W-:-:S04]  /*10f0*/  FADD R69, -R60, R61 ;  /* 0x0000003d3c457221 */ /* 0x020fc80000000100 */
[----:B------:R-:W-:Y:S01]  /*1100*/  FADD R63, R68, R69 ;  /* 0x00000045443f7221 */ /* 0x000fe20000000000 */
[----:B------:R-:W-:-:S04]  /*1110*/  IMAD.WIDE R60, R23, 0x4, R34 ;  /* 0x00000004173c7825 */ /* 0x000fc800078e0222 */
[----:B------:R-:W-:-:S04]  /*1120*/  FADD R68, -R68, R63 ;  /* 0x0000003f44447221 */ /* 0x000fc80000000100 */
[----:B0-----:R-:W-:Y:S02]  /*1130*/  FADD R35, -R69, R68 ;  /* 0x0000004445237221 */ /* 0x001fe40000000100 */
[----:B------:R-:W4:Y:S01]  /*1140*/  LDG.E.CONSTANT R69, desc[UR8][R60.64] ;  /* 0x000000083c457981 */ /* 0x000f22000c1e9900 */
[----:B------:R-:W-:-:S05]  /*1150*/  IMAD.WIDE R20, R23, 0x4, R60 ;  /* 0x0000000417147825 */ /* 0x000fca00078e023c */
[----:B------:R-:W5:Y:S01]  /*1160*/  LDG.E.CONSTANT R68, desc[UR8][R20.64] ;  /* 0x0000000814447981 */ /* 0x000f62000c1e9900 */
[----:B--2---:R-:W-:-:S04]  /*1170*/  FADD R34, -R35, R62 ;  /* 0x0000003e23227221 */ /* 0x004fc80000000100 */
[----:B------:R-:W-:-:S04]  /*1180*/  FADD R62, R63, R34 ;  /* 0x000000223f3e7221 */ /* 0x000fc80000000000 */
[----:B------:R-:W-:-:S04]  /*1190*/  FADD R63, -R63, R62 ;  /* 0x0000003e3f3f7221 */ /* 0x000fc80000000100 */
[----:B------:R-:W-:-:S04]  /*11a0*/  FADD R34, -R34, R63 ;  /* 0x0000003f22227221 */ /* 0x000fc80000000100 */
[----:B---3--:R-:W-:-:S04]  /*11b0*/  FADD R67, -R34, R67 ;  /* 0x0000004322437221 */ /* 0x008fc80000000100 */
[----:B------:R-:W-:-:S04]  /*11c0*/  FADD R63, R62, R67 ;  /* 0x000000433e3f7221 */ /* 0x000fc80000000000 */
[----:B------:R-:W-:Y:S01]  /*11d0*/  FADD R62, -R62, R63 ;  /* 0x0000003f3e3e7221 */ /* 0x000fe20000000100 */
[----:B------:R-:W-:-:S04]  /*11e0*/  IMAD.WIDE R34, R23, 0x4, R20 ;  /* 0x0000000417227825 */ /* 0x000fc800078e0214 */
[----:B------:R-:W-:-:S04]  /*11f0*/  FADD R62, -R67, R62 ;  /* 0x0000003e433e7221 */ /* 0x000fc80000000100 */
[----:B----4-:R-:W-:Y:S02]  /*1200*/  FADD R60, -R62, R69 ;  /* 0x000000453e3c7221 */ /* 0x010fe40000000100 */
[----:B------:R-:W2:Y:S02]  /*1210*/  LDG.E.CONSTANT R62, desc[UR8][R34.64] ;  /* 0x00000008223e7981 */ /* 0x000ea4000c1e9900 */
[----:B------:R-:W-:-:S04]  /*1220*/  FADD R69, R63, R60 ;  /* 0x0000003c3f457221 */ /* 0x000fc80000000000 */
[----:B------:R-:W-:-:S04]  /*1230*/  FADD R63, -R63, R69 ;  /* 0x000000453f3f7221 */ /* 0x000fc80000000100 */
[----:B------:R-:W-:Y:S01]  /*1240*/  FADD R63, -R60, R63 ;  /* 0x0000003f3c3f7221 */ /* 0x000fe20000000100 */
[----:B------:R-:W-:-:S04]  /*1250*/  IMAD.WIDE R60, R23, 0x4, R34 ;  /* 0x00000004173c7825 */ /* 0x000fc800078e0222 */
[----:B-----5:R-:W-:Y:S01]  /*1260*/  FADD R68, -R63, R68 ;  /* 0x000000443f447221 */ /* 0x020fe20000000100 */
[----:B------:R0:W3:Y:S03]  /*1270*/  LDG.E.CONSTANT R67, desc[UR8][R60.64] ;  /* 0x000000083c437981 */ /* 0x0000e6000c1e9900 */
[----:B------:R-:W-:Y:S01]  /*1280*/  FADD R63, R69, R68 ;  /* 0x00000044453f7221 */ /* 0x000fe20000000000 */
[----:B------:R-:W-:-:S04]  /*1290*/  IMAD.WIDE R20, R23, 0x4, R60 ;  /* 0x0000000417147825 */ /* 0x000fc800078e023c */
[----:B------:R-:W-:-:S04]  /*12a0*/  FADD R69, -R69, R63 ;  /* 0x0000003f45457221 */ /* 0x000fc80000000100 */
[----:B0-----:R-:W-:Y:S02]  /*12b0*/  FADD R61, -R68, R69 ;  /* 0x00000045443d7221 */ /* 0x001fe40000000100 */
[----:B------:R2:W4:Y:S01]  /*12c0*/  LDG.E.CONSTANT R69, desc[UR8][R20.64] ;  /* 0x0000000814457981 */ /* 0x000522000c1e9900 */
        /* <DEDUP_REMOVED lines=12> */
[----:B------:R0:W2:Y:S02]  /*1390*/  LDG.E.CONSTANT R62, desc[UR8][R20.64] ;  /* 0x00000008143e7981 */ /* 0x0000a4000c1e9900 */
[----:B------:R-:W-:-:S04]  /*13a0*/  FADD R63, R60, R69 ;  /* 0x000000453c3f7221 */ /* 0x000fc80000000000 */
[----:B------:R-:W-:-:S04]  /*13b0*/  FADD R60, -R60, R63 ;  /* 0x0000003f3c3c7221 */ /* 0x000fc80000000100 */
[----:B------:R-:W-:Y:S01]  /*13c0*/  FADD R69, -R69, R60 ;  /* 0x0000003c45457221 */ /* 0x000fe20000000100 */
[----:B------:R-:W-:-:S04]  /*13d0*/  IMAD.WIDE R60, R23, 0x4, R20 ;  /* 0x00000004173c7825 */ /* 0x000fc800078e0214 */
[----:B-----5:R-:W-:Y:S01]  /*13e0*/  FADD R69, -R69, R68 ;  /* 0x0000004445457221 */ /* 0x020fe20000000100 */
[----:B------:R-:W3:Y:S03]  /*13f0*/  LDG.E.CONSTANT R67, desc[UR8][R60.64] ;  /* 0x000000083c437981 */ /* 0x000ee6000c1e9900 */
[----:B------:R-:W-:Y:S01]  /*1400*/  FADD R68, R63, R69 ;  /* 0x000000453f447221 */ /* 0x000fe20000000000 */
[----:B------:R-:W-:-:S04]  /*1410*/  IMAD.WIDE R34, R23, 0x4, R60 ;  /* 0x0000000417227825 */ /* 0x000fc800078e023c */
[----:B------:R-:W-:-:S04]  /*1420*/  FADD R63, -R63, R68 ;  /* 0x000000443f3f7221 */ /* 0x000fc80000000100 */
[----:B------:R-:W-:Y:S02]  /*1430*/  FADD R69, -R69, R63 ;  /* 0x0000003f45457221 */ /* 0x000fe40000000100 */
[----:B------:R-:W4:Y:S01]  /*1440*/  LDG.E.CONSTANT R63, desc[UR8][R34.64] ;  /* 0x00000008223f7981 */ /* 0x000f22000c1e9900 */
[----:B0-----:R-:W-:-:S06]  /*1450*/  IMAD.WIDE R20, R23, 0x4, R34 ;  /* 0x0000000417147825 */ /* 0x001fcc00078e0222 */
[----:B------:R-:W5:Y:S01]  /*1460*/  LDG.E.CONSTANT R20, desc[UR8][R20.64] ;  /* 0x0000000814147981 */ /* 0x000f62000c1e9900 */
[----:B------:R-:W-:-:S04]  /*1470*/  IADD3 R66, PT, PT, R66, 0x10, RZ ;  /* 0x0000001042427810 */ /* 0x000fc80007ffe0ff */
[----:B------:R-:W-:Y:S02]  /*1480*/  ISETP.NE.AND P0, PT, R66, RZ, PT ;  /* 0x000000ff4200720c */ /* 0x000fe40003f05270 */
[----:B------:R-:W-:Y:S02]  /*1490*/  IADD3 R64, PT, PT, R64, 0x10, RZ ;  /* 0x0000001040407810 */ /* 0x000fe40007ffe0ff */
[----:B------:R-:W-:Y:S01]  /*14a0*/  LEA R65, R23, R65, 0x4 ;  /* 0x0000004117417211 */ /* 0x000fe200078e20ff */
[----:B--2---:R-:W-:-:S04]  /*14b0*/  FADD R69, -R69, R62 ;  /* 0x0000003e45457221 */ /* 0x004fc80000000100 */
[----:B------:R-:W-:-:S04]  /*14c0*/  FADD R62, R68, R69 ;  /* 0x00000045443e7221 */ /* 0x000fc80000000000 */
[----:B------:R-:W-:-:S04]  /*14d0*/  FADD R68, -R68, R62 ;  /* 0x0000003e44447221 */ /* 0x000fc80000000100 */
[----:B------:R-:W-:-:S04]  /*14e0*/  FADD R68, -R69, R68 ;  /* 0x0000004445447221 */ /* 0x000fc80000000100 */
[----:B---3--:R-:W-:-:S04]  /*14f0*/  FADD R67, -R68, R67 ;  /* 0x0000004344437221 */ /* 0x008fc80000000100 */
[----:B------:R-:W-:-:S04]  /*1500*/  FADD R61, R62, R67 ;  /* 0x000000433e3d7221 */ /* 0x000fc80000000000 */
[----:B------:R-:W-:-:S04]  /*1510*/  FADD R62, -R62, R61 ;  /* 0x0000003d3e3e7221 */ /* 0x000fc80000000100 */
[----:B------:R-:W-:-:S04]  /*1520*/  FADD R62, -R67, R62 ;  /* 0x0000003e433e7221 */ /* 0x000fc80000000100 */
[----:B----4-:R-:W-:-:S04]  /*1530*/  FADD R62, -R62, R63 ;  /* 0x0000003f3e3e7221 */ /* 0x010fc80000000100 */
[----:B------:R-:W-:-:S04]  /*1540*/  FADD R34, R61, R62 ;  /* 0x0000003e3d227221 */ /* 0x000fc80000000000 */
[----:B------:R-:W-:-:S04]  /*1550*/  FADD R61, -R61, R34 ;  /* 0x000000223d3d7221 */ /* 0x000fc80000000100 */
[----:B------:R-:W-:-:S04]  /*1560*/  FADD R61, -R62, R61 ;  /* 0x0000003d3e3d7221 */ /* 0x000fc80000000100 */
[----:B-----5:R-:W-:-:S04]  /*1570*/  FADD R61, -R61, R20 ;  /* 0x000000143d3d7221 */ /* 0x020fc80000000100 */
[----:B------:R-:W-:-:S04]  /*1580*/  FADD R67, R34, R61 ;  /* 0x0000003d22437221 */ /* 0x000fc80000000000 */
[----:B------:R-:W-:-:S04]  /*1590*/  FADD R34, -R34, R67 ;  /* 0x0000004322227221 */ /* 0x000fc80000000100 */
[----:B------:R-:W-:Y:S01]  /*15a0*/  FADD R68, -R61, R34 ;  /* 0x000000223d447221 */ /* 0x000fe20000000100 */
[----:B------:R-:W-:Y:S06]  /*15b0*/  @P0 BRA `(.L_x_13) ;  /* 0xfffffff8006c0947 */ /* 0x000fec000383ffff */
[----:B------:R-:W-:Y:S02]  /*15c0*/  IADD3 R66, PT, PT, R64, 0x1, RZ ;  /* 0x0000000140427810 */ /* 0x000fe40007ffe0ff */
[----:B------:R-:W-:-:S07]  /*15d0*/  MOV R64, R67 ;  /* 0x0000004300407202 */ /* 0x000fce0000000f00 */
.L_x_12:
[----:B------:R-:W-:-:S13]  /*15e0*/  ISETP.NE.AND P0, PT, R41, RZ, PT ;  /* 0x000000ff2900720c */ /* 0x000fda0003f05270 */
[----:B------:R-:W-:Y:S05]  /*15f0*/  @!P0 BRA `(.L_x_11) ;  /* 0x0000000400ac8947 */ /* 0x000fea0003800000 */
[----:B------:R-:W-:Y:S02]  /*1600*/  ISETP.GE.U32.AND P0, PT, R12, 0x7, PT ;  /* 0x000000070c00780c */ /* 0x000fe40003f06070 */
[----:B------:R-:W-:-:S11]  /*1610*/  ISETP.NE.AND P1, PT, R40, RZ, PT ;  /* 0x000000ff2800720c */ /* 0x000fd60003f25270 */
[----:B------:R-:W-:Y:S05]  /*1620*/  @!P0 BRA `(.L_x_14) ;  /* 0x0000000000cc8947 */ /* 0x000fea0003800000 */
[----:B------:R-:W-:-:S04]  /*1630*/  IMAD R63, R66, R23, R59 ;  /* 0x00000017423f7224 */ /* 0x000fc800078e023b */
[----:B------:R-:W-:-:S05]  /*1640*/  IMAD.WIDE R62, R63, 0x4, R4 ;  /* 0x000000043f3e7825 */ /* 0x000fca00078e0204 */
[----:B------:R0:W2:Y:S02]  /*1650*/  LDG.E.CONSTANT R65, desc[UR8][R62.64] ;  /* 0x000000083e417981 */ /* 0x0000a4000c1e9900 */
[----:B0-----:R-:W-:-:S05]  /*1660*/  IMAD.WIDE R62, R23, 0x4, R62 ;  /* 0x00000004173e7825 */ /* 0x001fca00078e023e */
[----:B------:R0:W3:Y:S01]  /*1670*/  LDG.E.CONSTANT R67, desc[UR8][R62.64] ;  /* 0x000000083e437981 */ /* 0x0000e2000c1e9900 */
[----:B------:R-:W-:-:S05]  /*1680*/  IMAD.WIDE R60, R23, 0x4, R62 ;  /* 0x00000004173c7825 */ /* 0x000fca00078e023e */
[----:B------:R-:W4:Y:S01]  /*1690*/  LDG.E.CONSTANT R69, desc[UR8][R60.64] ;  /* 0x000000083c457981 */ /* 0x000f22000c1e9900 */
[----:B------:R-:W-:-:S05]  /*16a0*/  IMAD.WIDE R34, R23, 0x4, R60 ;  /* 0x0000000417227825 */ /* 0x000fca00078e023c */
[----:B------:R2:W5:Y:S01]  /*16b0*/  LDG.E.CONSTANT R60, desc[UR8][R34.64] ;  /* 0x00000008223c7981 */ /* 0x000562000c1e9900 */
[----:B------:R-:W-:-:S04]  /*16c0*/  IMAD.WIDE R20, R23, 0x4, R34 ;  /* 0x0000000417147825 */ /* 0x000fc800078e0222 */
[----:B0-----:R-:W-:-:S04]  /*16d0*/  IMAD.WIDE R62, R23, 0x4, R20 ;  /* 0x00000004173e7825 */ /* 0x001fc800078e0214 */
[----:B--2---:R-:W-:Y:S02]  /*16e0*/  FADD R35, -R68, R65 ;  /* 0x0000004144237221 */ /* 0x004fe40000000100 */
[----:B------:R0:W2:Y:S02]  /*16f0*/  LDG.E.CONSTANT R65, desc[UR8][R20.64] ;  /* 0x0000000814417981 */ /* 0x0000a4000c1e9900 */
[----:B------:R-:W-:-:S04]  /*1700*/  FADD R68, R64, R35 ;  /* 0x0000002340447221 */ /* 0x000fc80000000000 */
[----:B------:R-:W-:-:S04]  /*1710*/  FADD R64, -R64, R68 ;  /* 0x0000004440407221 */ /* 0x000fc80000000100 */
[----:B------:R-:W-:-:S04]  /*1720*/  FADD R64, -R35, R64 ;  /* 0x0000004023407221 */ /* 0x000fc80000000100 */
[----:B---3--:R-:W-:Y:S02]  /*1730*/  FADD R67, -R64, R67 ;  /* 0x0000004340437221 */ /* 0x008fe40000000100 */
[----:B------:R1:W3:Y:S01]  /*1740*/  LDG.E.CONSTANT R64, desc[UR8][R62.64] ;  /* 0x000000083e407981 */ /* 0x0002e2000c1e9900 */
[----:B------:R-:W-:-:S04]  /*1750*/  IMAD.WIDE R34, R23, 0x4, R62 ;  /* 0x0000000417227825 */ /* 0x000fc800078e023e */
[----:B------:R-:W-:-:S04]  /*1760*/  FADD R61, R68, R67 ;  /* 0x00000043443d7221 */ /* 0x000fc80000000000 */
[----:B------:R-:W-:-:S04]  /*1770*/  FADD R68, -R68, R61 ;  /* 0x0000003d44447221 */ /* 0x000fc80000000100 */
[----:B------:R-:W-:Y:S02]  /*1780*/  FADD R68, -R67, R68 ;  /* 0x0000004443447221 */ /* 0x000fe40000000100 */
[----:B------:R2:W3:Y:S01]  /*1790*/  LDG.E.CONSTANT R67, desc[UR8][R34.64] ;  /* 0x0000000822437981 */ /* 0x0004e2000c1e9900 */
[----:B0-----:R-:W-:-:S06]  /*17a0*/  IMAD.WIDE R20, R23, 0x4, R34 ;  /* 0x0000000417147825 */ /* 0x001fcc00078e0222 */
[----:B------:R0:W3:Y:S01]  /*17b0*/  LDG.E.CONSTANT R20, desc[UR8][R20.64] ;  /* 0x0000000814147981 */ /* 0x0000e2000c1e9900 */
[----:B----4-:R-:W-:Y:S01]  /*17c0*/  FADD R68, -R68, R69 ;  /* 0x0000004544447221 */ /* 0x010fe20000000100 */
[----:B------:R-:W-:-:S03]  /*17d0*/  IADD3 R66, PT, PT, R66, 0x8, RZ ;  /* 0x0000000842427810 */ /* 0x000fc60007ffe0ff */
[----:B------:R-:W-:-:S04]  /*17e0*/  FADD R69, R61, R68 ;  /* 0x000000443d457221 */ /* 0x000fc80000000000 */
[----:B------:R-:W-:-:S04]  /*17f0*/  FADD R61, -R61, R69 ;  /* 0x000000453d3d7221 */ /* 0x000fc80000000100 */
[----:B------:R-:W-:-:S04]  /*1800*/  FADD R61, -R68, R61 ;  /* 0x0000003d443d7221 */ /* 0x000fc80000000100 */
[----:B-----5:R-:W-:-:S04]  /*1810*/  FADD R60, -R61, R60 ;  /* 0x0000003c3d3c7221 */ /* 0x020fc80000000100 */
[----:B-1----:R-:W-:-:S04]  /*1820*/  FADD R62, R69, R60 ;  /* 0x0000003c453e7221 */ /* 0x002fc80000000000 */
[----:B------:R-:W-:-:S04]  /*1830*/  FADD R69, -R69, R62 ;  /* 0x0000003e45457221 */ /* 0x000fc80000000100 */
[----:B------:R-:W-:-:S04]  /*1840*/  FADD R60, -R60, R69 ;  /* 0x000000453c3c7221 */ /* 0x000fc80000000100 */
        /* <DEDUP_REMOVED lines=8> */
[----:B------:R-:W-:-:S04]  /*18d0*/  FADD R67, -R64, R67 ;  /* 0x0000004340437221 */ /* 0x000fc80000000100 */
[----:B0-----:R-:W-:-:S04]  /*18e0*/  FADD R21, R34, R67 ;  /* 0x0000004322157221 */ /* 0x001fc80000000000 */
[----:B------:R-:W-:-:S04]  /*18f0*/  FADD R34, -R34, R21 ;  /* 0x0000001522227221 */ /* 0x000fc80000000100 */
[----:B------:R-:W-:-:S04]  /*1900*/  FADD R67, -R67, R34 ;  /* 0x0000002243437221 */ /* 0x000fc80000000100 */
[----:B------:R-:W-:-:S04]  /*1910*/  FADD R20, -R67, R20 ;  /* 0x0000001443147221 */ /* 0x000fc80000000100 */
[----:B------:R-:W-:-:S04]  /*1920*/  FADD R64, R21, R20 ;  /* 0x0000001415407221 */ /* 0x000fc80000000000 */
[----:B------:R-:W-:Y:S01]  /*1930*/  FADD R21, -R21, R64 ;  /* 0x0000004015157221 */ /* 0x000fe20000000100 */
[----:B------:R-:W-:-:S03]  /*1940*/  MOV R67, R64 ;  /* 0x0000004000437202 */ /* 0x000fc60000000f00 */
[----:B------:R-:W-:-:S07]  /*1950*/  FADD R68, -R20, R21 ;  /* 0x0000001514447221 */ /* 0x000fce0000000100 */
.L_x_14:
[----:B------:R-:W-:Y:S05]  /*1960*/  @!P1 BRA `(.L_x_11) ;  /* 0x0000000000d09947 */ /* 0x000fea0003800000 */
[----:B------:R-:W-:Y:S02]  /*1970*/  ISETP.GE.U32.AND P0, PT, R10, 0x3, PT ;  /* 0x000000030a00780c */ /* 0x000fe40003f06070 */
[----:B------:R-:W-:-:S11]  /*1980*/  ISETP.NE.AND P1, PT, R39, RZ, PT ;  /* 0x000000ff2700720c */ /* 0x000fd60003f25270 */
[----:B------:R-:W-:Y:S05]  /*1990*/  @!P0 BRA `(.L_x_15) ;  /* 0x00000000006c8947 */ /* 0x000fea0003800000 */
[----:B------:R-:W-:-:S04]  /*19a0*/  IMAD R63, R66, R23, R59 ;  /* 0x00000017423f7224 */ /* 0x000fc800078e023b */
[----:B------:R-:W-:-:S05]  /*19b0*/  IMAD.WIDE R62, R63, 0x4, R4 ;  /* 0x000000043f3e7825 */ /* 0x000fca00078e0204 */
[----:B------:R-:W2:Y:S01]  /*19c0*/  LDG.E.CONSTANT R65, desc[UR8][R62.64] ;  /* 0x000000083e417981 */ /* 0x000ea2000c1e9900 */
[----:B------:R-:W-:-:S05]  /*19d0*/  IMAD.WIDE R60, R23, 0x4, R62 ;  /* 0x00000004173c7825 */ /* 0x000fca00078e023e */
[----:B------:R-:W3:Y:S01]  /*19e0*/  LDG.E.CONSTANT R67, desc[UR8][R60.64] ;  /* 0x000000083c437981 */ /* 0x000ee2000c1e9900 */
[----:B------:R-:W-:-:S05]  /*19f0*/  IMAD.WIDE R34, R23, 0x4, R60 ;  /* 0x0000000417227825 */ /* 0x000fca00078e023c */
[----:B------:R-:W4:Y:S01]  /*1a00*/  LDG.E.CONSTANT R69, desc[UR8][R34.64] ;  /* 0x0000000822457981 */ /* 0x000f22000c1e9900 */
[----:B------:R-:W-:-:S06]  /*1a10*/  IMAD.WIDE R20, R23, 0x4, R34 ;  /* 0x0000000417147825 */ /* 0x000fcc00078e0222 */
[----:B------:R-:W5:Y:S01]  /*1a20*/  LDG.E.CONSTANT R20, desc[UR8][R20.64] ;  /* 0x0000000814147981 */ /* 0x000f62000c1e9900 */
[----:B------:R-:W-:Y:S01]  /*1a30*/  IADD3 R66, PT, PT, R66, 0x4, RZ ;  /* 0x0000000442427810 */ /* 0x000fe20007ffe0ff */
        /* <DEDUP_REMOVED lines=14> */
[----:B------:R-:W-:Y:S01]  /*1b20*/  FADD R34, -R34, R64 ;  /* 0x0000004022227221 */ /* 0x000fe20000000100 */
[----:B------:R-:W-:-:S03]  /*1b30*/  MOV R67, R64 ;  /* 0x0000004000437202 */ /* 0x000fc60000000f00 */
[----:B------:R-:W-:-:S07]  /*1b40*/  FADD R68, -R63, R34 ;  /* 0x000000223f447221 */ /* 0x000fce0000000100 */
.L_x_15:
[----:B------:R-:W-:Y:S05]  /*1b50*/  @!P1 BRA `(.L_x_11) ;  /* 0x0000000000549947 */ /* 0x000fea0003800000 */
[----:B------:R-:W-:-:S04]  /*1b60*/  IMAD R21, R66, R23, R59 ;  /* 0x0000001742157224 */ /* 0x000fc800078e023b */
[----:B------:R-:W-:-:S05]  /*1b70*/  IMAD.WIDE R4, R21, 0x4, R4 ;  /* 0x0000000415047825 */ /* 0x000fca00078e0204 */
[----:B------:R-:W2:Y:S01]  /*1b80*/  LDG.E.CONSTANT R21, desc[UR8][R4.64] ;  /* 0x0000000804157981 */ /* 0x000ea2000c1e9900 */
[----:B------:R-:W-:Y:S01]  /*1b90*/  ISETP.NE.AND P0, PT, R39, 0x1, PT ;  /* 0x000000012700780c */ /* 0x000fe20003f05270 */
[----:B--2---:R-:W-:-:S04]  /*1ba0*/  FADD R21, R21, -R68 ;  /* 0x8000004415157221 */ /* 0x004fc80000000000 */
[----:B------:R-:W-:-:S04]  /*1bb0*/  FADD R67, R21, R64 ;  /* 0x0000004015437221 */ /* 0x000fc80000000000 */
[----:B------:R-:W-:-:S04]  /*1bc0*/  FADD R20, R67, -R64 ;  /* 0x8000004043147221 */ /* 0x000fc80000000000 */
[----:B------:R-:W-:Y:S01]  /*1bd0*/  FADD R35, -R21, R20 ;  /* 0x0000001415237221 */ /* 0x000fe20000000100 */
[----:B------:R-:W-:Y:S06]  /*1be0*/  @!P0 BRA `(.L_x_11) ;  /* 0x0000000000308947 */ /* 0x000fec0003800000 */
[----:B------:R-:W-:Y:S01]  /*1bf0*/  IMAD.WIDE R4, R23, 0x4, R4 ;  /* 0x0000000417047825 */ /* 0x000fe200078e0204 */
[----:B------:R-:W-:-:S04]  /*1c00*/  ISETP.NE.AND P0, PT, R39, 0x2, PT ;  /* 0x000000022700780c */ /* 0x000fc80003f05270 */
[----:B------:R-:W2:Y:S09]  /*1c10*/  LDG.E.CONSTANT R34, desc[UR8][R4.64] ;  /* 0x0000000804227981 */ /* 0x000eb2000c1e9900 */
[----:B------:R-:W-:-:S06]  /*1c20*/  @P0 IMAD.WIDE R20, R23, 0x4, R4 ;  /* 0x0000000417140825 */ /* 0x000fcc00078e0204 */
[----:B------:R-:W3:Y:S01]  /*1c30*/  @P0 LDG.E.CONSTANT R20, desc[UR8][R20.64] ;  /* 0x0000000814140981 */ /* 0x000ee2000c1e9900 */
[----:B--2---:R-:W-:-:S04]  /*1c40*/  FADD R34, -R35, R34 ;  /* 0x0000002223227221 */ /* 0x004fc80000000100 */
[----:B------:R-:W-:-:S04]  /*1c50*/  FADD R60, R67, R34 ;  /* 0x00000022433c7221 */ /* 0x000fc80000000000 */
[----:B------:R-:W-:Y:S01]  /*1c60*/  FADD R23, -R67, R60 ;  /* 0x0000003c43177221 */ /* 0x000fe20000000100 */
[----:B------:R-:W-:-:S03]  /*1c70*/  MOV R67, R60 ;  /* 0x0000003c00437202 */ /* 0x000fc60000000f00 */
[----:B------:R-:W-:-:S04]  /*1c80*/  FADD R23, -R34, R23 ;  /* 0x0000001722177221 */ /* 0x000fc80000000100 */
[----:B---3--:R-:W-:-:S04]  /*1c90*/  @P0 FADD R23, -R23, R20 ;  /* 0x0000001417170221 */ /* 0x008fc80000000100 */
[----:B------:R-:W-:-:S07]  /*1ca0*/  @P0 FADD R67, R60, R23 ;  /* 0x000000173c430221 */ /* 0x000fce0000000000 */
.L_x_11:
[----:B------:R-:W0:Y:S08]  /*1cb0*/  MUFU.RCP R5, R58 ;  /* 0x0000003a00057308 */ /* 0x000e300000001000 */
[----:B------:R-:W1:Y:S01]  /*1cc0*/  FCHK P0, R67, R58 ;  /* 0x0000003a43007302 */ /* 0x000e620000000000 */
[----:B0-----:R-:W-:-:S04]  /*1cd0*/  FFMA R4, -R58, R5, 1 ;  /* 0x3f8000003a047423 */ /* 0x001fc80000000105 */
[----:B------:R-:W-:-:S04]  /*1ce0*/  FFMA R4, R5, R4, R5 ;  /* 0x0000000405047223 */ /* 0x000fc80000000005 */
[----:B------:R-:W-:-:S04]  /*1cf0*/  FFMA R5, R4, R67, RZ ;  /* 0x0000004304057223 */ /* 0x000fc800000000ff */
[----:B------:R-:W-:-:S04]  /*1d00*/  FFMA R20, -R58, R5, R67 ;  /* 0x000000053a147223 */ /* 0x000fc80000000143 */
[----:B------:R-:W-:Y:S01]  /*1d10*/  FFMA R4, R4, R20, R5 ;  /* 0x0000001404047223 */ /* 0x000fe20000000005 */
[----:B-1----:R-:W-:Y:S06]  /*1d20*/  @!P0 BRA `(.L_x_16) ;  /* 0x0000000000108947 */ /* 0x002fec0003800000 */
[----:B------:R-:W-:Y:S02]  /*1d30*/  MOV R4, R67 ;  /* 0x0000004300047202 */ /* 0x000fe40000000f00 */
[----:B------:R-:W-:Y:S02]  /*1d40*/  MOV R5, R58 ;  /* 0x0000003a00057202 */ /* 0x000fe40000000f00 */
[----:B------:R-:W-:-:S07]  /*1d50*/  MOV R60, 0x1d70 ;  /* 0x00001d70003c7802 */ /* 0x000fce0000000f00 */
[----:B------:R-:W-:Y:S05]  /*1d60*/  CALL.REL.NOINC `($__internal_0_$__cuda_sm3x_div_rn_noftz_f32_slowpath) ;  /* 0x00000080009c7944 */ /* 0x000fea0003c00000 */
.L_x_16:
[----:B------:R-:W-:Y:S01]  /*1d70*/  HFMA2 R35, -RZ, RZ, 0, 5.9604644775390625e-08 ;  /* 0x00000001ff237431 */ /* 0x000fe200000001ff */
[----:B------:R-:W-:Y:S02]  /*1d80*/  PLOP3.LUT P0, PT, PT, PT, PT, 0x8, 0x80 ;  /* 0x000000000080781c */ /* 0x000fe40003f0e170 */
[----:B------:R-:W-:-:S11]  /*1d90*/  MOV R34, R4 ;  /* 0x0000000400227202 */ /* 0x000fd60000000f00 */
.L_x_10:
[----:B------:R-:W0:Y:S02]  /*1da0*/  LDC R67, c[0x0][0x388] ;  /* 0x0000e200ff437b82 */ /* 0x000e240000000800 */
[----:B0-----:R-:W-:-:S13]  /*1db0*/  ISETP.GE.U32.AND P1, PT, R67, 0x2, PT ;  /* 0x000000024300780c */ /* 0x001fda0003f26070 */
[----:B------:R-:W-:Y:S05]  /*1dc0*/  @!P1 BRA `(.L_x_17) ;  /* 0x0000000c00f09947 */ /* 0x000fea0003800000 */
[----:B------:R-:W-:-:S13]  /*1dd0*/  LOP3.LUT P1, RZ, R30, 0xff, RZ, 0xc0, !PT ;  /* 0x000000ff1eff7812 */ /* 0x000fda000782c0ff */
[----:B------:R-:W-:Y:S05]  /*1de0*/  @!P1 BRA `(.L_x_18) ;  /* 0x0000000000649947 */ /* 0x000fea0003800000 */
[----:B------:R-:W0:Y:S01]  /*1df0*/  LDC.64 R4, c[0x0][0x380] ;  /* 0x0000e000ff047b82 */ /* 0x000e220000000a00 */
[----:B------:R-:W1:Y:S01]  /*1e00*/  LDCU UR4, c[0x0][0x39c] ;  /* 0x00007380ff0477ac */ /* 0x000e620008000800 */
[----:B------:R-:W-:-:S05]  /*1e10*/  IADD3 R20, PT, PT, -R55, R56, RZ ;  /* 0x0000003837147210 */ /* 0x000fca0007ffe1ff */
[----:B-1----:R-:W-:-:S04]  /*1e20*/  IMAD R21, R20, UR4, R59 ;  /* 0x0000000414157c24 */ /* 0x002fc8000f8e023b */
[----:B0-----:R-:W-:-:S06]  /*1e30*/  IMAD.WIDE R4, R21, 0x4, R4 ;  /* 0x0000000415047825 */ /* 0x001fcc00078e0204 */
[----:B------:R0:W2:Y:S01]  /*1e40*/  LDG.E.CONSTANT R4, desc[UR8][R4.64] ;  /* 0x0000000804047981 */ /* 0x0000a2000c1e9900 */
[----:B------:R-:W-:Y:S01]  /*1e50*/  FFMA R19, R48, R6, -R19 ;  /* 0x0000000630137223 */ /* 0x000fe20000000813 */
[----:B------:R-:W-:-:S03]  /*1e60*/  FADD R20, -R17, R6 ;  /* 0x0000000611147221 */ /* 0x000fc60000000100 */
[----:B------:R-:W-:Y:S01]  /*1e70*/  FADD R21, R0, R19 ;  /* 0x0000001300157221 */ /* 0x000fe20000000000 */
[----:B------:R-:W-:-:S03]  /*1e80*/  FADD R30, R15, R20 ;  /* 0x000000140f1e7221 */ /* 0x000fc60000000000 */
[----:B------:R-:W-:Y:S01]  /*1e90*/  FADD R0, -R0, R21 ;  /* 0x0000001500007221 */ /* 0x000fe20000000100 */
[----:B------:R-:W-:Y:S01]  /*1ea0*/  FADD R17, -R15, R30 ;  /* 0x0000001e0f117221 */ /* 0x000fe20000000100 */
[----:B0-----:R-:W-:Y:S02]  /*1eb0*/  HFMA2 R5, -RZ, RZ, 0, 5.9604644775390625e-08 ;  /* 0x00000001ff057431 */ /* 0x001fe400000001ff */
[----:B------:R-:W-:Y:S01]  /*1ec0*/  FADD R0, -R19, R0 ;  /* 0x0000000013007221 */ /* 0x000fe20000000100 */
[----:B------:R-:W-:-:S03]  /*1ed0*/  FADD R17, -R20, R17 ;  /* 0x0000001114117221 */ /* 0x000fc60000000100 */
[----:B------:R-:W-:-:S04]  /*1ee0*/  FADD R20, -R15, -R0 ;  /* 0x800000000f147221 */ /* 0x000fc80000000100 */
[----:B------:R-:W-:-:S04]  /*1ef0*/  FADD R0, R21, R20 ;  /* 0x0000001415007221 */ /* 0x000fc80000000000 */
[----:B------:R-:W-:-:S04]  /*1f00*/  FADD R19, -R21, R0 ;  /* 0x0000000015137221 */ /* 0x000fc80000000100 */
[----:B------:R-:W-:Y:S01]  /*1f10*/  FADD R19, -R20, R19 ;  /* 0x0000001314137221 */ /* 0x000fe20000000100 */
[----:B--2---:R-:W-:-:S04]  /*1f20*/  FADD R17, -R4, -R17 ;  /* 0x8000001104117221 */ /* 0x004fc80000000100 */
[----:B------:R-:W-:-:S04]  /*1f30*/  FADD R15, R30, R17 ;  /* 0x000000111e0f7221 */ /* 0x000fc80000000000 */
[----:B------:R-:W-:Y:S01]  /*1f40*/  FADD R4, -R30, R15 ;  /* 0x0000000f1e047221 */ /* 0x000fe20000000100 */
[----:B------:R-:W-:-:S03]  /*1f50*/  PRMT R30, R5, 0x7610, R30 ;  /* 0x00007610051e7816 */ /* 0x000fc6000000001e */
[----:B------:R-:W-:Y:S01]  /*1f60*/  FADD R17, -R17, R4 ;  /* 0x0000000411117221 */ /* 0x000fe20000000100 */
[----:B------:R-:W-:Y:S06]  /*1f70*/  BRA `(.L_x_17) ;  /* 0x0000000c00847947 */ /* 0x000fec0003800000 */
.L_x_18:
[----:B------:R-:W-:Y:S02]  /*1f80*/  ISETP.GE.AND P1, PT, R56, R49, PT ;  /* 0x000000313800720c */ /* 0x000fe40003f26270 */
[----:B------:R-:W-:-:S11]  /*1f90*/  PRMT R30, RZ, 0x7610, R30 ;  /* 0x00007610ff1e7816 */ /* 0x000fd6000000001e */
[----:B------:R-:W-:Y:S05]  /*1fa0*/  @!P1 BRA `(.L_x_17) ;  /* 0x0000000c00789947 */ /* 0x000fea0003800000 */
[----:B------:R-:W-:Y:S01]  /*1fb0*/  ISETP.GE.U32.AND P1, PT, R54, 0x7, PT ;  /* 0x000000073600780c */ /* 0x000fe20003f26070 */
[----:B------:R-:W-:Y:S01]  /*1fc0*/  HFMA2 R60, -RZ, RZ, 0, 0 ;  /* 0x00000000ff3c7431 */ /* 0x000fe200000001ff */
[----:B------:R-:W-:Y:S01]  /*1fd0*/  IADD3 R23, PT, PT, R56, 0x1, -R55 ;  /* 0x0000000138177810 */ /* 0x000fe20007ffe837 */
[----:B------:R-:W-:Y:S01]  /*1fe0*/  HFMA2 R17, -RZ, RZ, 0, 0 ;  /* 0x00000000ff117431 */ /* 0x000fe200000001ff */
[----:B------:R-:W-:Y:S02]  /*1ff0*/  MOV R19, RZ ;  /* 0x000000ff00137202 */ /* 0x000fe40000000f00 */
[----:B------:R-:W-:Y:S02]  /*2000*/  MOV R0, RZ ;  /* 0x000000ff00007202 */ /* 0x000fe40000000f00 */
[----:B------:R-:W-:-:S05]  /*2010*/  MOV R15, RZ ;  /* 0x000000ff000f7202 */ /* 0x000fca0000000f00 */
[----:B------:R-:W-:Y:S05]  /*2020*/  @!P1 BRA `(.L_x_19) ;  /* 0x0000000400a49947 */ /* 0x000fea0003800000 */
[----:B------:R-:W-:Y:S01]  /*2030*/  MOV R19, RZ ;  /* 0x000000ff00137202 */ /* 0x000fe20000000f00 */
[----:B------:R-:W-:-:S06]  /*2040*/  UMOV UR4, URZ ;  /* 0x000000ff00047c82 */ /* 0x000fcc0008000000 */
.L_x_20:
[----:B------:R-:W0:Y:S01]  /*2050*/  LDC R69, c[0x0][0x39c] ;  /* 0x0000e700ff457b82 */ /* 0x000e220000000800 */
[----:B------:R-:W-:-:S07]  /*2060*/  IADD3 R20, PT, PT, R23, UR4, RZ ;  /* 0x0000000417147c10 */ /* 0x000fce000fffe0ff */
[----:B------:R-:W1:Y:S01]  /*2070*/  LDC.64 R4, c[0x0][0x380] ;  /* 0x0000e000ff047b82 */ /* 0x000e620000000a00 */
[----:B0-----:R-:W-:-:S04]  /*2080*/  IMAD R21, R20, R69, R59 ;  /* 0x0000004514157224 */ /* 0x001fc800078e023b */
[----:B-1----:R-:W-:-:S05]  /*2090*/  IMAD.WIDE R4, R21, 0x4, R4 ;  /* 0x0000000415047825 */ /* 0x002fca00078e0204 */
[----:B------:R0:W2:Y:S02]  /*20a0*/  LDG.E.CONSTANT R30, desc[UR8][R4.64] ;  /* 0x00000008041e7981 */ /* 0x0000a4000c1e9900 */
[----:B0-----:R-:W-:-:S05]  /*20b0*/  IMAD.WIDE R4, R69, 0x4, R4 ;  /* 0x0000000445047825 */ /* 0x001fca00078e0204 */
[----:B------:R0:W3:Y:S01]  /*20c0*/  LDG.E.CONSTANT R68, desc[UR8][R4.64] ;  /* 0x0000000804447981 */ /* 0x0000e2000c1e9900 */
[----:B------:R-:W-:-:S05]  /*20d0*/  IMAD.WIDE R64, R69, 0x4, R4 ;  /* 0x0000000445407825 */ /* 0x000fca00078e0204 */
[----:B------:R-:W4:Y:S01]  /*20e0*/  LDG.E.CONSTANT R66, desc[UR8][R64.64] ;  /* 0x0000000840427981 */ /* 0x000f22000c1e9900 */
[----:B------:R-:W-:-:S05]  /*20f0*/  IMAD.WIDE R62, R69, 0x4, R64 ;  /* 0x00000004453e7825 */ /* 0x000fca00078e0240 */
[----:B------:R-:W5:Y:S01]  /*2100*/  LDG.E.CONSTANT R64, desc[UR8][R62.64] ;  /* 0x000000083e407981 */ /* 0x000f62000c1e9900 */
[----:B------:R-:W-:-:S05]  /*2110*/  IMAD.WIDE R60, R69, 0x4, R62 ;  /* 0x00000004453c7825 */ /* 0x000fca00078e023e */
[----:B------:R-:W5:Y:S01]  /*2120*/  LDG.E.CONSTANT R62, desc[UR8][R60.64] ;  /* 0x000000083c3e7981 */ /* 0x000f62000c1e9900 */
[----:B------:R-:W-:Y:S01]  /*2130*/  IMAD.WIDE R20, R69, 0x4, R60 ;  /* 0x0000000445147825 */ /* 0x000fe200078e023c */
[----:B------:R-:W-:-:S04]  /*2140*/  UIADD3 UR7, UPT, UPT, UR4, 0x1, URZ ;  /* 0x0000000104077890 */ /* 0x000fc8000fffe0ff */
[----:B------:R1:W5:Y:S01]  /*2150*/  LDG.E.CONSTANT R60, desc[UR8][R20.64] ;  /* 0x00000008143c7981 */ /* 0x000362000c1e9900 */
[----:B0-----:R-:W-:Y:S01]  /*2160*/  IMAD.WIDE R4, R69, 0x4, R20 ;  /* 0x0000000445047825 */ /* 0x001fe200078e0214 */
[----:B-1----:R-:W-:Y:S01]  /*2170*/  I2FP.F32.U32 R20, UR7 ;  /* 0x0000000700147c45 */ /* 0x002fe20008201000 */
[----:B------:R-:W-:-:S04]  /*2180*/  UIADD3 UR7, UPT, UPT, UR4, 0x2, URZ ;  /* 0x0000000204077890 */ /* 0x000fc8000fffe0ff */
[----:B--2---:R-:W-:Y:S02]  /*2190*/  FFMA R21, R20, R30, -R19 ;  /* 0x0000001e14157223 */ /* 0x004fe40000000813 */
[----:B------:R0:W2:Y:S02]  /*21a0*/  LDG.E.CONSTANT R19, desc[UR8][R4.64] ;  /* 0x0000000804137981 */ /* 0x0000a4000c1e9900 */
[----:B0-----:R-:W-:-:S05]  /*21b0*/  IMAD.WIDE R4, R69, 0x4, R4 ;  /* 0x0000000445047825 */ /* 0x001fca00078e0204 */
[----:B------:R0:W2:Y:S01]  /*21c0*/  LDG.E.CONSTANT R63, desc[UR8][R4.64] ;  /* 0x00000008043f7981 */ /* 0x0000a2000c1e9900 */
[----:B------:R-:W-:-:S04]  /*21d0*/  FADD R17, R30, -R17 ;  /* 0x800000111e117221 */ /* 0x000fc80000000000 */
[----:B------:R-:W-:-:S04]  /*21e0*/  FADD R30, R17, R15 ;  /* 0x0000000f111e7221 */ /* 0x000fc80000000000 */
[----:B------:R-:W-:-:S04]  /*21f0*/  FADD R15, R30, -R15 ;  /* 0x8000000f1e0f7221 */ /* 0x000fc80000000000 */
[----:B------:R-:W-:Y:S01]  /*2200*/  FADD R17, -R17, R15 ;  /* 0x0000000f11117221 */ /* 0x000fe20000000100 */
[----:B------:R-:W-:-:S03]  /*2210*/  FADD R15, R21, R0 ;  /* 0x00000000150f7221 */ /* 0x000fc60000000000 */
[----:B---3--:R-:W-:Y:S01]  /*2220*/  FADD R17, -R17, R68 ;  /* 0x0000004411117221 */ /* 0x008fe20000000100 */
[----:B------:R-:W-:-:S03]  /*2230*/  FADD R0, R15, -R0 ;  /* 0x800000000f007221 */ /* 0x000fc60000000000 */
[C---:B0-----:R-:W-:Y:S01]  /*2240*/  FADD R5, R30.reuse, R17 ;  /* 0x000000111e057221 */ /* 0x041fe20000000000 */
[----:B------:R-:W-:Y:S01]  /*2250*/  FADD R21, -R21, R0 ;  /* 0x0000000015157221 */ /* 0x000fe20000000100 */
[----:B------:R-:W-:Y:S01]  /*2260*/  I2FP.F32.U32 R0, UR7 ;  /* 0x0000000700007c45 */ /* 0x000fe20008201000 */
[----:B------:R-:W-:Y:S01]  /*2270*/  UIADD3 UR7, UPT, UPT, UR4, 0x3, URZ ;  /* 0x0000000304077890 */ /* 0x000fe2000fffe0ff */
[----:B------:R-:W-:-:S03]  /*2280*/  FADD R30, -R30, R5 ;  /* 0x000000051e1e7221 */ /* 0x000fc60000000100 */
[----:B------:R-:W-:Y:S01]  /*2290*/  FFMA R20, R0, R68, -R21 ;  /* 0x0000004400147223 */ /* 0x000fe20000000815 */
[----:B------:R-:W-:Y:S01]  /*22a0*/  FADD R17, -R17, R30 ;  /* 0x0000001e11117221 */ /* 0x000fe20000000100 */
[----:B------:R-:W-:Y:S01]  /*22b0*/  I2FP.F32.U32 R4, UR7 ;  /* 0x0000000700047c45 */ /* 0x000fe20008201000 */
[----:B------:R-:W-:Y:S01]  /*22c0*/  UIADD3 UR7, UPT, UPT, UR4, 0x4, URZ ;  /* 0x0000000404077890 */ /* 0x000fe2000fffe0ff */
[----:B------:R-:W-:-:S04]  /*22d0*/  FADD R0, R15, R20 ;  /* 0x000000140f007221 */ /* 0x000fc80000000000 */
[----:B------:R-:W-:-:S04]  /*22e0*/  FADD R15, -R15, R0 ;  /* 0x000000000f0f7221 */ /* 0x000fc80000000100 */
[----:B------:R-:W-:-:S04]  /*22f0*/  FADD R15, -R20, R15 ;  /* 0x0000000f140f7221 */ /* 0x000fc80000000100 */
[----:B----4-:R-:W-:Y:S01]  /*2300*/  FFMA R21, R4, R66, -R15 ;  /* 0x0000004204157223 */ /* 0x010fe2000000080f */
[----:B------:R-:W-:-:S03]  /*2310*/  FADD R66, -R17, R66 ;  /* 0x0000004211427221 */ /* 0x000fc60000000100 */
[----:B------:R-:W-:Y:S01]  /*2320*/  FADD R15, R0, R21 ;  /* 0x00000015000f7221 */ /* 0x000fe20000000000 */
[----:B------:R-:W-:-:S03]  /*2330*/  FADD R4, R5, R66 ;  /* 0x0000004205047221 */ /* 0x000fc60000000000 */
[----:B------:R-:W-:Y:S01]  /*2340*/  FADD R0, -R0, R15 ;  /* 0x0000000f00007221 */ /* 0x000fe20000000100 */
[----:B------:R-:W-:-:S03]  /*2350*/  FADD R5, -R5, R4 ;  /* 0x0000000405057221 */ /* 0x000fc60000000100 */
[----:B------:R-:W-:Y:S01]  /*2360*/  FADD R21, -R21, R0 ;  /* 0x0000000015157221 */ /* 0x000fe20000000100 */
[----:B------:R-:W-:Y:S01]  /*2370*/  FADD R5, -R66, R5 ;  /* 0x0000000542057221 */ /* 0x000fe20000000100 */
[----:B------:R-:W-:Y:S01]  /*2380*/  I2FP.F32.U32 R0, UR7 ;  /* 0x0000000700007c45 */ /* 0x000fe20008201000 */
[----:B------:R-:W-:Y:S02]  /*2390*/  UIADD3 UR7, UPT, UPT, UR4, 0x5, URZ ;  /* 0x0000000504077890 */ /* 0x000fe4000fffe0ff */
[----:B-----5:R-:W-:Y:S02]  /*23a0*/  FADD R17, -R5, R64 ;  /* 0x0000004005117221 */ /* 0x020fe40000000100 */
[----:B------:R-:W-:Y:S02]  /*23b0*/  FFMA R20, R0, R64, -R21 ;  /* 0x0000004000147223 */ /* 0x000fe40000000815 */
[----:B------:R-:W-:Y:S02]  /*23c0*/  FADD R5, R4, R17 ;  /* 0x0000001104057221 */ /* 0x000fe40000000000 */
[----:B------:R-:W-:-:S02]  /*23d0*/  FADD R0, R15, R20 ;  /* 0x000000140f007221 */ /* 0x000fc40000000000 */
[----:B------:R-:W-:Y:S02]  /*23e0*/  FADD R4, -R4, R5 ;  /* 0x0000000504047221 */ /* 0x000fe40000000100 */
[----:B------:R-:W-:Y:S02]  /*23f0*/  FADD R15, -R15, R0 ;  /* 0x000000000f0f7221 */ /* 0x000fe40000000100 */
[----:B------:R-:W-:Y:S01]  /*2400*/  FADD R17, -R17, R4 ;  /* 0x0000000411117221 */ /* 0x000fe20000000100 */
[----:B------:R-:W-:Y:S01]  /*2410*/  I2FP.F32.U32 R4, UR7 ;  /* 0x0000000700047c45 */ /* 0x000fe20008201000 */
[----:B------:R-:W-:Y:S01]  /*2420*/  FADD R15, -R20, R15 ;  /* 0x0000000f140f7221 */ /* 0x000fe20000000100 */
[----:B------:R-:W-:Y:S01]  /*2430*/  UIADD3 UR7, UPT, UPT, UR4, 0x6, URZ ;  /* 0x0000000604077890 */ /* 0x000fe2000fffe0ff */
[----:B------:R-:W-:Y:S02]  /*2440*/  FADD R20, -R17, R62 ;  /* 0x0000003e11147221 */ /* 0x000fe40000000100 */
[----:B------:R-:W-:-:S02]  /*2450*/  FFMA R17, R4, R62, -R15 ;  /* 0x0000003e04117223 */ /* 0x000fc4000000080f */
[C---:B------:R-:W-:Y:S02]  /*2460*/  FADD R4, R5.reuse, R20 ;  /* 0x0000001405047221 */ /* 0x040fe40000000000 */
[C---:B------:R-:W-:Y:S02]  /*2470*/  FADD R15, R0.reuse, R17 ;  /* 0x00000011000f7221 */ /* 0x040fe40000000000 */
[----:B------:R-:W-:Y:S02]  /*2480*/  FADD R5, -R5, R4 ;  /* 0x0000000405057221 */ /* 0x000fe40000000100 */
[----:B------:R-:W-:Y:S02]  /*2490*/  FADD R0, -R0, R15 ;  /* 0x0000000f00007221 */ /* 0x000fe40000000100 */
[----:B------:R-:W-:Y:S01]  /*24a0*/  FADD R5, -R20, R5 ;  /* 0x0000000514057221 */ /* 0x000fe20000000100 */
[----:B------:R-:W-:Y:S01]  /*24b0*/  I2FP.F32.U32 R20, UR7 ;  /* 0x0000000700147c45 */ /* 0x000fe20008201000 */
[----:B------:R-:W-:Y:S01]  /*24c0*/  FADD R17, -R17, R0 ;  /* 0x0000000011117221 */ /* 0x000fe20000000100 */
[----:B------:R-:W-:Y:S01]  /*24d0*/  UIADD3 UR7, UPT, UPT, UR4, 0x7, URZ ;  /* 0x0000000704077890 */ /* 0x000fe2000fffe0ff */
[----:B------:R-:W-:Y:S01]  /*24e0*/  FADD R5, -R5, R60 ;  /* 0x0000003c05057221 */ /* 0x000fe20000000100 */
[----:B------:R-:W-:Y:S01]  /*24f0*/  UIADD3 UR4, UPT, UPT, UR4, 0x8, URZ ;  /* 0x0000000804047890 */ /* 0x000fe2000fffe0ff */
[----:B------:R-:W-:-:S02]  /*2500*/  FFMA R20, R20, R60, -R17 ;  /* 0x0000003c14147223 */ /* 0x000fc40000000811 */
[----:B------:R-:W-:Y:S02]  /*2510*/  FADD R17, R4, R5 ;  /* 0x0000000504117221 */ /* 0x000fe40000000000 */
[C---:B------:R-:W-:Y:S01]  /*2520*/  FADD R0, R15.reuse, R20 ;  /* 0x000000140f007221 */ /* 0x040fe20000000000 */
[----:B------:R-:W-:Y:S01]  /*2530*/  ISETP.NE.AND P1, PT, R36, UR4, PT ;  /* 0x0000000424007c0c */ /* 0x000fe2000bf25270 */
[----:B------:R-:W-:Y:S02]  /*2540*/  FADD R4, -R4, R17 ;  /* 0x0000001104047221 */ /* 0x000fe40000000100 */
[----:B------:R-:W-:Y:S02]  /*2550*/  FADD R15, -R15, R0 ;  /* 0x000000000f0f7221 */ /* 0x000fe40000000100 */
[----:B------:R-:W-:Y:S01]  /*2560*/  FADD R4, -R5, R4 ;  /* 0x0000000405047221 */ /* 0x000fe20000000100 */
[----:B------:R-:W-:Y:S01]  /*2570*/  I2FP.F32.U32 R5, UR7 ;  /* 0x0000000700057c45 */ /* 0x000fe20008201000 */
[----:B------:R-:W-:Y:S01]  /*2580*/  FADD R20, -R20, R15 ;  /* 0x0000000f14147221 */ /* 0x000fe20000000100 */
[----:B------:R-:W-:Y:S01]  /*2590*/  I2FP.F32.U32 R15, UR4 ;  /* 0x00000004000f7c45 */ /* 0x000fe20008201000 */
[----:B--2---:R-:W-:-:S02]  /*25a0*/  FADD R4, -R4, R19 ;  /* 0x0000001304047221 */ /* 0x004fc40000000100 */
[----:B------:R-:W-:Y:S02]  /*25b0*/  FFMA R5, R5, R19, -R20 ;  /* 0x0000001305057223 */ /* 0x000fe40000000814 */
[C---:B------:R-:W-:Y:S02]  /*25c0*/  FADD R20, R17.reuse, R4 ;  /* 0x0000000411147221 */ /* 0x040fe40000000000 */
[C---:B------:R-:W-:Y:S02]  /*25d0*/  FADD R19, R0.reuse, R5 ;  /* 0x0000000500137221 */ /* 0x040fe40000000000 */
[----:B------:R-:W-:Y:S02]  /*25e0*/  FADD R17, -R17, R20 ;  /* 0x0000001411117221 */ /* 0x000fe40000000100 */
[----:B------:R-:W-:Y:S02]  /*25f0*/  FADD R0, -R0, R19 ;  /* 0x0000001300007221 */ /* 0x000fe40000000100 */
[----:B------:R-:W-:-:S02]  /*2600*/  FADD R4, -R4, R17 ;  /* 0x0000001104047221 */ /* 0x000fc40000000100 */
[----:B------:R-:W-:Y:S02]  /*2610*/  FADD R0, -R5, R0 ;  /* 0x0000000005007221 */ /* 0x000fe40000000100 */
[----:B------:R-:W-:Y:S02]  /*2620*/  FADD R17, -R4, R63 ;  /* 0x0000003f04117221 */ /* 0x000fe40000000100 */
[----:B------:R-:W-:Y:S02]  /*2630*/  FFMA R4, R15, R63, -R0 ;  /* 0x0000003f0f047223 */ /* 0x000fe40000000800 */
[C---:B------:R-:W-:Y:S02]  /*2640*/  FADD R15, R20.reuse, R17 ;  /* 0x00000011140f7221 */ /* 0x040fe40000000000 */
[----:B------:R-:W-:Y:S02]  /*2650*/  FADD R0, R19, R4 ;  /* 0x0000000413007221 */ /* 0x000fe40000000000 */
[----:B------:R-:W-:-:S02]  /*2660*/  FADD R20, -R20, R15 ;  /* 0x0000000f14147221 */ /* 0x000fc40000000100 */
[----:B------:R-:W-:Y:S02]  /*2670*/  FADD R19, -R19, R0 ;  /* 0x0000000013137221 */ /* 0x000fe40000000100 */
[----:B------:R-:W-:Y:S02]  /*2680*/  FADD R17, -R17, R20 ;  /* 0x0000001411117221 */ /* 0x000fe40000000100 */
[----:B------:R-:W-:Y:S01]  /*2690*/  FADD R19, -R4, R19 ;  /* 0x0000001304137221 */ /* 0x000fe20000000100 */
[----:B------:R-:W-:Y:S06]  /*26a0*/  @P1 BRA `(.L_x_20) ;  /* 0xfffffff800681947 */ /* 0x000fec000383ffff */
[----:B------:R-:W-:-:S07]  /*26b0*/  MOV R60, R36 ;  /* 0x00000024003c7202 */ /* 0x000fce0000000f00 */
.L_x_19:
[----:B------:R-:W-:Y:S02]  /*26c0*/  LOP3.LUT P1, RZ, R67, 0xe, RZ, 0xc0, !PT ;  /* 0x0000000e43ff7812 */ /* 0x000fe4000782c0ff */
[----:B------:R-:W-:-:S11]  /*26d0*/  MOV R30, 0x1 ;  /* 0x00000001001e7802 */ /* 0x000fd60000000f00 */
[----:B------:R-:W-:Y:S05]  /*26e0*/  @!P1 BRA `(.L_x_17) ;  /* 0x0000000400a89947 */ /* 0x000fea0003800000 */
[----:B------:R-:W-:Y:S02]  /*26f0*/  ISETP.GE.U32.AND P1, PT, R14, 0x3, PT ;  /* 0x000000030e00780c */ /* 0x000fe40003f26070 */
[----:B------:R-:W-:-:S11]  /*2700*/  ISETP.NE.AND P2, PT, R43, RZ, PT ;  /* 0x000000ff2b00720c */ /* 0x000fd60003f45270 */
[----:B------:R-:W-:Y:S05]  /*2710*/  @!P1 BRA `(.L_x_21) ;  /* 0x0000000000d09947 */ /* 0x000fea0003800000 */
[----:B------:R-:W0:Y:S01]  /*2720*/  LDC R69, c[0x0][0x39c] ;  /* 0x0000e700ff457b82 */ /* 0x000e220000000800 */
[----:B------:R-:W-:-:S07]  /*2730*/  IADD3 R20, PT, PT, R23, R60, RZ ;  /* 0x0000003c17147210 */ /* 0x000fce0007ffe0ff */
[----:B------:R-:W1:Y:S01]  /*2740*/  LDC.64 R4, c[0x0][0x380] ;  /* 0x0000e000ff047b82 */ /* 0x000e620000000a00 */
[----:B0-----:R-:W-:-:S04]  /*2750*/  IMAD R65, R20, R69, R59 ;  /* 0x0000004514417224 */ /* 0x001fc800078e023b */
[----:B-1----:R-:W-:-:S05]  /*2760*/  IMAD.WIDE R64, R65, 0x4, R4 ;  /* 0x0000000441407825 */ /* 0x002fca00078e0204 */
[----:B------:R-:W2:Y:S01]  /*2770*/  LDG.E.CONSTANT R66, desc[UR8][R64.64] ;  /* 0x0000000840427981 */ /* 0x000ea2000c1e9900 */
[----:B------:R-:W-:-:S05]  /*2780*/  IMAD.WIDE R62, R69, 0x4, R64 ;  /* 0x00000004453e7825 */ /* 0x000fca00078e0240 */
[----:B------:R-:W3:Y:S01]  /*2790*/  LDG.E.CONSTANT R61, desc[UR8][R62.64] ;  /* 0x000000083e3d7981 */ /* 0x000ee2000c1e9900 */
[----:B------:R-:W-:-:S05]  /*27a0*/  IMAD.WIDE R20, R69, 0x4, R62 ;  /* 0x0000000445147825 */ /* 0x000fca00078e023e */
[----:B------:R-:W4:Y:S01]  /*27b0*/  LDG.E.CONSTANT R68, desc[UR8][R20.64] ;  /* 0x0000000814447981 */ /* 0x000f22000c1e9900 */
[----:B------:R-:W-:-:S06]  /*27c0*/  IMAD.WIDE R4, R69, 0x4, R20 ;  /* 0x0000000445047825 */ /* 0x000fcc00078e0214 */
[----:B------:R0:W5:Y:S01]  /*27d0*/  LDG.E.CONSTANT R4, desc[UR8][R4.64] ;  /* 0x0000000804047981 */ /* 0x000162000c1e9900 */
[----:B------:R-:W-:-:S04]  /*27e0*/  IADD3 R69, PT, PT, R60, 0x1, RZ ;  /* 0x000000013c457810 */ /* 0x000fc80007ffe0ff */
[----:B------:R-:W-:Y:S02]  /*27f0*/  I2FP.F32.U32 R69, R69 ;  /* 0x0000004500457245 */ /* 0x000fe40000201000 */
[----:B0-----:R-:W-:-:S04]  /*2800*/  IADD3 R5, PT, PT, R60, 0x2, RZ ;  /* 0x000000023c057810 */ /* 0x001fc80007ffe0ff */
[----:B------:R-:W-:Y:S01]  /*2810*/  I2FP.F32.U32 R5, R5 ;  /* 0x0000000500057245 */ /* 0x000fe20000201000 */
[----:B--2---:R-:W-:Y:S01]  /*2820*/  FFMA R69, R69, R66, -R19 ;  /* 0x0000004245457223 */ /* 0x004fe20000000813 */
[----:B------:R-:W-:Y:S01]  /*2830*/  FADD R66, -R17, R66 ;  /* 0x0000004211427221 */ /* 0x000fe20000000100 */
[----:B------:R-:W-:Y:S02]  /*2840*/  IADD3 R19, PT, PT, R60, 0x3, RZ ;  /* 0x000000033c137810 */ /* 0x000fe40007ffe0ff */
[----:B------:R-:W-:Y:S01]  /*2850*/  FADD R17, R0, R69 ;  /* 0x0000004500117221 */ /* 0x000fe20000000000 */
[C---:B------:R-:W-:Y:S01]  /*2860*/  FADD R64, R15.reuse, R66 ;  /* 0x000000420f407221 */ /* 0x040fe20000000000 */
[----:B------:R-:W-:Y:S02]  /*2870*/  IADD3 R60, PT, PT, R60, 0x4, RZ ;  /* 0x000000043c3c7810 */ /* 0x000fe40007ffe0ff */
[----:B------:R-:W-:Y:S01]  /*2880*/  FADD R0, -R0, R17 ;  /* 0x0000001100007221 */ /* 0x000fe20000000100 */
[----:B------:R-:W-:-:S03]  /*2890*/  FADD R15, -R15, R64 ;  /* 0x000000400f0f7221 */ /* 0x000fc60000000100 */
[----:B------:R-:W-:Y:S01]  /*28a0*/  FADD R0, -R69, R0 ;  /* 0x0000000045007221 */ /* 0x000fe20000000100 */
[----:B------:R-:W-:-:S03]  /*28b0*/  FADD R66, -R66, R15 ;  /* 0x0000000f42427221 */ /* 0x000fc60000000100 */
[----:B---3--:R-:W-:Y:S01]  /*28c0*/  FFMA R20, R5, R61, -R0 ;  /* 0x0000003d05147223 */ /* 0x008fe20000000800 */
[----:B------:R-:W-:-:S03]  /*28d0*/  FADD R15, -R66, R61 ;  /* 0x0000003d420f7221 */ /* 0x000fc60000000100 */
[----:B------:R-:W-:Y:S01]  /*28e0*/  FADD R0, R17, R20 ;  /* 0x0000001411007221 */ /* 0x000fe20000000000 */
[----:B------:R-:W-:-:S03]  /*28f0*/  FADD R5, R64, R15 ;  /* 0x0000000f40057221 */ /* 0x000fc60000000000 */
[----:B------:R-:W-:Y:S01]  /*2900*/  FADD R17, -R17, R0 ;  /* 0x0000000011117221 */ /* 0x000fe20000000100 */
[----:B------:R-:W-:-:S03]  /*2910*/  FADD R64, -R64, R5 ;  /* 0x0000000540407221 */ /* 0x000fc60000000100 */
[----:B------:R-:W-:Y:S01]  /*2920*/  FADD R17, -R20, R17 ;  /* 0x0000001114117221 */ /* 0x000fe20000000100 */
[----:B------:R-:W-:Y:S01]  /*2930*/  FADD R15, -R15, R64 ;  /* 0x000000400f0f7221 */ /* 0x000fe20000000100 */
[----:B------:R-:W-:-:S03]  /*2940*/  I2FP.F32.U32 R20, R19 ;  /* 0x0000001300147245 */ /* 0x000fc60000201000 */
[----:B----4-:R-:W-:Y:S02]  /*2950*/  FADD R62, -R15, R68 ;  /* 0x000000440f3e7221 */ /* 0x010fe40000000100 */
[----:B------:R-:W-:Y:S02]  /*2960*/  FFMA R15, R20, R68, -R17 ;  /* 0x00000044140f7223 */ /* 0x000fe40000000811 */
[C---:B------:R-:W-:Y:S02]  /*2970*/  FADD R20, R5.reuse, R62 ;  /* 0x0000003e05147221 */ /* 0x040fe40000000000 */
[C---:B------:R-:W-:Y:S02]  /*2980*/  FADD R17, R0.reuse, R15 ;  /* 0x0000000f00117221 */ /* 0x040fe40000000000 */
[----:B------:R-:W-:Y:S02]  /*2990*/  FADD R5, -R5, R20 ;  /* 0x0000001405057221 */ /* 0x000fe40000000100 */
[----:B------:R-:W-:-:S02]  /*29a0*/  FADD R0, -R0, R17 ;  /* 0x0000001100007221 */ /* 0x000fc40000000100 */
[----:B------:R-:W-:Y:S01]  /*29b0*/  FADD R5, -R62, R5 ;  /* 0x000000053e057221 */ /* 0x000fe20000000100 */
[----:B------:R-:W-:Y:S01]  /*29c0*/  I2FP.F32.U32 R62, R60 ;  /* 0x0000003c003e7245 */ /* 0x000fe20000201000 */
[----:B------:R-:W-:Y:S02]  /*29d0*/  FADD R15, -R15, R0 ;  /* 0x000000000f0f7221 */ /* 0x000fe40000000100 */
[----:B-----5:R-:W-:Y:S02]  /*29e0*/  FADD R5, -R5, R4 ;  /* 0x0000000405057221 */ /* 0x020fe40000000100 */
[----:B------:R-:W-:Y:S02]  /*29f0*/  FFMA R62, R62, R4, -R15 ;  /* 0x000000043e3e7223 */ /* 0x000fe4000000080f */
[----:B------:R-:W-:Y:S02]  /*2a00*/  FADD R15, R20, R5 ;  /* 0x00000005140f7221 */ /* 0x000fe40000000000 */
[----:B------:R-:W-:-:S02]  /*2a10*/  FADD R0, R17, R62 ;  /* 0x0000003e11007221 */ /* 0x000fc40000000000 */
[----:B------:R-:W-:Y:S02]  /*2a20*/  FADD R20, -R20, R15 ;  /* 0x0000000f14147221 */ /* 0x000fe40000000100 */
[----:B------:R-:W-:Y:S02]  /*2a30*/  FADD R19, -R17, R0 ;  /* 0x0000000011137221 */ /* 0x000fe40000000100 */
[----:B------:R-:W-:Y:S02]  /*2a40*/  FADD R17, -R5, R20 ;  /* 0x0000001405117221 */ /* 0x000fe40000000100 */
[----:B------:R-:W-:-:S07]  /*2a50*/  FADD R19, -R62, R19 ;  /* 0x000000133e137221 */ /* 0x000fce0000000100 */
.L_x_21:
[----:B------:R-:W-:Y:S05]  /*2a60*/  @!P2 BRA `(.L_x_17) ;  /* 0x0000000000c8a947 */ /* 0x000fea0003800000 */
[----:B------:R-:W-:Y:S02]  /*2a70*/  ISETP.NE.AND P1, PT, R43, 0x2, PT ;  /* 0x000000022b00780c */ /* 0x000fe40003f25270 */
[----:B------:R-:W-:-:S11]  /*2a80*/  LOP3.LUT P2, RZ, R67, 0x2, RZ, 0xc0, !PT ;  /* 0x0000000243ff7812 */ /* 0x000fd6000784c0ff */
[----:B------:R-:W-:Y:S05]  /*2a90*/  @!P1 BRA `(.L_x_22) ;  /* 0x0000000000709947 */ /* 0x000fea0003800000 */
[----:B------:R-:W0:Y:S01]  /*2aa0*/  LDC R5, c[0x0][0x39c] ;  /* 0x0000e700ff057b82 */ /* 0x000e220000000800 */
[----:B------:R-:W-:-:S07]  /*2ab0*/  IADD3 R4, PT, PT, R23, R60, RZ ;  /* 0x0000003c17047210 */ /* 0x000fce0007ffe0ff */
[----:B------:R-:W1:Y:S01]  /*2ac0*/  LDC.64 R20, c[0x0][0x380] ;  /* 0x0000e000ff147b82 */ /* 0x000e620000000a00 */
[----:B0-----:R-:W-:-:S04]  /*2ad0*/  IMAD R61, R4, R5, R59 ;  /* 0x00000005043d7224 */ /* 0x001fc800078e023b */
[----:B-1----:R-:W-:-:S05]  /*2ae0*/  IMAD.WIDE R20, R61, 0x4, R20 ;  /* 0x000000043d147825 */ /* 0x002fca00078e0214 */
[----:B------:R0:W2:Y:S01]  /*2af0*/  LDG.E.CONSTANT R64, desc[UR8][R20.64] ;  /* 0x0000000814407981 */ /* 0x0000a2000c1e9900 */
[----:B------:R-:W-:-:S06]  /*2b00*/  IMAD.WIDE R4, R5, 0x4, R20 ;  /* 0x0000000405047825 */ /* 0x000fcc00078e0214 */
[----:B------:R-:W3:Y:S01]  /*2b10*/  LDG.E.CONSTANT R4, desc[UR8][R4.64] ;  /* 0x0000000804047981 */ /* 0x000ee2000c1e9900 */
[C---:B------:R-:W-:Y:S02]  /*2b20*/  IADD3 R61, PT, PT, R60.reuse, 0x1, RZ ;  /* 0x000000013c3d7810 */ /* 0x040fe40007ffe0ff */
[----:B------:R-:W-:Y:S02]  /*2b30*/  IADD3 R60, PT, PT, R60, 0x2, RZ ;  /* 0x000000023c3c7810 */ /* 0x000fe40007ffe0ff */
[----:B------:R-:W-:Y:S02]  /*2b40*/  I2FP.F32.U32 R62, R61 ;  /* 0x0000003d003e7245 */ /* 0x000fe40000201000 */
[----:B0-----:R-:W-:Y:S01]  /*2b50*/  I2FP.F32.U32 R20, R60 ;  /* 0x0000003c00147245 */ /* 0x001fe20000201000 */
[----:B--2---:R-:W-:Y:S02]  /*2b60*/  FADD R66, -R17, R64 ;  /* 0x0000004011427221 */ /* 0x004fe40000000100 */
[----:B------:R-:W-:-:S02]  /*2b70*/  FFMA R19, R62, R64, -R19 ;  /* 0x000000403e137223 */ /* 0x000fc40000000813 */
[C---:B------:R-:W-:Y:S02]  /*2b80*/  FADD R62, R15.reuse, R66 ;  /* 0x000000420f3e7221 */ /* 0x040fe40000000000 */
[C---:B------:R-:W-:Y:S02]  /*2b90*/  FADD R17, R0.reuse, R19 ;  /* 0x0000001300117221 */ /* 0x040fe40000000000 */
[----:B------:R-:W-:Y:S02]  /*2ba0*/  FADD R15, -R15, R62 ;  /* 0x0000003e0f0f7221 */ /* 0x000fe40000000100 */
[----:B------:R-:W-:Y:S02]  /*2bb0*/  FADD R0, -R0, R17 ;  /* 0x0000001100007221 */ /* 0x000fe40000000100 */
[----:B------:R-:W-:Y:S02]  /*2bc0*/  FADD R15, -R66, R15 ;  /* 0x0000000f420f7221 */ /* 0x000fe40000000100 */
[----:B------:R-:W-:-:S02]  /*2bd0*/  FADD R19, -R19, R0 ;  /* 0x0000000013137221 */ /* 0x000fc40000000100 */
[----:B---3--:R-:W-:Y:S02]  /*2be0*/  FADD R5, -R15, R4 ;  /* 0x000000040f057221 */ /* 0x008fe40000000100 */
[----:B------:R-:W-:Y:S02]  /*2bf0*/  FFMA R20, R20, R4, -R19 ;  /* 0x0000000414147223 */ /* 0x000fe40000000813 */
[C---:B------:R-:W-:Y:S02]  /*2c00*/  FADD R15, R62.reuse, R5 ;  /* 0x000000053e0f7221 */ /* 0x040fe40000000000 */
[C---:B------:R-:W-:Y:S02]  /*2c10*/  FADD R0, R17.reuse, R20 ;  /* 0x0000001411007221 */ /* 0x040fe40000000000 */
[----:B------:R-:W-:Y:S02]  /*2c20*/  FADD R62, -R62, R15 ;  /* 0x0000000f3e3e7221 */ /* 0x000fe40000000100 */
[----:B------:R-:W-:-:S02]  /*2c30*/  FADD R19, -R17, R0 ;  /* 0x0000000011137221 */ /* 0x000fc40000000100 */
[----:B------:R-:W-:Y:S02]  /*2c40*/  FADD R17, -R5, R62 ;  /* 0x0000003e05117221 */ /* 0x000fe40000000100 */
[----:B------:R-:W-:-:S07]  /*2c50*/  FADD R19, -R20, R19 ;  /* 0x0000001314137221 */ /* 0x000fce0000000100 */
.L_x_22:
[----:B------:R-:W-:Y:S05]  /*2c60*/  @!P2 BRA `(.L_x_17) ;  /* 0x000000000048a947 */ /* 0x000fea0003800000 */
[----:B------:R-:W0:Y:S01]  /*2c70*/  LDC.64 R4, c[0x0][0x380] ;  /* 0x0000e000ff047b82 */ /* 0x000e220000000a00 */
[----:B------:R-:W1:Y:S01]  /*2c80*/  LDCU UR4, c[0x0][0x39c] ;  /* 0x00007380ff0477ac */ /* 0x000e620008000800 */
[----:B------:R-:W-:-:S05]  /*2c90*/  IADD3 R20, PT, PT, R23, R60, RZ ;  /* 0x0000003c17147210 */ /* 0x000fca0007ffe0ff */
[----:B-1----:R-:W-:-:S04]  /*2ca0*/  IMAD R21, R20, UR4, R59 ;  /* 0x0000000414157c24 */ /* 0x002fc8000f8e023b */
[----:B0-----:R-:W-:-:S06]  /*2cb0*/  IMAD.WIDE R4, R21, 0x4, R4 ;  /* 0x0000000415047825 */ /* 0x001fcc00078e0204 */
[----:B------:R-:W2:Y:S01]  /*2cc0*/  LDG.E.CONSTANT R4, desc[UR8][R4.64] ;  /* 0x0000000804047981 */ /* 0x000ea2000c1e9900 */
[----:B------:R-:W-:-:S04]  /*2cd0*/  IADD3 R20, PT, PT, R60, 0x1, RZ ;  /* 0x000000013c147810 */ /* 0x000fc80007ffe0ff */
[----:B------:R-:W-:-:S05]  /*2ce0*/  I2FP.F32.U32 R20, R20 ;  /* 0x0000001400147245 */ /* 0x000fca0000201000 */
[----:B--2---:R-:W-:Y:S01]  /*2cf0*/  FFMA R19, R20, R4, -R19 ;  /* 0x0000000414137223 */ /* 0x004fe20000000813 */
[----:B------:R-:W-:-:S03]  /*2d00*/  FADD R60, -R17, R4 ;  /* 0x00000004113c7221 */ /* 0x000fc60000000100 */
[----:B------:R-:W-:Y:S01]  /*2d10*/  FADD R21, R0, R19 ;  /* 0x0000001300157221 */ /* 0x000fe20000000000 */
[----:B------:R-:W-:-:S03]  /*2d20*/  FADD R20, R15, R60 ;  /* 0x0000003c0f147221 */ /* 0x000fc60000000000 */
[----:B------:R-:W-:Y:S01]  /*2d30*/  FADD R0, -R0, R21 ;  /* 0x0000001500007221 */ /* 0x000fe20000000100 */
[----:B------:R-:W-:Y:S01]  /*2d40*/  FADD R17, -R15, R20 ;  /* 0x000000140f117221 */ /* 0x000fe20000000100 */
[----:B------:R-:W-:Y:S02]  /*2d50*/  MOV R15, R20 ;  /* 0x00000014000f7202 */ /* 0x000fe40000000f00 */
[----:B------:R-:W-:Y:S01]  /*2d60*/  FADD R19, -R19, R0 ;  /* 0x0000000013137221 */ /* 0x000fe20000000100 */
[----:B------:R-:W-:Y:S01]  /*2d70*/  FADD R17, -R60, R17 ;  /* 0x000000113c117221 */ /* 0x000fe20000000100 */
[----:B------:R-:W-:-:S07]  /*2d80*/  MOV R0, R21 ;  /* 0x0000001500007202 */ /* 0x000fce0000000f00 */
.L_x_17:
[----:B------:R-:W-:-:S13]  /*2d90*/  LOP3.LUT P1, RZ, R28, 0xff, RZ, 0xc0, !PT ;  /* 0x000000ff1cff7812 */ /* 0x000fda000782c0ff */
[----:B------:R-:W-:Y:S05]  /*2da0*/  @!P1 BRA `(.L_x_23) ;  /* 0x0000000000689947 */ /* 0x000fea0003800000 */
[----:B------:R-:W0:Y:S01]  /*2db0*/  LDC.64 R4, c[0x0][0x380] ;  /* 0x0000e000ff047b82 */ /* 0x000e220000000a00 */
[----:B------:R-:W1:Y:S01]  /*2dc0*/  LDCU UR4, c[0x0][0x39c] ;  /* 0x00007380ff0477ac */ /* 0x000e620008000800 */
[----:B------:R-:W-:-:S05]  /*2dd0*/  IADD3 R20, PT, PT, R56, -R67, RZ ;  /* 0x8000004338147210 */ /* 0x000fca0007ffe0ff */
[----:B-1----:R-:W-:-:S04]  /*2de0*/  IMAD R21, R20, UR4, R59 ;  /* 0x0000000414157c24 */ /* 0x002fc8000f8e023b */
[----:B0-----:R-:W-:-:S06]  /*2df0*/  IMAD.WIDE R4, R21, 0x4, R4 ;  /* 0x0000000415047825 */ /* 0x001fcc00078e0204 */
[----:B------:R-:W2:Y:S01]  /*2e00*/  LDG.E.CONSTANT R4, desc[UR8][R4.64] ;  /* 0x0000000804047981 */ /* 0x000ea2000c1e9900 */
[----:B------:R-:W-:Y:S01]  /*2e10*/  FFMA R31, R52, R6, -R31 ;  /* 0x00000006341f7223 */ /* 0x000fe2000000081f */
[----:B------:R-:W-:Y:S01]  /*2e20*/  FADD R29, -R29, R6 ;  /* 0x000000061d1d7221 */ /* 0x000fe20000000100 */
[----:B------:R-:W-:Y:S01]  /*2e30*/  HFMA2 R28, -RZ, RZ, 0, 5.9604644775390625e-08 ;  /* 0x00000001ff1c7431 */ /* 0x000fe200000001ff */
[----:B------:R-:W-:Y:S01]  /*2e40*/  UPLOP3.LUT UP0, UPT, UPT, UPT, UPT, 0x80, 0x8 ;  /* 0x000000000008789c */ /* 0x000fe20003f0f070 */
[----:B------:R-:W-:Y:S01]  /*2e50*/  FADD R23, R2, R31 ;  /* 0x0000001f02177221 */ /* 0x000fe20000000000 */
[----:B------:R-:W-:-:S03]  /*2e60*/  FADD R21, R16, R29 ;  /* 0x0000001d10157221 */ /* 0x000fc60000000000 */
[----:B------:R-:W-:Y:S01]  /*2e70*/  FADD R20, -R2, R23 ;  /* 0x0000001702147221 */ /* 0x000fe20000000100 */
[----:B------:R-:W-:-:S03]  /*2e80*/  FADD R2, -R16, R21 ;  /* 0x0000001510027221 */ /* 0x000fc60000000100 */
        /* <DEDUP_REMOVED lines=8> */
[----:B------:R-:W-:-:S04]  /*2f10*/  FADD R21, -R21, R4 ;  /* 0x0000000415157221 */ /* 0x000fc80000000100 */
[----:B------:R-:W-:Y:S01]  /*2f20*/  FADD R29, -R16, R21 ;  /* 0x00000015101d7221 */ /* 0x000fe20000000100 */
[----:B------:R-:W-:Y:S01]  /*2f30*/  MOV R16, R4 ;  /* 0x0000000400107202 */ /* 0x000fe20000000f00 */
[----:B------:R-:W-:Y:S06]  /*2f40*/  BRA `(.L_x_24) ;  /* 0x0000000c00907947 */ /* 0x000fec0003800000 */
.L_x_23:
[----:B------:R-:W-:Y:S01]  /*2f50*/  ISETP.GE.AND P1, PT, R56, R51, PT ;  /* 0x000000333800720c */ /* 0x000fe20003f26270 */
[----:B------:R-:W-:Y:S01]  /*2f60*/  UPLOP3.LUT UP0, UPT, UPT, UPT, UPT, 0x40, 0x4 ;  /* 0x000000000004789c */ /* 0x000fe20003f0e870 */
[----:B------:R-:W-:-:S11]  /*2f70*/  PRMT R28, RZ, 0x7610, R28 ;  /* 0x00007610ff1c7816 */ /* 0x000fd6000000001c */
[----:B------:R-:W-:Y:S05]  /*2f80*/  @!P1 BRA `(.L_x_24) ;  /* 0x0000000c00809947 */ /* 0x000fea0003800000 */
[----:B------:R-:W-:Y:S01]  /*2f90*/  ISETP.GE.U32.AND P1, PT, R67, 0x8, PT ;  /* 0x000000084300780c */ /* 0x000fe20003f26070 */
[----:B------:R-:W-:Y:S01]  /*2fa0*/  HFMA2 R31, -RZ, RZ, 0, 0 ;  /* 0x00000000ff1f7431 */ /* 0x000fe200000001ff */
[----:B------:R-:W-:Y:S01]  /*2fb0*/  IADD3 R23, PT, PT, R56, 0x1, -R67 ;  /* 0x0000000138177810 */ /* 0x000fe20007ffe843 */
[----:B------:R-:W-:Y:S01]  /*2fc0*/  HFMA2 R2, -RZ, RZ, 0, 0 ;  /* 0x00000000ff027431 */ /* 0x000fe200000001ff */
[----:B------:R-:W-:Y:S01]  /*2fd0*/  MOV R64, RZ ;  /* 0x000000ff00407202 */ /* 0x000fe20000000f00 */
[----:B------:R-:W-:Y:S01]  /*2fe0*/  HFMA2 R16, -RZ, RZ, 0, 0 ;  /* 0x00000000ff107431 */ /* 0x000fe200000001ff */
[----:B------:R-:W-:-:S07]  /*2ff0*/  MOV R29, RZ ;  /* 0x000000ff001d7202 */ /* 0x000fce0000000f00 */
[----:B------:R-:W-:Y:S05]  /*3000*/  @!P1 BRA `(.L_x_25) ;  /* 0x0000000400a49947 */ /* 0x000fea0003800000 */
[----:B------:R-:W-:Y:S01]  /*3010*/  MOV R31, RZ ;  /* 0x000000ff001f7202 */ /* 0x000fe20000000f00 */
[----:B------:R-:W-:-:S06]  /*3020*/  UMOV UR4, URZ ;  /* 0x000000ff00047c82 */ /* 0x000fcc0008000000 */
.L_x_26:
        /* <DEDUP_REMOVED lines=24> */
[----:B------:R-:W-:Y:S01]  /*31b0*/  FADD R65, R28, -R29 ;  /* 0x8000001d1c417221 */ /* 0x000fe20000000000 */
[----:B------:R-:W-:-:S03]  /*31c0*/  FADD R61, R21, R2 ;  /* 0x00000002153d7221 */ /* 0x000fc60000000000 */
[----:B------:R-:W-:Y:S01]  /*31d0*/  FADD R29, R65, R16 ;  /* 0x00000010411d7221 */ /* 0x000fe20000000000 */
[----:B------:R-:W-:-:S03]  /*31e0*/  FADD R2, R61, -R2 ;  /* 0x800000023d027221 */ /* 0x000fc60000000000 */
[----:B------:R-:W-:Y:S01]  /*31f0*/  FADD R16, R29, -R16 ;  /* 0x800000101d107221 */ /* 0x000fe20000000000 */
[----:B------:R-:W-:Y:S01]  /*3200*/  FADD R21, -R21, R2 ;  /* 0x0000000215157221 */ /* 0x000fe20000000100 */
[----:B------:R-:W-:Y:S01]  /*3210*/  I2FP.F32.U32 R2, UR7 ;  /* 0x0000000700027c45 */ /* 0x000fe20008201000 */
[----:B------:R-:W-:Y:S01]  /*3220*/  UIADD3 UR7, UPT, UPT, UR4, 0x3, URZ ;  /* 0x0000000304077890 */ /* 0x000fe2000fffe0ff */
[----:B------:R-:W-:-:S03]  /*3230*/  FADD R65, -R65, R16 ;  /* 0x0000001041417221 */ /* 0x000fc60000000100 */
[----:B---3--:R-:W-:Y:S01]  /*3240*/  FFMA R16, R2, R68, -R21 ;  /* 0x0000004402107223 */ /* 0x008fe20000000815 */
[----:B------:R-:W-:-:S03]  /*3250*/  FADD R68, -R65, R68 ;  /* 0x0000004441447221 */ /* 0x000fc60000000100 */
[----:B0-----:R-:W-:Y:S01]  /*3260*/  FADD R4, R61, R16 ;  /* 0x000000103d047221 */ /* 0x001fe20000000000 */
[----:B------:R-:W-:-:S03]  /*3270*/  FADD R2, R29, R68 ;  /* 0x000000441d027221 */ /* 0x000fc60000000000 */
[----:B------:R-:W-:Y:S01]  /*3280*/  FADD R61, -R61, R4 ;  /* 0x000000043d3d7221 */ /* 0x000fe20000000100 */
[----:B------:R-:W-:-:S03]  /*3290*/  FADD R29, -R29, R2 ;  /* 0x000000021d1d7221 */ /* 0x000fc60000000100 */
[----:B------:R-:W-:Y:S01]  /*32a0*/  FADD R61, -R16, R61 ;  /* 0x0000003d103d7221 */ /* 0x000fe20000000100 */
[----:B------:R-:W-:Y:S01]  /*32b0*/  FADD R29, -R68, R29 ;  /* 0x0000001d441d7221 */ /* 0x000fe20000000100 */
[----:B------:R-:W-:Y:S01]  /*32c0*/  I2FP.F32.U32 R16, UR7 ;  /* 0x0000000700107c45 */ /* 0x000fe20008201000 */
[----:B------:R-:W-:Y:S02]  /*32d0*/  UIADD3 UR7, UPT, UPT, UR4, 0x4, URZ ;  /* 0x0000000404077890 */ /* 0x000fe4000fffe0ff */
[----:B----4-:R-:W-:Y:S02]  /*32e0*/  FADD R29, -R29, R66 ;  /* 0x000000421d1d7221 */ /* 0x010fe40000000100 */
        /* <DEDUP_REMOVED lines=8> */
[----:B------:R-:W-:-:S03]  /*3370*/  UIADD3 UR7, UPT, UPT, UR4, 0x5, URZ ;  /* 0x0000000504077890 */ /* 0x000fc6000fffe0ff */
[----:B-----5:R-:W-:Y:S01]  /*3380*/  FFMA R16, R2, R64, -R61 ;  /* 0x0000004002107223 */ /* 0x020fe2000000083d */
        /* <DEDUP_REMOVED lines=9> */
[----:B------:R-:W-:Y:S02]  /*3420*/  FADD R29, -R5, R62 ;  /* 0x0000003e051d7221 */ /* 0x000fe40000000100 */
        /* <DEDUP_REMOVED lines=13> */
[----:B------:R-:W-:Y:S01]  /*3500*/  FADD R16, R5, R60 ;  /* 0x0000003c05107221 */ /* 0x000fe20000000000 */
[----:B------:R-:W-:Y:S01]  /*3510*/  ISETP.NE.AND P1, PT, R42, UR4, PT ;  /* 0x000000042a007c0c */ /* 0x000fe2000bf25270 */
[----:B------:R-:W-:Y:S02]  /*3520*/  FADD R21, -R21, R4 ;  /* 0x0000000415157221 */ /* 0x000fe40000000100 */
[----:B------:R-:W-:Y:S02]  /*3530*/  FADD R5, -R5, R16 ;  /* 0x0000001005057221 */ /* 0x000fe40000000100 */
[----:B------:R-:W-:Y:S01]  /*3540*/  FADD R2, -R2, R21 ;  /* 0x0000001502027221 */ /* 0x000fe20000000100 */
[----:B------:R-:W-:Y:S01]  /*3550*/  I2FP.F32.U32 R21, UR7 ;  /* 0x0000000700157c45 */ /* 0x000fe20008201000 */
[----:B------:R-:W-:-:S02]  /*3560*/  FADD R60, -R60, R5 ;  /* 0x000000053c3c7221 */ /* 0x000fc40000000100 */
[----:B--2---:R-:W-:Y:S02]  /*3570*/  FADD R5, -R2, R31 ;  /* 0x0000001f02057221 */ /* 0x004fe40000000100 */
[----:B------:R-:W-:Y:S02]  /*3580*/  FFMA R31, R21, R31, -R60 ;  /* 0x0000001f151f7223 */ /* 0x000fe4000000083c */
[----:B------:R-:W-:Y:S02]  /*3590*/  FADD R21, R4, R5 ;  /* 0x0000000504157221 */ /* 0x000fe40000000000 */
[----:B------:R-:W-:Y:S02]  /*35a0*/  FADD R29, R16, R31 ;  /* 0x0000001f101d7221 */ /* 0x000fe40000000000 */
[----:B------:R-:W-:Y:S02]  /*35b0*/  FADD R4, -R4, R21 ;  /* 0x0000001504047221 */ /* 0x000fe40000000100 */
[----:B------:R-:W-:-:S02]  /*35c0*/  FADD R16, -R16, R29 ;  /* 0x0000001d10107221 */ /* 0x000fc40000000100 */
[----:B------:R-:W-:Y:S01]  /*35d0*/  FADD R4, -R5, R4 ;  /* 0x0000000405047221 */ /* 0x000fe20000000100 */
[----:B------:R-:W-:Y:S01]  /*35e0*/  I2FP.F32.U32 R5, UR4 ;  /* 0x0000000400057c45 */ /* 0x000fe20008201000 */
[----:B------:R-:W-:Y:S02]  /*35f0*/  FADD R16, -R31, R16 ;  /* 0x000000101f107221 */ /* 0x000fe40000000100 */
[----:B------:R-:W-:Y:S02]  /*3600*/  FADD R4, -R4, R63 ;  /* 0x0000003f04047221 */ /* 0x000fe40000000100 */
[----:B------:R-:W-:Y:S02]  /*3610*/  FFMA R20, R5, R63, -R16 ;  /* 0x0000003f05147223 */ /* 0x000fe40000000810 */
[----:B------:R-:W-:Y:S02]  /*3620*/  FADD R16, R21, R4 ;  /* 0x0000000415107221 */ /* 0x000fe40000000000 */
[----:B------:R-:W-:-:S02]  /*3630*/  FADD R2, R29, R20 ;  /* 0x000000141d027221 */ /* 0x000fc40000000000 */
[----:B------:R-:W-:Y:S02]  /*3640*/  FADD R21, -R21, R16 ;  /* 0x0000001015157221 */ /* 0x000fe40000000100 */
[----:B------:R-:W-:Y:S02]  /*3650*/  FADD R31, -R29, R2 ;  /* 0x000000021d1f7221 */ /* 0x000fe40000000100 */
[----:B------:R-:W-:Y:S02]  /*3660*/  FADD R29, -R4, R21 ;  /* 0x00000015041d7221 */ /* 0x000fe40000000100 */
[----:B------:R-:W-:Y:S01]  /*3670*/  FADD R31, -R20, R31 ;  /* 0x0000001f141f7221 */ /* 0x000fe20000000100 */
[----:B------:R-:W-:Y:S06]  /*3680*/  @P1 BRA `(.L_x_26) ;  /* 0xfffffff800681947 */ /* 0x000fec000383ffff */
[----:B------:R-:W-:-:S07]  /*3690*/  MOV R64, R42 ;  /* 0x0000002a00407202 */ /* 0x000fce0000000f00 */
.L_x_25:
[----:B------:R-:W-:Y:S01]  /*36a0*/  ISETP.NE.AND P1, PT, R45, RZ, PT ;  /* 0x000000ff2d00720c */ /* 0x000fe20003f25270 */
[----:B------:R-:W-:Y:S01]  /*36b0*/  UPLOP3.LUT UP0, UPT, UPT, UPT, UPT, 0x80, 0x8 ;  /* 0x000000000008789c */ /* 0x000fe20003f0f070 */
[----:B------:R-:W-:-:S11]  /*36c0*/  MOV R28, 0x1 ;  /* 0x00000001001c7802 */ /* 0x000fd60000000f00 */
[----:B------:R-:W-:Y:S05]  /*36d0*/  @!P1 BRA `(.L_x_24) ;  /* 0x0000000400ac9947 */ /* 0x000fea0003800000 */
[----:B------:R-:W-:Y:S02]  /*36e0*/  IADD3 R4, PT, PT, R45, -0x1, RZ ;  /* 0xffffffff2d047810 */ /* 0x000fe40007ffe0ff */
[----:B------:R-:W-:Y:S02]  /*36f0*/  ISETP.NE.AND P2, PT, R44, RZ, PT ;  /* 0x000000ff2c00720c */ /* 0x000fe40003f45270 */
[----:B------:R-:W-:-:S13]  /*3700*/  ISETP.GE.U32.AND P1, PT, R4, 0x3, PT ;  /* 0x000000030400780c */ /* 0x000fda0003f26070 */
        /* <DEDUP_REMOVED lines=14> */
[----:B------:R-:W-:-:S05]  /*37f0*/  I2FP.F32.U32 R69, R69 ;  /* 0x0000004500457245 */ /* 0x000fca0000201000 */
[----:B--2---:R-:W-:Y:S01]  /*3800*/  FFMA R5, R69, R66, -R31 ;  /* 0x0000004245057223 */ /* 0x004fe2000000081f */
[----:B------:R-:W-:-:S03]  /*3810*/  FADD R69, -R29, R66 ;  /* 0x000000421d457221 */ /* 0x000fc60000000100 */
[----:B------:R-:W-:Y:S01]  /*3820*/  FADD R29, R2, R5 ;  /* 0x00000005021d7221 */ /* 0x000fe20000000000 */
[----:B------:R-:W-:-:S03]  /*3830*/  FADD R31, R16, R69 ;  /* 0x00000045101f7221 */ /* 0x000fc60000000000 */
[----:B------:R-:W-:Y:S01]  /*3840*/  FADD R2, -R2, R29 ;  /* 0x0000001d02027221 */ /* 0x000fe20000000100 */
[----:B------:R-:W-:-:S03]  /*3850*/  FADD R16, -R16, R31 ;  /* 0x0000001f10107221 */ /* 0x000fc60000000100 */
[----:B------:R-:W-:Y:S01]  /*3860*/  FADD R2, -R5, R2 ;  /* 0x0000000205027221 */ /* 0x000fe20000000100 */
[----:B------:R-:W-:Y:S01]  /*3870*/  IADD3 R5, PT, PT, R64, 0x2, RZ ;  /* 0x0000000240057810 */ /* 0x000fe20007ffe0ff */
[----:B------:R-:W-:-:S03]  /*3880*/  FADD R16, -R69, R16 ;  /* 0x0000001045107221 */ /* 0x000fc60000000100 */
[----:B------:R-:W-:Y:S01]  /*3890*/  I2FP.F32.U32 R5, R5 ;  /* 0x0000000500057245 */ /* 0x000fe20000201000 */
[----:B---3--:R-:W-:-:S04]  /*38a0*/  FADD R20, -R16, R65 ;  /* 0x0000004110147221 */ /* 0x008fc80000000100 */
[----:B------:R-:W-:Y:S01]  /*38b0*/  FFMA R60, R5, R65, -R2 ;  /* 0x00000041053c7223 */ /* 0x000fe20000000802 */
[----:B------:R-:W-:Y:S01]  /*38c0*/  FADD R2, R31, R20 ;  /* 0x000000141f027221 */ /* 0x000fe20000000000 */
[C---:B------:R-:W-:Y:S02]  /*38d0*/  IADD3 R5, PT, PT, R64.reuse, 0x3, RZ ;  /* 0x0000000340057810 */ /* 0x040fe40007ffe0ff */
[----:B------:R-:W-:Y:S01]  /*38e0*/  FADD R16, R29, R60 ;  /* 0x0000003c1d107221 */ /* 0x000fe20000000000 */
[----:B------:R-:W-:Y:S01]  /*38f0*/  FADD R31, -R31, R2 ;  /* 0x000000021f1f7221 */ /* 0x000fe20000000100 */
[----:B------:R-:W-:Y:S02]  /*3900*/  IADD3 R64, PT, PT, R64, 0x4, RZ ;  /* 0x0000000440407810 */ /* 0x000fe40007ffe0ff */
[----:B------:R-:W-:Y:S01]  /*3910*/  FADD R29, -R29, R16 ;  /* 0x000000101d1d7221 */ /* 0x000fe20000000100 */
[----:B------:R-:W-:Y:S01]  /*3920*/  FADD R31, -R20, R31 ;  /* 0x0000001f141f7221 */ /* 0x000fe20000000100 */
[----:B------:R-:W-:-:S02]  /*3930*/  I2FP.F32.U32 R20, R5 ;  /* 0x0000000500147245 */ /* 0x000fc40000201000 */
[----:B------:R-:W-:Y:S01]  /*3940*/  FADD R29, -R60, R29 ;  /* 0x0000001d3c1d7221 */ /* 0x000fe20000000100 */
[----:B----4-:R-:W-:-:S03]  /*3950*/  FADD R31, -R31, R68 ;  /* 0x000000441f1f7221 */ /* 0x010fc60000000100 */
[----:B------:R-:W-:Y:S01]  /*3960*/  FFMA R29, R20, R68, -R29 ;  /* 0x00000044141d7223 */ /* 0x000fe2000000081d */
[----:B------:R-:W-:-:S03]  /*3970*/  FADD R21, R2, R31 ;  /* 0x0000001f02157221 */ /* 0x000fc60000000000 */
[----:B------:R-:W-:Y:S01]  /*3980*/  FADD R5, R16, R29 ;  /* 0x0000001d10057221 */ /* 0x000fe20000000000 */
[----:B------:R-:W-:-:S03]  /*3990*/  FADD R2, -R2, R21 ;  /* 0x0000001502027221 */ /* 0x000fc60000000100 */
[----:B------:R-:W-:Y:S01]  /*39a0*/  FADD R16, -R16, R5 ;  /* 0x0000000510107221 */ /* 0x000fe20000000100 */
[----:B------:R-:W-:Y:S01]  /*39b0*/  FADD R31, -R31, R2 ;  /* 0x000000021f1f7221 */ /* 0x000fe20000000100 */
[----:B------:R-:W-:Y:S02]  /*39c0*/  I2FP.F32.U32 R2, R64 ;  /* 0x0000004000027245 */ /* 0x000fe40000201000 */
[----:B------:R-:W-:Y:S01]  /*39d0*/  FADD R29, -R29, R16 ;  /* 0x000000101d1d7221 */ /* 0x000fe20000000100 */
[----:B-----5:R-:W-:-:S03]  /*39e0*/  FADD R20, -R31, R4 ;  /* 0x000000041f147221 */ /* 0x020fc60000000100 */
[----:B------:R-:W-:Y:S01]  /*39f0*/  FFMA R4, R2, R4, -R29 ;  /* 0x0000000402047223 */ /* 0x000fe2000000081d */
[----:B------:R-:W-:-:S03]  /*3a00*/  FADD R16, R21, R20 ;  /* 0x0000001415107221 */ /* 0x000fc60000000000 */
[----:B------:R-:W-:Y:S01]  /*3a10*/  FADD R2, R5, R4 ;  /* 0x0000000405027221 */ /* 0x000fe20000000000 */
[----:B------:R-:W-:-:S03]  /*3a20*/  FADD R21, -R21, R16 ;  /* 0x0000001015157221 */ /* 0x000fc60000000100 */
[----:B------:R-:W-:Y:S01]  /*3a30*/  FADD R5, -R5, R2 ;  /* 0x0000000205057221 */ /* 0x000fe20000000100 */
[----:B------:R-:W-:-:S03]  /*3a40*/  FADD R29, -R20, R21 ;  /* 0x00000015141d7221 */ /* 0x000fc60000000100 */
[----:B------:R-:W-:-:S07]  /*3a50*/  FADD R31, -R4, R5 ;  /* 0x00000005041f7221 */ /* 0x000fce0000000100 */
.L_x_27:
        /* <DEDUP_REMOVED lines=9> */
[----:B------:R-:W2:Y:S01]  /*3af0*/  LDG.E.CONSTANT R62, desc[UR8][R20.64] ;  /* 0x00000008143e7981 */ /* 0x000ea2000c1e9900 */
[----:B------:R-:W-:-:S06]  /*3b00*/  IMAD.WIDE R4, R5, 0x4, R20 ;  /* 0x0000000405047825 */ /* 0x000fcc00078e0214 */
[----:B------:R-:W3:Y:S01]  /*3b10*/  LDG.E.CONSTANT R4, desc[UR8][R4.64] ;  /* 0x0000000804047981 */ /* 0x000ee2000c1e9900 */
[C---:B------:R-:W-:Y:S02]  /*3b20*/  IADD3 R60, PT, PT, R64.reuse, 0x1, RZ ;  /* 0x00000001403c7810 */ /* 0x040fe40007ffe0ff */
[----:B------:R-:W-:Y:S02]  /*3b30*/  IADD3 R64, PT, PT, R64, 0x2, RZ ;  /* 0x0000000240407810 */ /* 0x000fe40007ffe0ff */
[----:B------:R-:W-:Y:S01]  /*3b40*/  I2FP.F32.U32 R60, R60 ;  /* 0x0000003c003c7245 */ /* 0x000fe20000201000 */
[----:B--2---:R-:W-:-:S04]  /*3b50*/  FADD R29, -R29, R62 ;  /* 0x0000003e1d1d7221 */ /* 0x004fc80000000100 */
        /* <DEDUP_REMOVED lines=8> */
[----:B---3--:R-:W-:-:S03]  /*3be0*/  FADD R20, -R29, R4 ;  /* 0x000000041d147221 */ /* 0x008fc60000000100 */
[----:B------:R-:W-:Y:S01]  /*3bf0*/  FFMA R4, R16, R4, -R61 ;  /* 0x0000000410047223 */ /* 0x000fe2000000083d */
[----:B------:R-:W-:-:S03]  /*3c00*/  FADD R16, R31, R20 ;  /* 0x000000141f107221 */ /* 0x000fc60000000000 */
[----:B------:R-:W-:Y:S01]  /*3c10*/  FADD R2, R63, R4 ;  /* 0x000000043f027221 */ /* 0x000fe20000000000 */
[----:B------:R-:W-:-:S03]  /*3c20*/  FADD R29, -R31, R16 ;  /* 0x000000101f1d7221 */ /* 0x000fc60000000100 */
[----:B------:R-:W-:Y:S01]  /*3c30*/  FADD R31, -R63, R2 ;  /* 0x000000023f1f7221 */ /* 0x000fe20000000100 */
[----:B------:R-:W-:-:S03]  /*3c40*/  FADD R29, -R20, R29 ;  /* 0x0000001d141d7221 */ /* 0x000fc60000000100 */
[----:B------:R-:W-:-:S07]  /*3c50*/  FADD R31, -R4, R31 ;  /* 0x0000001f041f7221 */ /* 0x000fce0000000100 */
.L_x_28:
        /* <DEDUP_REMOVED lines=8> */
[----:B------:R-:W-:Y:S01]  /*3ce0*/  I2FP.F32.U32 R20, R20 ;  /* 0x0000001400147245 */ /* 0x000fe20000201000 */
[----:B--2---:R-:W-:-:S04]  /*3cf0*/  FADD R29, -R29, R4 ;  /* 0x000000041d1d7221 */ /* 0x004fc80000000100 */
[----:B------:R-:W-:Y:S01]  /*3d00*/  FFMA R31, R20, R4, -R31 ;  /* 0x00000004141f7223 */ /* 0x000fe2000000081f */
[----:B------:R-:W-:-:S03]  /*3d10*/  FADD R21, R16, R29 ;  /* 0x0000001d10157221 */ /* 0x000fc60000000000 */
[----:B------:R-:W-:Y:S01]  /*3d20*/  FADD R23, R2, R31 ;  /* 0x0000001f02177221 */ /* 0x000fe20000000000 */
[----:B------:R-:W-:-:S03]  /*3d30*/  FADD R16, -R16, R21 ;  /* 0x0000001510107221 */ /* 0x000fc60000000100 */
[----:B------:R-:W-:Y:S01]  /*3d40*/  FADD R2, -R2, R23 ;  /* 0x0000001702027221 */ /* 0x000fe20000000100 */
[----:B------:R-:W-:-:S03]  /*3d50*/  FADD R29, -R29, R16 ;  /* 0x000000101d1d7221 */ /* 0x000fc60000000100 */
[----:B------:R-:W-:Y:S01]  /*3d60*/  FADD R31, -R31, R2 ;  /* 0x000000021f1f7221 */ /* 0x000fe20000000100 */
[----:B------:R-:W-:Y:S02]  /*3d70*/  MOV R16, R21 ;  /* 0x0000001500107202 */ /* 0x000fe40000000f00 */
[----:B------:R-:W-:-:S07]  /*3d80*/  MOV R2, R23 ;  /* 0x0000001700027202 */ /* 0x000fce0000000f00 */
.L_x_24:
[----:B------:R-:W-:Y:S02]  /*3d90*/  LOP3.LUT P1, RZ, R30, 0xff, RZ, 0xc0, !PT ;  /* 0x000000ff1eff7812 */ /* 0x000fe4000782c0ff */
[----:B------:R-:W-:Y:S02]  /*3da0*/  MOV R20, 0x7fc00000 ;  /* 0x7fc0000000147802 */ /* 0x000fe40000000f00 */
[----:B------:R-:W-:-:S13]  /*3db0*/  PLOP3.LUT P1, PT, P1, PT, UP0, 0x5d, 0xd5 ;  /* 0x0000000000d5781c */ /* 0x000fda0000f2eb0d */
[----:B------:R-:W-:Y:S05]  /*3dc0*/  @P1 BRA `(.L_x_29) ;  /* 0x0000000000741947 */ /* 0x000fea0003800000 */
        /* <DEDUP_REMOVED lines=12> */
[----:B------:R-:W-:-:S07]  /*3e90*/  MOV R20, R4 ;  /* 0x0000000400147202 */ /* 0x000fce0000000f00 */
.L_x_30:
        /* <DEDUP_REMOVED lines=12> */
.L_x_31:
[----:B------:R-:W-:Y:S01]  /*3f60*/  FADD R5, R20, R20 ;  /* 0x0000001414057221 */ /* 0x000fe20000000000 */
[----:B------:R-:W-:Y:S01]  /*3f70*/  HFMA2 R28, -RZ, RZ, 0, 5.9604644775390625e-08 ;  /* 0x00000001ff1c7431 */ /* 0x000fe200000001ff */
[----:B------:R-:W-:Y:S02]  /*3f80*/  MOV R30, 0x1 ;  /* 0x00000001001e7802 */ /* 0x000fe40000000f00 */
[----:B------:R-:W-:-:S07]  /*3f90*/  FADD R20, R5, -R4 ;  /* 0x8000000405147221 */ /* 0x000fce0000000000 */
.L_x_29:
[----:B------:R-:W-:-:S13]  /*3fa0*/  FSETP.NAN.AND P1, PT, |R20|, |R20|, PT ;  /* 0x400000141400720b */ /* 0x000fda0003f28200 */
[----:B------:R-:W-:Y:S05]  /*3fb0*/  @P1 BRA `(.L_x_32) ;  /* 0x0000001000401947 */ /* 0x000fea0003800000 */
[----:B------:R-:W-:-:S13]  /*3fc0*/  ISETP.GE.AND P1, PT, R26, R47, PT ;  /* 0x0000002f1a00720c */ /* 0x000fda0003f26270 */
[----:B------:R-:W-:Y:S05]  /*3fd0*/  @P1 BRA `(.L_x_33) ;  /* 0x0000000c00441947 */ /* 0x000fea0003800000 */
[----:B------:R-:W0:Y:S01]  /*3fe0*/  S2R R4, SR_CgaCtaId ;  /* 0x0000000000047919 */ /* 0x000e220000008800 */
[----:B------:R-:W-:-:S04]  /*3ff0*/  MOV R61, 0x400 ;  /* 0x00000400003d7802 */ /* 0x000fc80000000f00 */
[----:B0-----:R-:W-:-:S04]  /*4000*/  LEA R61, R4, R61, 0x18 ;  /* 0x0000003d043d7211 */ /* 0x001fc800078ec0ff */
[C---:B------:R-:W-:Y:S02]  /*4010*/  LEA R5, R26.reuse, R61, 0x2 ;  /* 0x0000003d1a057211 */ /* 0x040fe400078e10ff */
[----:B------:R-:W-:-:S03]  /*4020*/  IADD3 R26, PT, PT, R26, 0x1, RZ ;  /* 0x000000011a1a7810 */ /* 0x000fc60007ffe0ff */
[----:B------:R0:W-:Y:S01]  /*4030*/  STS [R5], R20 ;  /* 0x0000001405007388 */ /* 0x0001e20000000800 */
[----:B------:R-:W-:-:S13]  /*4040*/  ISETP.NE.AND P1, PT, R26, R47, PT ;  /* 0x0000002f1a00720c */ /* 0x000fda0003f25270 */
[----:B0-----:R-:W-:Y:S05]  /*4050*/  @P1 BRA `(.L_x_32) ;  /* 0x0000001000181947 */ /* 0x001fea0003800000 */
[----:B------:R-:W0:Y:S01]  /*4060*/  LDCU UR4, c[0x0][0x3a8] ;  /* 0x00007500ff0477ac */ /* 0x000e220008000800 */
[----:B------:R-:W-:Y:S01]  /*4070*/  HFMA2 R27, -RZ, RZ, 0, 0 ;  /* 0x00000000ff1b7431 */ /* 0x000fe200000001ff */
[----:B------:R-:W-:Y:S01]  /*4080*/  MOV R22, RZ ;  /* 0x000000ff00167202 */ /* 0x000fe20000000f00 */
[----:B------:R-:W-:Y:S01]  /*4090*/  HFMA2 R3, -RZ, RZ, 0, 0 ;  /* 0x00000000ff037431 */ /* 0x000fe200000001ff */
[----:B------:R-:W-:Y:S01]  /*40a0*/  CS2R R24, SRZ ;  /* 0x0000000000187805 */ /* 0x000fe2000001ff00 */
[----:B0-----:R-:W-:-:S09]  /*40b0*/  UISETP.GE.AND UP0, UPT, UR4, 0x8, UPT ;  /* 0x000000080400788c */ /* 0x001fd2000bf06270 */
[----:B------:R-:W-:Y:S05]  /*40c0*/  BRA.U !UP0, `(.L_x_34) ;  /* 0x0000000508607547 */ /* 0x000fea000b800000 */
[----:B------:R-:W-:Y:S02]  /*40d0*/  MOV R27, RZ ;  /* 0x000000ff001b7202 */ /* 0x000fe40000000f00 */
[----:B------:R-:W-:-:S07]  /*40e0*/  MOV R4, RZ ;  /* 0x000000ff00047202 */ /* 0x000fce0000000f00 */
.L_x_35:
[C---:B------:R-:W-:Y:S02]  /*40f0*/  LEA R26, R4.reuse, R61, 0x2 ;  /* 0x0000003d041a7211 */ /* 0x040fe400078e10ff */
[----:B------:R-:W-:-:S03]  /*4100*/  IADD3 R5, PT, PT, R4, 0x1, RZ ;  /* 0x0000000104057810 */ /* 0x000fc60007ffe0ff */
[----:B------:R-:W0:Y:S01]  /*4110*/  LDS.128 R20, [R26] ;  /* 0x000000001a147984 */ /* 0x000e220000000c00 */
[----:B------:R-:W-:Y:S01]  /*4120*/  I2FP.F32.U32 R60, R5 ;  /* 0x00000005003c7245 */ /* 0x000fe20000201000 */
[----:B0-----:R-:W-:-:S04]  /*4130*/  FADD R25, R20, -R25 ;  /* 0x8000001914197221 */ /* 0x001fc80000000000 */
[----:B------:R-:W-:Y:S01]  /*4140*/  FFMA R60, R60, R20, -R27 ;  /* 0x000000143c3c7223 */ /* 0x000fe2000000081b */
[----:B------:R-:W-:Y:S01]  /*4150*/  IADD3 R27, PT, PT, R4, 0x2, RZ ;  /* 0x00000002041b7810 */ /* 0x000fe20007ffe0ff */
[--C-:B------:R-:W-:Y:S02]  /*4160*/  FADD R5, R25, R24.reuse ;  /* 0x0000001819057221 */ /* 0x100fe40000000000 */
[--C-:B------:R-:W-:Y:S01]  /*4170*/  FADD R20, R60, R3.reuse ;  /* 0x000000033c147221 */ /* 0x100fe20000000000 */
[----:B------:R-:W-:Y:S01]  /*4180*/  I2FP.F32.U32 R27, R27 ;  /* 0x0000001b001b7245 */ /* 0x000fe20000201000 */
[----:B------:R-:W-:Y:S02]  /*4190*/  FADD R24, R5, -R24 ;  /* 0x8000001805187221 */ /* 0x000fe40000000000 */
[----:B------:R-:W-:Y:S02]  /*41a0*/  FADD R3, R20, -R3 ;  /* 0x8000000314037221 */ /* 0x000fe40000000000 */
[----:B------:R-:W-:-:S02]  /*41b0*/  FADD R24, -R25, R24 ;  /* 0x0000001819187221 */ /* 0x000fc40000000100 */
[----:B------:R-:W-:Y:S02]  /*41c0*/  FADD R60, -R60, R3 ;  /* 0x000000033c3c7221 */ /* 0x000fe40000000100 */
[C---:B------:R-:W-:Y:S02]  /*41d0*/  FADD R24, R21.reuse, -R24 ;  /* 0x8000001815187221 */ /* 0x040fe40000000000 */
[----:B------:R-:W-:Y:S01]  /*41e0*/  FFMA R27, R21, R27, -R60 ;  /* 0x0000001b151b7223 */ /* 0x000fe2000000083c */
[----:B------:R-:W-:Y:S01]  /*41f0*/  IADD3 R21, PT, PT, R4, 0x3, RZ ;  /* 0x0000000304157810 */ /* 0x000fe20007ffe0ff */
[C---:B------:R-:W-:Y:S02]  /*4200*/  FADD R60, R5.reuse, R24 ;  /* 0x00000018053c7221 */ /* 0x040fe40000000000 */
[----:B------:R-:W-:Y:S01]  /*4210*/  FADD R3, R20, R27 ;  /* 0x0000001b14037221 */ /* 0x000fe20000000000 */
[----:B------:R-:W-:Y:S01]  /*4220*/  I2FP.F32.U32 R62, R21 ;  /* 0x00000015003e7245 */ /* 0x000fe20000201000 */
[----:B------:R-:W-:-:S02]  /*4230*/  FADD R5, -R5, R60 ;  /* 0x0000003c05057221 */ /* 0x000fc40000000100 */
[----:B------:R-:W-:Y:S02]  /*4240*/  FADD R20, -R20, R3 ;  /* 0x0000000314147221 */ /* 0x000fe40000000100 */
[----:B------:R-:W-:Y:S02]  /*4250*/  FADD R5, -R24, R5 ;  /* 0x0000000518057221 */ /* 0x000fe40000000100 */
[----:B------:R-:W-:Y:S02]  /*4260*/  FADD R21, -R27, R20 ;  /* 0x000000141b157221 */ /* 0x000fe40000000100 */
[----:B------:R-:W0:Y:S01]  /*4270*/  LDS.128 R24, [R26+0x10] ;  /* 0x000010001a187984 */ /* 0x000e220000000c00 */
[C---:B------:R-:W-:Y:S01]  /*4280*/  FADD R63, R22.reuse, -R5 ;  /* 0x80000005163f7221 */ /* 0x040fe20000000000 */
[----:B------:R-:W-:Y:S01]  /*4290*/  FFMA R62, R22, R62, -R21 ;  /* 0x0000003e163e7223 */ /* 0x000fe20000000815 */
[----:B------:R-:W-:Y:S02]  /*42a0*/  IADD3 R21, PT, PT, R4, 0x4, RZ ;  /* 0x0000000404157810 */ /* 0x000fe40007ffe0ff */
[----:B------:R-:W-:Y:S01]  /*42b0*/  FADD R5, R60, R63 ;  /* 0x0000003f3c057221 */ /* 0x000fe20000000000 */
[----:B------:R-:W-:Y:S01]  /*42c0*/  FADD R20, R3, R62 ;  /* 0x0000003e03147221 */ /* 0x000fe20000000000 */
[----:B------:R-:W-:-:S02]  /*42d0*/  I2FP.F32.U32 R21, R21 ;  /* 0x0000001500157245 */ /* 0x000fc40000201000 */
[----:B------:R-:W-:Y:S01]  /*42e0*/  FADD R60, -R60, R5 ;  /* 0x000000053c3c7221 */ /* 0x000fe20000000100 */
[----:B------:R-:W-:-:S03]  /*42f0*/  FADD R3, -R3, R20 ;  /* 0x0000001403037221 */ /* 0x000fc60000000100 */
[----:B------:R-:W-:Y:S01]  /*4300*/  FADD R60, -R63, R60 ;  /* 0x0000003c3f3c7221 */ /* 0x000fe20000000100 */
[----:B------:R-:W-:-:S03]  /*4310*/  FADD R62, -R62, R3 ;  /* 0x000000033e3e7221 */ /* 0x000fc60000000100 */
[C---:B------:R-:W-:Y:S01]  /*4320*/  FADD R60, R23.reuse, -R60 ;  /* 0x8000003c173c7221 */ /* 0x040fe20000000000 */
[----:B------:R-:W-:Y:S01]  /*4330*/  FFMA R21, R23, R21, -R62 ;  /* 0x0000001517157223 */ /* 0x000fe2000000083e */
[----:B------:R-:W-:Y:S02]  /*4340*/  IADD3 R23, PT, PT, R4, 0x5, RZ ;  /* 0x0000000504177810 */ /* 0x000fe40007ffe0ff */
[----:B------:R-:W-:Y:S01]  /*4350*/  FADD R22, R5, R60 ;  /* 0x0000003c05167221 */ /* 0x000fe20000000000 */
[----:B------:R-:W-:-:S03]  /*4360*/  FADD R3, R20, R21 ;  /* 0x0000001514037221 */ /* 0x000fc60000000000 */
[----:B------:R-:W-:Y:S01]  /*4370*/  FADD R5, -R5, R22 ;  /* 0x0000001605057221 */ /* 0x000fe20000000100 */
[----:B------:R-:W-:-:S03]  /*4380*/  FADD R20, -R20, R3 ;  /* 0x0000000314147221 */ /* 0x000fc60000000100 */
[----:B------:R-:W-:Y:S01]  /*4390*/  FADD R5, -R60, R5 ;  /* 0x000000053c057221 */ /* 0x000fe20000000100 */
[----:B------:R-:W-:Y:S01]  /*43a0*/  I2FP.F32.U32 R60, R23 ;  /* 0x00000017003c7245 */ /* 0x000fe20000201000 */
[----:B------:R-:W-:Y:S02]  /*43b0*/  FADD R21, -R21, R20 ;  /* 0x0000001415157221 */ /* 0x000fe40000000100 */
[----:B0-----:R-:W-:Y:S02]  /*43c0*/  FADD R23, -R5, R24 ;  /* 0x0000001805177221 */ /* 0x001fe40000000100 */
        /* <DEDUP_REMOVED lines=8> */
[----:B------:R-:W-:Y:S01]  /*4450*/  FADD R60, -R60, R3 ;  /* 0x000000033c3c7221 */ /* 0x000fe20000000100 */
[----:B------:R-:W-:Y:S01]  /*4460*/  IADD3 R23, PT, PT, R4, 0x7, RZ ;  /* 0x0000000704177810 */ /* 0x000fe20007ffe0ff */
[C---:B------:R-:W-:Y:S02]  /*4470*/  FADD R22, R25.reuse, -R22 ;  /* 0x8000001619167221 */ /* 0x040fe40000000000 */
[----:B------:R-:W-:Y:S01]  /*4480*/  FFMA R21, R25, R21, -R60 ;  /* 0x0000001519157223 */ /* 0x000fe2000000083c */
[----:B------:R-:W-:Y:S01]  /*4490*/  I2FP.F32.U32 R23, R23 ;  /* 0x0000001700177245 */ /* 0x000fe20000201000 */
[----:B------:R-:W-:-:S02]  /*44a0*/  FADD R24, R5, R22 ;  /* 0x0000001605187221 */ /* 0x000fc40000000000 */
[----:B------:R-:W-:Y:S01]  /*44b0*/  FADD R3, R20, R21 ;  /* 0x0000001514037221 */ /* 0x000fe20000000000 */
[----:B------:R-:W-:Y:S01]  /*44c0*/  IADD3 R4, PT, PT, R4, 0x8, RZ ;  /* 0x0000000804047810 */ /* 0x000fe20007ffe0ff */
[----:B------:R-:W-:Y:S02]  /*44d0*/  FADD R5, -R5, R24 ;  /* 0x0000001805057221 */ /* 0x000fe40000000100 */
[----:B------:R-:W-:Y:S01]  /*44e0*/  FADD R20, -R20, R3 ;  /* 0x0000000314147221 */ /* 0x000fe20000000100 */
[----:B------:R-:W-:Y:S01]  /*44f0*/  ISETP.NE.AND P1, PT, R4, R37, PT ;  /* 0x000000250400720c */ /* 0x000fe20003f25270 */
[----:B------:R-:W-:Y:S02]  /*4500*/  FADD R5, -R22, R5 ;  /* 0x0000000516057221 */ /* 0x000fe40000000100 */
[----:B------:R-:W-:Y:S01]  /*4510*/  FADD R21, -R21, R20 ;  /* 0x0000001415157221 */ /* 0x000fe20000000100 */
[----:B------:R-:W-:Y:S01]  /*4520*/  I2FP.F32.U32 R22, R4 ;  /* 0x0000000400167245 */ /* 0x000fe20000201000 */
[----:B------:R-:W-:-:S02]  /*4530*/  FADD R5, R26, -R5 ;  /* 0x800000051a057221 */ /* 0x000fc40000000000 */
[----:B------:R-:W-:Y:S02]  /*4540*/  FFMA R26, R26, R23, -R21 ;  /* 0x000000171a1a7223 */ /* 0x000fe40000000815 */
[C---:B------:R-:W-:Y:S02]  /*4550*/  FADD R21, R24.reuse, R5 ;  /* 0x0000000518157221 */ /* 0x040fe40000000000 */
[C---:B------:R-:W-:Y:S02]  /*4560*/  FADD R20, R3.reuse, R26 ;  /* 0x0000001a03147221 */ /* 0x040fe40000000000 */
[----:B------:R-:W-:Y:S02]  /*4570*/  FADD R24, -R24, R21 ;  /* 0x0000001518187221 */ /* 0x000fe40000000100 */
[----:B------:R-:W-:Y:S02]  /*4580*/  FADD R3, -R3, R20 ;  /* 0x0000001403037221 */ /* 0x000fe40000000100 */
[----:B------:R-:W-:-:S02]  /*4590*/  FADD R24, -R5, R24 ;  /* 0x0000001805187221 */ /* 0x000fc40000000100 */
[----:B------:R-:W-:Y:S02]  /*45a0*/  FADD R26, -R26, R3 ;  /* 0x000000031a1a7221 */ /* 0x000fe40000000100 */
[C---:B------:R-:W-:Y:S02]  /*45b0*/  FADD R60, R27.reuse, -R24 ;  /* 0x800000181b3c7221 */ /* 0x040fe40000000000 */
        /* <DEDUP_REMOVED lines=9> */
.L_x_34:
[----:B------:R-:W-:-:S13]  /*4650*/  ISETP.NE.AND P1, PT, R38, RZ, PT ;  /* 0x000000ff2600720c */ /* 0x000fda0003f25270 */
[----:B------:R-:W-:Y:S05]  /*4660*/  @!P1 BRA `(.L_x_36) ;  /* 0x0000000400649947 */ /* 0x000fea0003800000 */
[----:B------:R-:W-:Y:S02]  /*4670*/  IADD3 R4, PT, PT, R38, -0x1, RZ ;  /* 0xffffffff26047810 */ /* 0x000fe40007ffe0ff */
[----:B------:R-:W-:Y:S02]  /*4680*/  LOP3.LUT P2, R62, R47, 0x3, RZ, 0xc0, !PT ;  /* 0x000000032f3e7812 */ /* 0x000fe4000784c0ff */
[----:B------:R-:W-:-:S13]  /*4690*/  ISETP.GE.U32.AND P1, PT, R4, 0x3, PT ;  /* 0x000000030400780c */ /* 0x000fda0003f26070 */
[----:B------:R-:W-:Y:S05]  /*46a0*/  @!P1 BRA `(.L_x_37) ;  /* 0x0000000000ac9947 */ /* 0x000fea0003800000 */
[C---:B------:R-:W-:Y:S02]  /*46b0*/  LEA R60, R22.reuse, R61, 0x2 ;  /* 0x0000003d163c7211 */ /* 0x040fe400078e10ff */
[----:B------:R-:W-:-:S03]  /*46c0*/  IADD3 R23, PT, PT, R22, 0x1, RZ ;  /* 0x0000000116177810 */ /* 0x000fc60007ffe0ff */
[----:B------:R-:W0:Y:S01]  /*46d0*/  LDS.64 R4, [R60] ;  /* 0x000000003c047984 */ /* 0x000e220000000a00 */
[----:B------:R-:W-:-:S03]  /*46e0*/  I2FP.F32.U32 R26, R23 ;  /* 0x00000017001a7245 */ /* 0x000fc60000201000 */
[----:B------:R-:W1:Y:S01]  /*46f0*/  LDS.64 R20, [R60+0x8] ;  /* 0x000008003c147984 */ /* 0x000e620000000a00 */
[----:B0-----:R-:W-:Y:S01]  /*4700*/  FADD R25, -R25, R4 ;  /* 0x0000000419197221 */ /* 0x001fe20000000100 */
[----:B------:R-:W-:Y:S01]  /*4710*/  FFMA R26, R26, R4, -R27 ;  /* 0x000000041a1a7223 */ /* 0x000fe2000000081b */
[----:B------:R-:W-:Y:S02]  /*4720*/  IADD3 R27, PT, PT, R22, 0x2, RZ ;  /* 0x00000002161b7810 */ /* 0x000fe40007ffe0ff */
[C---:B------:R-:W-:Y:S01]  /*4730*/  FADD R23, R24.reuse, R25 ;  /* 0x0000001918177221 */ /* 0x040fe20000000000 */
[C---:B------:R-:W-:Y:S01]  /*4740*/  FADD R4, R3.reuse, R26 ;  /* 0x0000001a03047221 */ /* 0x040fe20000000000 */
[----:B------:R-:W-:Y:S02]  /*4750*/  I2FP.F32.U32 R27, R27 ;  /* 0x0000001b001b7245 */ /* 0x000fe40000201000 */
[----:B------:R-:W-:Y:S01]  /*4760*/  FADD R24, -R24, R23 ;  /* 0x0000001718187221 */ /* 0x000fe20000000100 */
[----:B------:R-:W-:-:S03]  /*4770*/  FADD R3, -R3, R4 ;  /* 0x0000000403037221 */ /* 0x000fc60000000100 */
[----:B------:R-:W-:Y:S01]  /*4780*/  FADD R24, -R25, R24 ;  /* 0x0000001819187221 */ /* 0x000fe20000000100 */
[----:B------:R-:W-:-:S03]  /*4790*/  FADD R26, -R26, R3 ;  /* 0x000000031a1a7221 */ /* 0x000fc60000000100 */
[----:B------:R-:W-:Y:S01]  /*47a0*/  FADD R24, -R24, R5 ;  /* 0x0000000518187221 */ /* 0x000fe20000000100 */
[----:B------:R-:W-:Y:S01]  /*47b0*/  FFMA R27, R27, R5, -R26 ;  /* 0x000000051b1b7223 */ /* 0x000fe2000000081a */
[----:B------:R-:W-:Y:S02]  /*47c0*/  IADD3 R5, PT, PT, R22, 0x3, RZ ;  /* 0x0000000316057810 */ /* 0x000fe40007ffe0ff */
[C---:B------:R-:W-:Y:S01]  /*47d0*/  FADD R26, R23.reuse, R24 ;  /* 0x00000018171a7221 */ /* 0x040fe20000000000 */
[----:B------:R-:W-:Y:S01]  /*47e0*/  FADD R3, R4, R27 ;  /* 0x0000001b04037221 */ /* 0x000fe20000000000 */
[----:B------:R-:W-:Y:S02]  /*47f0*/  IADD3 R22, PT, PT, R22, 0x4, RZ ;  /* 0x0000000416167810 */ /* 0x000fe40007ffe0ff */
[----:B------:R-:W-:Y:S01]  /*4800*/  FADD R23, -R23, R26 ;  /* 0x0000001a17177221 */ /* 0x000fe20000000100 */
[----:B------:R-:W-:Y:S01]  /*4810*/  FADD R4, -R4, R3 ;  /* 0x0000000304047221 */ /* 0x000fe20000000100 */
[----:B------:R-:W-:-:S02]  /*4820*/  I2FP.F32.U32 R25, R22 ;  /* 0x0000001600197245 */ /* 0x000fc40000201000 */
[----:B------:R-:W-:Y:S01]  /*4830*/  FADD R23, -R24, R23 ;  /* 0x0000001718177221 */ /* 0x000fe20000000100 */
[----:B------:R-:W-:Y:S01]  /*4840*/  I2FP.F32.U32 R24, R5 ;  /* 0x0000000500187245 */ /* 0x000fe20000201000 */
[----:B------:R-:W-:Y:S02]  /*4850*/  FADD R27, -R27, R4 ;  /* 0x000000041b1b7221 */ /* 0x000fe40000000100 */
[----:B-1----:R-:W-:Y:S02]  /*4860*/  FADD R23, -R23, R20 ;  /* 0x0000001417177221 */ /* 0x002fe40000000100 */
[----:B------:R-:W-:Y:S02]  /*4870*/  FFMA R24, R24, R20, -R27 ;  /* 0x0000001418187223 */ /* 0x000fe4000000081b */
[----:B------:R-:W-:Y:S02]  /*4880*/  FADD R5, R26, R23 ;  /* 0x000000171a057221 */ /* 0x000fe40000000000 */
[----:B------:R-:W-:-:S02]  /*4890*/  FADD R4, R3, R24 ;  /* 0x0000001803047221 */ /* 0x000fc40000000000 */
[----:B------:R-:W-:Y:S02]  /*48a0*/  FADD R26, -R26, R5 ;  /* 0x000000051a1a7221 */ /* 0x000fe40000000100 */
[----:B------:R-:W-:Y:S02]  /*48b0*/  FADD R3, -R3, R4 ;  /* 0x0000000403037221 */ /* 0x000fe40000000100 */
[----:B------:R-:W-:Y:S02]  /*48c0*/  FADD R26, -R23, R26 ;  /* 0x0000001a171a7221 */ /* 0x000fe40000000100 */
[----:B------:R-:W-:Y:S02]  /*48d0*/  FADD R24, -R24, R3 ;  /* 0x0000000318187221 */ /* 0x000fe40000000100 */
[----:B------:R-:W-:Y:S02]  /*48e0*/  FADD R26, -R26, R21 ;  /* 0x000000151a1a7221 */ /* 0x000fe40000000100 */
[----:B------:R-:W-:-:S02]  /*48f0*/  FFMA R21, R25, R21, -R24 ;  /* 0x0000001519157223 */ /* 0x000fc40000000818 */
[C---:B------:R-:W-:Y:S02]  /*4900*/  FADD R24, R5.reuse, R26 ;  /* 0x0000001a05187221 */ /* 0x040fe40000000000 */
[C---:B------:R-:W-:Y:S02]  /*4910*/  FADD R3, R4.reuse, R21 ;  /* 0x0000001504037221 */ /* 0x040fe40000000000 */
[----:B------:R-:W-:Y:S02]  /*4920*/  FADD R5, -R5, R24 ;  /* 0x0000001805057221 */ /* 0x000fe40000000100 */
[----:B------:R-:W-:Y:S02]  /*4930*/  FADD R4, -R4, R3 ;  /* 0x0000000304047221 */ /* 0x000fe40000000100 */
[----:B------:R-:W-:Y:S02]  /*4940*/  FADD R25, -R26, R5 ;  /* 0x000000051a197221 */ /* 0x000fe40000000100 */
[----:B------:R-:W-:-:S07]  /*4950*/  FADD R27, -R21, R4 ;  /* 0x00000004151b7221 */ /* 0x000fce0000000100 */
.L_x_37:
[----:B------:R-:W-:Y:S05]  /*4960*/  @!P2 BRA `(.L_x_36) ;  /* 0x0000000000a4a947 */ /* 0x000fea0003800000 */
[----:B------:R-:W-:Y:S02]  /*4970*/  ISETP.NE.AND P1, PT, R62, 0x1, PT ;  /* 0x000000013e00780c */ /* 0x000fe40003f25270 */
[----:B------:R-:W-:-:S04]  /*4980*/  LOP3.LUT R4, R47, 0x1, RZ, 0xc0, !PT ;  /* 0x000000012f047812 */ /* 0x000fc800078ec0ff */
[----:B------:R-:W-:-:S07]  /*4990*/  ISETP.NE.U32.AND P2, PT, R4, 0x1, PT ;  /* 0x000000010400780c */ /* 0x000fce0003f45070 */
[----:B------:R-:W-:Y:S06]  /*49a0*/  @!P1 BRA `(.L_x_38) ;  /* 0x0000000000589947 */ /* 0x000fec0003800000 */
[C---:B------:R-:W-:Y:S02]  /*49b0*/  LEA R4, R22.reuse, R61, 0x2 ;  /* 0x0000003d16047211 */ /* 0x040fe400078e10ff */
[C---:B------:R-:W-:Y:S02]  /*49c0*/  IADD3 R20, PT, PT, R22.reuse, 0x1, RZ ;  /* 0x0000000116147810 */ /* 0x040fe40007ffe0ff */
[----:B------:R-:W-:Y:S02]  /*49d0*/  IADD3 R22, PT, PT, R22, 0x2, RZ ;  /* 0x0000000216167810 */ /* 0x000fe40007ffe0ff */
[----:B------:R-:W0:Y:S01]  /*49e0*/  LDS.64 R4, [R4] ;  /* 0x0000000004047984 */ /* 0x000e220000000a00 */
[----:B------:R-:W-:Y:S02]  /*49f0*/  I2FP.F32.U32 R20, R20 ;  /* 0x0000001400147245 */ /* 0x000fe40000201000 */
[----:B------:R-:W-:Y:S01]  /*4a00*/  I2FP.F32.U32 R23, R22 ;  /* 0x0000001600177245 */ /* 0x000fe20000201000 */
[----:B0-----:R-:W-:-:S02]  /*4a10*/  FADD R25, -R25, R4 ;  /* 0x0000000419197221 */ /* 0x001fc40000000100 */
        /* <DEDUP_REMOVED lines=14> */
[----:B------:R-:W-:-:S07]  /*4b00*/  FADD R27, -R23, R26 ;  /* 0x0000001a171b7221 */ /* 0x000fce0000000100 */
.L_x_38:
[----:B------:R-:W-:Y:S05]  /*4b10*/  @P2 BRA `(.L_x_36) ;  /* 0x0000000000382947 */ /* 0x000fea0003800000 */
[C---:B------:R-:W-:Y:S02]  /*4b20*/  LEA R61, R22.reuse, R61, 0x2 ;  /* 0x0000003d163d7211 */ /* 0x040fe400078e10ff */
[----:B------:R-:W-:-:S03]  /*4b30*/  IADD3 R4, PT, PT, R22, 0x1, RZ ;  /* 0x0000000116047810 */ /* 0x000fc60007ffe0ff */
[----:B------:R-:W0:Y:S01]  /*4b40*/  LDS R20, [R61] ;  /* 0x000000003d147984 */ /* 0x000e220000000800 */
[----:B------:R-:W-:Y:S01]  /*4b50*/  I2FP.F32.U32 R4, R4 ;  /* 0x0000000400047245 */ /* 0x000fe20000201000 */
[----:B0-----:R-:W-:-:S04]  /*4b60*/  FADD R25, -R25, R20 ;  /* 0x0000001419197221 */ /* 0x001fc80000000100 */
[----:B------:R-:W-:Y:S01]  /*4b70*/  FFMA R20, R4, R20, -R27 ;  /* 0x0000001404147223 */ /* 0x000fe2000000081b */
[----:B------:R-:W-:-:S03]  /*4b80*/  FADD R5, R24, R25 ;  /* 0x0000001918057221 */ /* 0x000fc60000000000 */
[----:B------:R-:W-:Y:S01]  /*4b90*/  FADD R22, R3, R20 ;  /* 0x0000001403167221 */ /* 0x000fe20000000000 */
[----:B------:R-:W-:-:S03]  /*4ba0*/  FADD R4, -R24, R5 ;  /* 0x0000000518047221 */ /* 0x000fc60000000100 */
[----:B------:R-:W-:Y:S01]  /*4bb0*/  FADD R27, -R3, R22 ;  /* 0x00000016031b7221 */ /* 0x000fe20000000100 */
[----:B------:R-:W-:Y:S01]  /*4bc0*/  MOV R24, R5 ;  /* 0x0000000500187202 */ /* 0x000fe20000000f00 */
[----:B------:R-:W-:Y:S02]  /*4bd0*/  FADD R25, -R25, R4 ;  /* 0x0000000419197221 */ /* 0x000fe40000000100 */
[----:B------:R-:W-:Y:S01]  /*4be0*/  FADD R27, -R20, R27 ;  /* 0x0000001b141b7221 */ /* 0x000fe20000000100 */
[----:B------:R-:W-:-:S07]  /*4bf0*/  MOV R3, R22 ;  /* 0x0000001600037202 */ /* 0x000fce0000000f00 */
.L_x_36:
[----:B------:R-:W0:Y:S08]  /*4c00*/  MUFU.RCP R5, R8 ;  /* 0x0000000800057308 */ /* 0x000e300000001000 */
[----:B------:R-:W1:Y:S01]  /*4c10*/  FCHK P1, R3, R8 ;  /* 0x0000000803007302 */ /* 0x000e620000020000 */
[----:B0-----:R-:W-:-:S04]  /*4c20*/  FFMA R4, R5, -R8, 1 ;  /* 0x3f80000005047423 */ /* 0x001fc80000000808 */
[----:B------:R-:W-:-:S04]  /*4c30*/  FFMA R4, R5, R4, R5 ;  /* 0x0000000405047223 */ /* 0x000fc80000000005 */
[----:B------:R-:W-:-:S04]  /*4c40*/  FFMA R5, R3, R4, RZ ;  /* 0x0000000403057223 */ /* 0x000fc800000000ff */
[----:B------:R-:W-:-:S04]  /*4c50*/  FFMA R20, R5, -R8, R3 ;  /* 0x8000000805147223 */ /* 0x000fc80000000003 */
[----:B------:R-:W-:Y:S01]  /*4c60*/  FFMA R4, R4, R20, R5 ;  /* 0x0000001404047223 */ /* 0x000fe20000000005 */
[----:B-1----:R-:W-:Y:S06]  /*4c70*/  @!P1 BRA `(.L_x_39) ;  /* 0x0000000000109947 */ /* 0x002fec0003800000 */
[----:B------:R-:W-:Y:S02]  /*4c80*/  MOV R4, R3 ;  /* 0x0000000300047202 */ /* 0x000fe40000000f00 */
[----:B------:R-:W-:Y:S02]  /*4c90*/  MOV R5, R8 ;  /* 0x0000000800057202 */ /* 0x000fe40000000f00 */
[----:B------:R-:W-:-:S07]  /*4ca0*/  MOV R60, 0x4cc0 ;  /* 0x00004cc0003c7802 */ /* 0x000fce0000000f00 */
[----:B------:R-:W-:Y:S05]  /*4cb0*/  CALL.REL.NOINC `($__internal_0_$__cuda_sm3x_div_rn_noftz_f32_slowpath) ;  /* 0x0000005000c87944 */ /* 0x000fea0003c00000 */
.L_x_39:
[----:B------:R-:W-:Y:S02]  /*4cc0*/  MOV R22, R4 ;  /* 0x0000000400167202 */ /* 0x000fe40000000f00 */
[----:B------:R-:W-:Y:S01]  /*4cd0*/  MOV R26, R47 ;  /* 0x0000002f001a7202 */ /* 0x000fe20000000f00 */
[----:B------:R-:W-:Y:S06]  /*4ce0*/  BRA `(.L_x_32) ;  /* 0x0000000000f47947 */ /* 0x000fec0003800000 */
.L_x_33:
[----:B------:R-:W-:Y:S01]  /*4cf0*/  IABS R21, R47 ;  /* 0x0000002f00157213 */ /* 0x000fe20000000000 */
[----:B------:R-:W0:Y:S01]  /*4d00*/  S2R R63, SR_CgaCtaId ;  /* 0x00000000003f7919 */ /* 0x000e220000008800 */
[----:B------:R-:W-:Y:S01]  /*4d10*/  MOV R60, 0x400 ;  /* 0x00000400003c7802 */ /* 0x000fe20000000f00 */
[----:B------:R-:W-:Y:S01]  /*4d20*/  FADD R25, -R25, R20 ;  /* 0x0000001419197221 */ /* 0x000fe20000000100 */
[----:B------:R-:W1:Y:S08]  /*4d30*/  I2F.RP R23, R21 ;  /* 0x0000001500177306 */ /* 0x000e700000209400 */
[----:B-1----:R-:W1:Y:S02]  /*4d40*/  MUFU.RCP R23, R23 ;  /* 0x0000001700177308 */ /* 0x002e640000001000 */
[----:B-1----:R-:W-:-:S02]  /*4d50*/  IADD3 R4, PT, PT, R23, 0xffffffe, RZ ;  /* 0x0ffffffe17047810 */ /* 0x002fc40007ffe0ff */
[----:B0-----:R-:W-:-:S04]  /*4d60*/  LEA R23, R63, R60, 0x18 ;  /* 0x0000003c3f177211 */ /* 0x001fc800078ec0ff */
[----:B------:R0:W1:Y:S01]  /*4d70*/  F2I.FTZ.U32.TRUNC.NTZ R5, R4 ;  /* 0x0000000400057305 */ /* 0x000062000021f000 */
[----:B------:R-:W-:Y:S01]  /*4d80*/  LEA R23, R18, R23, 0x2 ;  /* 0x0000001712177211 */ /* 0x000fe200078e10ff */
[----:B0-----:R-:W-:Y:S01]  /*4d90*/  HFMA2 R4, -RZ, RZ, 0, 0 ;  /* 0x00000000ff047431 */ /* 0x001fe200000001ff */
[----:B-1----:R-:W-:-:S05]  /*4da0*/  IADD3 R22, PT, PT, RZ, -R5, RZ ;  /* 0x80000005ff167210 */ /* 0x002fca0007ffe0ff */
[----:B------:R-:W-:Y:S01]  /*4db0*/  IMAD R61, R22, R21, RZ ;  /* 0x00000015163d7224 */ /* 0x000fe200078e02ff */
[----:B------:R-:W-:-:S03]  /*4dc0*/  IADD3 R22, PT, PT, R18, 0x1, RZ ;  /* 0x0000000112167810 */ /* 0x000fc60007ffe0ff */
[----:B------:R-:W-:Y:S01]  /*4dd0*/  IMAD.HI.U32 R5, R5, R61, R4 ;  /* 0x0000003d05057227 */ /* 0x000fe200078e0004 */
[----:B------:R-:W-:Y:S01]  /*4de0*/  IABS R61, R47 ;  /* 0x0000002f003d7213 */ /* 0x000fe20000000000 */
[----:B------:R-:W0:Y:S01]  /*4df0*/  LDS R4, [R23] ;  /* 0x0000000017047984 */ /* 0x000e220000000800 */
[----:B------:R-:W-:Y:S02]  /*4e00*/  IABS R60, R22 ;  /* 0x00000016003c7213 */ /* 0x000fe40000000000 */
[----:B------:R-:W-:Y:S01]  /*4e10*/  IADD3 R61, PT, PT, RZ, -R61, RZ ;  /* 0x8000003dff3d7210 */ /* 0x000fe20007ffe0ff */
[----:B------:R1:W-:Y:S01]  /*4e20*/  STS [R23], R20 ;  /* 0x0000001417007388 */ /* 0x0003e20000000800 */
[----:B------:R-:W-:Y:S02]  /*4e30*/  MOV R18, R60 ;  /* 0x0000003c00127202 */ /* 0x000fe40000000f00 */
[----:B------:R-:W-:Y:S02]  /*4e40*/  MOV R60, R61 ;  /* 0x0000003d003c7202 */ /* 0x000fe40000000f00 */
[----:B------:R-:W2:Y:S01]  /*4e50*/  MUFU.RCP R61, R8 ;  /* 0x00000008003d7308 */ /* 0x000ea20000001000 */
[----:B------:R-:W-:Y:S01]  /*4e60*/  IMAD.HI.U32 R5, R5, R18, RZ ;  /* 0x0000001205057227 */ /* 0x000fe200078e00ff */
[----:B------:R-:W-:-:S03]  /*4e70*/  ISETP.GE.AND P3, PT, R22, RZ, PT ;  /* 0x000000ff1600720c */ /* 0x000fc60003f66270 */
[----:B------:R-:W-:Y:S02]  /*4e80*/  IMAD R18, R5, R60, R18 ;  /* 0x0000003c05127224 */ /* 0x000fe400078e0212 */
[----:B------:R-:W-:-:S03]  /*4e90*/  FFMA R60, R46, R20, -R27 ;  /* 0x000000142e3c7223 */ /* 0x000fc6000000081b */
[----:B------:R-:W-:Y:S01]  /*4ea0*/  ISETP.GT.U32.AND P1, PT, R21, R18, PT ;  /* 0x000000121500720c */ /* 0x000fe20003f24070 */
[----:B------:R-:W-:-:S04]  /*4eb0*/  FADD R5, R3, R60 ;  /* 0x0000003c03057221 */ /* 0x000fc80000000000 */
[----:B------:R-:W-:Y:S01]  /*4ec0*/  FADD R27, -R3, R5 ;  /* 0x00000005031b7221 */ /* 0x000fe20000000100 */
[----:B------:R-:W-:-:S03]  /*4ed0*/  FADD R3, R24, R25 ;  /* 0x0000001918037221 */ /* 0x000fc60000000000 */
[----:B------:R-:W-:Y:S01]  /*4ee0*/  FADD R27, -R60, R27 ;  /* 0x0000001b3c1b7221 */ /* 0x000fe20000000100 */
[----:B------:R-:W-:Y:S01]  /*4ef0*/  FADD R22, -R24, R3 ;  /* 0x0000000318167221 */ /* 0x000fe20000000100 */
[----:B--2---:R-:W-:Y:S02]  /*4f00*/  FFMA R60, R61, -R8, 1 ;  /* 0x3f8000003d3c7423 */ /* 0x004fe40000000808 */
[----:B------:R-:W-:Y:S01]  /*4f10*/  @!P1 IADD3 R18, PT, PT, R18, -R21, RZ ;  /* 0x8000001512129210 */ /* 0x000fe20007ffe0ff */
[----:B------:R-:W-:Y:S01]  /*4f20*/  FADD R25, -R25, R22 ;  /* 0x0000001619197221 */ /* 0x000fe20000000100 */
[----:B------:R-:W-:Y:S01]  /*4f30*/  FFMA R61, R61, R60, R61 ;  /* 0x0000003c3d3d7223 */ /* 0x000fe2000000003d */
[----:B------:R-:W-:Y:S01]  /*4f40*/  FADD R60, -R24, -R27 ;  /* 0x8000001b183c7221 */ /* 0x000fe20000000100 */
[----:B------:R-:W-:Y:S02]  /*4f50*/  ISETP.GT.U32.AND P2, PT, R21, R18, PT ;  /* 0x000000121500720c */ /* 0x000fe40003f44070 */
[----:B------:R-:W-:Y:S01]  /*4f60*/  ISETP.NE.AND P1, PT, R47, RZ, PT ;  /* 0x000000ff2f00720c */ /* 0x000fe20003f25270 */
[----:B0-----:R-:W-:Y:S01]  /*4f70*/  FADD R22, -R4, -R25 ;  /* 0x8000001904167221 */ /* 0x001fe20000000100 */
[----:B------:R-:W-:-:S03]  /*4f80*/  FADD R4, R5, R60 ;  /* 0x0000003c05047221 */ /* 0x000fc60000000000 */
[----:B------:R-:W-:Y:S01]  /*4f90*/  FADD R24, R3, R22 ;  /* 0x0000001603187221 */ /* 0x000fe20000000000 */
[----:B------:R-:W-:-:S03]  /*4fa0*/  FADD R5, -R5, R4 ;  /* 0x0000000405057221 */ /* 0x000fc60000000100 */
[----:B------:R-:W-:Y:S02]  /*4fb0*/  FADD R3, -R3, R24 ;  /* 0x0000001803037221 */ /* 0x000fe40000000100 */
[----:B------:R-:W-:Y:S01]  /*4fc0*/  @!P2 IADD3 R18, PT, PT, R18, -R21, RZ ;  /* 0x800000151212a210 */ /* 0x000fe20007ffe0ff */
[----:B------:R-:W0:Y:S01]  /*4fd0*/  FCHK P2, R4, R8 ;  /* 0x0000000804007302 */ /* 0x000e220000040000 */
[----:B------:R-:W-:Y:S01]  /*4fe0*/  FFMA R21, R4, R61, RZ ;  /* 0x0000003d04157223 */ /* 0x000fe200000000ff */
[----:B------:R-:W-:Y:S01]  /*4ff0*/  FADD R25, -R22, R3 ;  /* 0x0000000316197221 */ /* 0x000fe20000000100 */
[----:B------:R-:W-:Y:S01]  /*5000*/  @!P3 IADD3 R18, PT, PT, -R18, RZ, RZ ;  /* 0x000000ff1212b210 */ /* 0x000fe20007ffe1ff */
[----:B------:R-:W-:Y:S01]  /*5010*/  FADD R27, -R60, R5 ;  /* 0x000000053c1b7221 */ /* 0x000fe20000000100 */
[----:B-1----:R-:W-:Y:S01]  /*5020*/  FFMA R20, R21, -R8, R4 ;  /* 0x8000000815147223 */ /* 0x002fe20000000004 */
[----:B------:R-:W-:Y:S02]  /*5030*/  @!P1 LOP3.LUT R18, RZ, R47, RZ, 0x33, !PT ;  /* 0x0000002fff129212 */ /* 0x000fe400078e33ff */
[----:B------:R-:W-:Y:S01]  /*5040*/  MOV R3, R4 ;  /* 0x0000000400037202 */ /* 0x000fe20000000f00 */
[----:B------:R-:W-:Y:S01]  /*5050*/  FFMA R20, R20, R61, R21 ;  /* 0x0000003d14147223 */ /* 0x000fe20000000015 */
[----:B0-----:R-:W-:Y:S06]  /*5060*/  @!P2 BRA `(.L_x_40) ;  /* 0x000000000010a947 */ /* 0x001fec0003800000 */
[----:B------:R-:W-:Y:S02]  /*5070*/  MOV R5, R8 ;  /* 0x0000000800057202 */ /* 0x000fe40000000f00 */
[----:B------:R-:W-:-:S07]  /*5080*/  MOV R60, 0x50a0 ;  /* 0x000050a0003c7802 */ /* 0x000fce0000000f00 */
[----:B------:R-:W-:Y:S05]  /*5090*/  CALL.REL.NOINC `($__internal_0_$__cuda_sm3x_div_rn_noftz_f32_slowpath) ;  /* 0x0000004c00d07944 */ /* 0x000fea0003c00000 */
[----:B------:R-:W-:-:S07]  /*50a0*/  MOV R20, R4 ;  /* 0x0000000400147202 */ /* 0x000fce0000000f00 */
.L_x_40:
[----:B------:R-:W-:-:S07]  /*50b0*/  MOV R22, R20 ;  /* 0x0000001400167202 */ /* 0x000fce0000000f00 */
.L_x_32:
[----:B------:R-:W-:Y:S02]  /*50c0*/  PRMT R20, R32, 0x7610, R20 ;  /* 0x0000761020147816 */ /* 0x000fe40000000014 */
[----:B------:R-:W-:Y:S02]  /*50d0*/  MOV R21, 0x7fc00000 ;  /* 0x7fc0000000157802 */ /* 0x000fe40000000f00 */
[----:B------:R-:W-:Y:S01]  /*50e0*/  MOV R23, R33 ;  /* 0x0000002100177202 */ /* 0x000fe20000000f00 */
[----:B------:R-:W-:Y:S06]  /*50f0*/  @P0 BRA `(.L_x_41) ;  /* 0x0000000800d40947 */ /* 0x000fec0003800000 */
[----:B------:R-:W-:Y:S01]  /*5100*/  LOP3.LUT P0, RZ, R32, 0xff, RZ, 0xc0, !PT ;  /* 0x000000ff20ff7812 */ /* 0x000fe2000780c0ff */
[----:B------:R-:W-:Y:S01]  /*5110*/  HFMA2 R20, -RZ, RZ, 0, 5.9604644775390625e-08 ;  /* 0x00000001ff147431 */ /* 0x000fe200000001ff */
[-C--:B------:R-:W-:Y:S02]  /*5120*/  MOV R23, R34.reuse ;  /* 0x0000002200177202 */ /* 0x080fe40000000f00 */
[----:B------:R-:W-:-:S09]  /*5130*/  MOV R21, R34 ;  /* 0x0000002200157202 */ /* 0x000fd20000000f00 */
[----:B------:R-:W-:Y:S05]  /*5140*/  @!P0 BRA `(.L_x_41) ;  /* 0x0000000800c08947 */ /* 0x000fea0003800000 */
[----:B------:R-:W0:Y:S01]  /*5150*/  LDCU UR4, c[0x0][0x390] ;  /* 0x00007200ff0477ac */ /* 0x000e220008000800 */
[----:B------:R-:W-:Y:S01]  /*5160*/  MOV R65, RZ ;  /* 0x000000ff00417202 */ /* 0x000fe20000000f00 */
[----:B0-----:R-:W-:-:S09]  /*5170*/  UISETP.GE.AND UP0, UPT, UR4, URZ, UPT ;  /* 0x000000ff0400728c */ /* 0x001fd2000bf06270 */
[----:B------:R-:W-:Y:S05]  /*5180*/  BRA.U !UP0, `(.L_x_42) ;  /* 0x0000000908987547 */ /* 0x000fea000b800000 */
[----:B------:R-:W-:Y:S01]  /*5190*/  UISETP.GE.U32.AND UP0, UPT, UR4, 0x3, UPT ;  /* 0x000000030400788c */ /* 0x000fe2000bf06070 */
[----:B------:R-:W-:Y:S02]  /*51a0*/  HFMA2 R65, -RZ, RZ, 0, 0 ;  /* 0x00000000ff417431 */ /* 0x000fe400000001ff */
[----:B------:R-:W-:Y:S01]  /*51b0*/  FADD R21, R6, -R33 ;  /* 0x8000002106157221 */ /* 0x000fe20000000000 */
[----:B------:R-:W-:Y:S01]  /*51c0*/  FMUL R20, R50, R33 ;  /* 0x0000002132147220 */ /* 0x000fe20000400000 */
[----:B------:R-:W-:Y:S01]  /*51d0*/  MOV R66, 0x7f7fffff ;  /* 0x7f7fffff00427802 */ /* 0x000fe20000000f00 */
[----:B------:R-:W-:-:S03]  /*51e0*/  UMOV UR4, URZ ;  /* 0x000000ff00047c82 */ /* 0x000fc60008000000 */
[----:B------:R-:W-:Y:S05]  /*51f0*/  BRA.U !UP0, `(.L_x_43) ;  /* 0x0000000508707547 */ /* 0x000fea000b800000 */
[----:B------:R-:W-:Y:S01]  /*5200*/  MOV R66, 0x7f7fffff ;  /* 0x7f7fffff00427802 */ /* 0x000fe20000000f00 */
[----:B------:R-:W-:Y:S01]  /*5210*/  UMOV UR4, URZ ;  /* 0x000000ff00047c82 */ /* 0x000fe20008000000 */
[----:B------:R-:W-:-:S07]  /*5220*/  MOV R65, RZ ;  /* 0x000000ff00417202 */ /* 0x000fce0000000f00 */
.L_x_48:
[----:B------:R-:W-:Y:S01]  /*5230*/  HFMA2 R5, -RZ, RZ, 1.44921875, -19.203125 ;  /* 0x3dcccccdff057431 */ /* 0x000fe200000001ff */
[----:B------:R-:W-:-:S05]  /*5240*/  MOV R4, 0x41200000 ;  /* 0x4120000000047802 */ /* 0x000fca0000000f00 */
[----:B------:R-:W-:-:S04]  /*5250*/  FFMA R4, R5, -R4, 1 ;  /* 0x3f80000005047423 */ /* 0x000fc80000000804 */
[----:B------:R-:W-:Y:S01]  /*5260*/  FFMA R5, R4, R5, 0.10000000149011611938 ;  /* 0x3dcccccd04057423 */ /* 0x000fe20000000005 */
[----:B------:R-:W-:-:S04]  /*5270*/  I2FP.F32.U32 R4, UR4 ;  /* 0x0000000400047c45 */ /* 0x000fc80008201000 */
[----:B------:R-:W0:Y:S01]  /*5280*/  FCHK P0, R4, 10 ;  /* 0x4120000004007902 */ /* 0x000e220000000000 */
[----:B------:R-:W-:-:S04]  /*5290*/  FFMA R62, R4, R5, RZ ;  /* 0x00000005043e7223 */ /* 0x000fc800000000ff */
[----:B------:R-:W-:-:S04]  /*52a0*/  FFMA R23, R62, -10, R4 ;  /* 0xc12000003e177823 */ /* 0x000fc80000000004 */
[----:B------:R-:W-:Y:S01]  /*52b0*/  FFMA R62, R5, R23, R62 ;  /* 0x00000017053e7223 */ /* 0x000fe2000000003e */
[----:B0-----:R-:W-:Y:S06]  /*52c0*/  @!P0 BRA `(.L_x_44) ;  /* 0x0000000000108947 */ /* 0x001fec0003800000 */
[----:B------:R-:W-:Y:S02]  /*52d0*/  MOV R5, 0x41200000 ;  /* 0x4120000000057802 */ /* 0x000fe40000000f00 */
[----:B------:R-:W-:-:S07]  /*52e0*/  MOV R60, 0x5300 ;  /* 0x00005300003c7802 */ /* 0x000fce0000000f00 */
[----:B------:R-:W-:Y:S05]  /*52f0*/  CALL.REL.NOINC `($__internal_0_$__cuda_sm3x_div_rn_noftz_f32_slowpath) ;  /* 0x0000004c00387944 */ /* 0x000fea0003c00000 */
[----:B------:R-:W-:-:S07]  /*5300*/  MOV R62, R4 ;  /* 0x00000004003e7202 */ /* 0x000fce0000000f00 */
.L_x_44:
[----:B------:R-:W-:Y:S01]  /*5310*/  MOV R4, 0x3dcccccd ;  /* 0x3dcccccd00047802 */ /* 0x000fe20000000f00 */
[----:B------:R-:W-:Y:S01]  /*5320*/  UIADD3 UR7, UPT, UPT, UR4, 0x1, URZ ;  /* 0x0000000104077890 */ /* 0x000fe2000fffe0ff */
[----:B------:R-:W-:-:S05]  /*5330*/  MOV R5, 0x41200000 ;  /* 0x4120000000057802 */ /* 0x000fca0000000f00 */
[----:B------:R-:W-:Y:S01]  /*5340*/  FFMA R5, R4, -R5, 1 ;  /* 0x3f80000004057423 */ /* 0x000fe20000000805 */
[----:B------:R-:W-:-:S03]  /*5350*/  I2FP.F32.U32 R64, UR7 ;  /* 0x0000000700407c45 */ /* 0x000fc60008201000 */
[----:B------:R-:W-:Y:S01]  /*5360*/  FFMA R4, R5, R4, 0.10000000149011611938 ;  /* 0x3dcccccd05047423 */ /* 0x000fe20000000004 */
[----:B------:R-:W0:Y:S03]  /*5370*/  FCHK P0, R64, 10 ;  /* 0x4120000040007902 */ /* 0x000e260000000000 */
[----:B------:R-:W-:-:S04]  /*5380*/  FFMA R5, R4, R64, RZ ;  /* 0x0000004004057223 */ /* 0x000fc800000000ff */
[----:B------:R-:W-:-:S04]  /*5390*/  FFMA R60, R5, -10, R64 ;  /* 0xc1200000053c7823 */ /* 0x000fc80000000040 */
[----:B------:R-:W-:Y:S01]  /*53a0*/  FFMA R60, R4, R60, R5 ;  /* 0x0000003c043c7223 */ /* 0x000fe20000000005 */
[----:B------:R-:W-:-:S04]  /*53b0*/  FFMA R5, R21, R62, R34 ;  /* 0x0000003e15057223 */ /* 0x000fc80000000022 */
[----:B------:R-:W-:-:S04]  /*53c0*/  FFMA R5, R5, R57, R20 ;  /* 0x0000003905057223 */ /* 0x000fc80000000014 */
[----:B------:R-:W-:-:S05]  /*53d0*/  FADD R5, R6, -R5 ;  /* 0x8000000506057221 */ /* 0x000fca0000000000 */
[----:B------:R-:W-:-:S04]  /*53e0*/  FSETP.GEU.AND P1, PT, |R5|, R66, PT ;  /* 0x000000420500720b */ /* 0x000fc80003f2e200 */
[----:B------:R-:W-:Y:S02]  /*53f0*/  FSEL R66, |R5|, R66, !P1 ;  /* 0x0000004205427208 */ /* 0x000fe40004800200 */
[----:B------:R-:W-:Y:S01]  /*5400*/  FSEL R65, R62, R65, !P1 ;  /* 0x000000413e417208 */ /* 0x000fe20004800000 */
[----:B0-----:R-:W-:Y:S06]  /*5410*/  @!P0 BRA `(.L_x_45) ;  /* 0x0000000000148947 */ /* 0x001fec0003800000 */
[----:B------:R-:W-:Y:S01]  /*5420*/  HFMA2 R5, -RZ, RZ, 2.5625, 0 ;  /* 0x41200000ff057431 */ /* 0x000fe200000001ff */
[----:B------:R-:W-:Y:S02]  /*5430*/  MOV R4, R64 ;  /* 0x0000004000047202 */ /* 0x000fe40000000f00 */
[----:B------:R-:W-:-:S07]  /*5440*/  MOV R60, 0x5460 ;  /* 0x00005460003c7802 */ /* 0x000fce0000000f00 */
[----:B------:R-:W-:Y:S05]  /*5450*/  CALL.REL.NOINC `($__internal_0_$__cuda_sm3x_div_rn_noftz_f32_slowpath) ;  /* 0x0000004800e07944 */ /* 0x000fea0003c00000 */
[----:B------:R-:W-:-:S07]  /*5460*/  MOV R60, R4 ;  /* 0x00000004003c7202 */ /* 0x000fce0000000f00 */
.L_x_45:
[----:B------:R-:W-:Y:S01]  /*5470*/  HFMA2 R4, -RZ, RZ, 1.44921875, -19.203125 ;  /* 0x3dcccccdff047431 */ /* 0x000fe200000001ff */
[----:B------:R-:W-:Y:S01]  /*5480*/  MOV R5, 0x41200000 ;  /* 0x4120000000057802 */ /* 0x000fe20000000f00 */
[----:B------:R-:W-:-:S06]  /*5490*/  UIADD3 UR7, UPT, UPT, UR4, 0x2, URZ ;  /* 0x0000000204077890 */ /* 0x000fcc000fffe0ff */
[----:B------:R-:W-:Y:S01]  /*54a0*/  I2FP.F32.U32 R64, UR7 ;  /* 0x0000000700407c45 */ /* 0x000fe20008201000 */
[----:B------:R-:W-:-:S03]  /*54b0*/  FFMA R5, R4, -R5, 1 ;  /* 0x3f80000004057423 */ /* 0x000fc60000000805 */
[----:B------:R-:W0:Y:S01]  /*54c0*/  FCHK P0, R64, 10 ;  /* 0x4120000040007902 */ /* 0x000e220000000000 */
[----:B------:R-:W-:-:S04]  /*54d0*/  FFMA R4, R5, R4, 0.10000000149011611938 ;  /* 0x3dcccccd05047423 */ /* 0x000fc80000000004 */
        /* <DEDUP_REMOVED lines=10> */
[----:B------:R-:W-:Y:S02]  /*5580*/  MOV R4, R64 ;  /* 0x0000004000047202 */ /* 0x000fe40000000f00 */
[----:B------:R-:W-:Y:S02]  /*5590*/  MOV R5, 0x41200000 ;  /* 0x4120000000057802 */ /* 0x000fe40000000f00 */
[----:B------:R-:W-:-:S07]  /*55a0*/  MOV R60, 0x55c0 ;  /* 0x000055c0003c7802 */ /* 0x000fce0000000f00 */
[----:B------:R-:W-:Y:S05]  /*55b0*/  CALL.REL.NOINC `($__internal_0_$__cuda_sm3x_div_rn_noftz_f32_slowpath) ;  /* 0x0000004800887944 */ /* 0x000fea0003c00000 */
[----:B------:R-:W-:-:S07]  /*55c0*/  MOV R62, R4 ;  /* 0x00000004003e7202 */ /* 0x000fce0000000f00 */
.L_x_46:
        /* <DEDUP_REMOVED lines=21> */
.L_x_47:
[----:B------:R-:W-:Y:S01]  /*5720*/  FFMA R5, R21, R4, R34 ;  /* 0x0000000415057223 */ /* 0x000fe20000000022 */
[----:B------:R-:W-:-:S03]  /*5730*/  UIADD3 UR4, UPT, UPT, UR4, 0x4, URZ ;  /* 0x0000000404047890 */ /* 0x000fc6000fffe0ff */
[----:B------:R-:W-:Y:S01]  /*5740*/  FFMA R5, R5, R57, R20 ;  /* 0x0000003905057223 */ /* 0x000fe20000000014 */
[----:B------:R-:W-:-:S03]  /*5750*/  UISETP.NE.AND UP0, UPT, UR4, UR5, UPT ;  /* 0x000000050400728c */ /* 0x000fc6000bf05270 */
[----:B------:R-:W-:-:S05]  /*5760*/  FADD R5, R6, -R5 ;  /* 0x8000000506057221 */ /* 0x000fca0000000000 */
[----:B------:R-:W-:-:S04]  /*5770*/  FSETP.GEU.AND P0, PT, |R5|, R66, PT ;  /* 0x000000420500720b */ /* 0x000fc80003f0e200 */
[----:B------:R-:W-:Y:S02]  /*5780*/  FSEL R66, |R5|, R66, !P0 ;  /* 0x0000004205427208 */ /* 0x000fe40004000200 */
[----:B------:R-:W-:Y:S01]  /*5790*/  FSEL R65, R4, R65, !P0 ;  /* 0x0000004104417208 */ /* 0x000fe20004000000 */
[----:B------:R-:W-:Y:S06]  /*57a0*/  BRA.U UP0, `(.L_x_48) ;  /* 0xfffffff900a07547 */ /* 0x000fec000b83ffff */
[----:B------:R-:W-:-:S05]  /*57b0*/  UMOV UR4, UR5 ;  /* 0x0000000500047c82 */ /* 0x000fca0008000000 */
.L_x_43:
[----:B------:R-:W-:-:S09]  /*57c0*/  UISETP.NE.AND UP0, UPT, UR6, URZ, UPT ;  /* 0x000000ff0600728c */ /* 0x000fd2000bf05270 */
[----:B------:R-:W-:Y:S05]  /*57d0*/  BRA.U !UP0, `(.L_x_42) ;  /* 0x0000000508047547 */ /* 0x000fea000b800000 */
[----:B------:R-:W-:Y:S01]  /*57e0*/  HFMA2 R4, -RZ, RZ, 1.44921875, -19.203125 ;  /* 0x3dcccccdff047431 */ /* 0x000fe200000001ff */
[----:B------:R-:W-:Y:S01]  /*57f0*/  MOV R5, 0x41200000 ;  /* 0x4120000000057802 */ /* 0x000fe20000000f00 */
[----:B------:R-:W-:Y:S01]  /*5800*/  UISETP.NE.AND UP0, UPT, UR6, 0x1, UPT ;  /* 0x000000010600788c */ /* 0x000fe2000bf05270 */
[----:B------:R-:W-:-:S04]  /*5810*/  I2FP.F32.U32 R62, UR4 ;  /* 0x00000004003e7c45 */ /* 0x000fc80008201000 */
[----:B------:R-:W0:Y:S01]  /*5820*/  FCHK P0, R62, 10 ;  /* 0x412000003e007902 */ /* 0x000e220000000000 */
[----:B------:R-:W-:-:S04]  /*5830*/  FFMA R5, R4, -R5, 1 ;  /* 0x3f80000004057423 */ /* 0x000fc80000000805 */
[----:B------:R-:W-:-:S04]  /*5840*/  FFMA R4, R5, R4, 0.10000000149011611938 ;  /* 0x3dcccccd05047423 */ /* 0x000fc80000000004 */
[----:B------:R-:W-:-:S04]  /*5850*/  FFMA R5, R4, R62, RZ ;  /* 0x0000003e04057223 */ /* 0x000fc800000000ff */
[----:B------:R-:W-:-:S04]  /*5860*/  FFMA R60, R5, -10, R62 ;  /* 0xc1200000053c7823 */ /* 0x000fc8000000003e */
[----:B------:R-:W-:Y:S01]  /*5870*/  FFMA R4, R4, R60, R5 ;  /* 0x0000003c04047223 */ /* 0x000fe20000000005 */
[----:B0-----:R-:W-:Y:S06]  /*5880*/  @!P0 BRA `(.L_x_49) ;  /* 0x0000000000108947 */ /* 0x001fec0003800000 */
[----:B------:R-:W-:Y:S02]  /*5890*/  MOV R4, R62 ;  /* 0x0000003e00047202 */ /* 0x000fe40000000f00 */
[----:B------:R-:W-:Y:S02]  /*58a0*/  MOV R5, 0x41200000 ;  /* 0x4120000000057802 */ /* 0x000fe40000000f00 */
[----:B------:R-:W-:-:S07]  /*58b0*/  MOV R60, 0x58d0 ;  /* 0x000058d0003c7802 */ /* 0x000fce0000000f00 */
[----:B------:R-:W-:Y:S05]  /*58c0*/  CALL.REL.NOINC `($__internal_0_$__cuda_sm3x_div_rn_noftz_f32_slowpath) ;  /* 0x0000004400c47944 */ /* 0x000fea0003c00000 */
.L_x_49:
[----:B------:R-:W-:-:S04]  /*58d0*/  FFMA R5, R21, R4, R34 ;  /* 0x0000000415057223 */ /* 0x000fc80000000022 */
[----:B------:R-:W-:-:S04]  /*58e0*/  FFMA R5, R5, R57, R20 ;  /* 0x0000003905057223 */ /* 0x000fc80000000014 */
[----:B------:R-:W-:-:S05]  /*58f0*/  FADD R5, R6, -R5 ;  /* 0x8000000506057221 */ /* 0x000fca0000000000 */
[----:B------:R-:W-:-:S04]  /*5900*/  FSETP.GEU.AND P0, PT, |R5|, R66, PT ;  /* 0x000000420500720b */ /* 0x000fc80003f0e200 */
[----:B------:R-:W-:Y:S02]  /*5910*/  FSEL R66, |R5|, R66, !P0 ;  /* 0x0000004205427208 */ /* 0x000fe40004000200 */
[----:B------:R-:W-:Y:S01]  /*5920*/  FSEL R65, R4, R65, !P0 ;  /* 0x0000004104417208 */ /* 0x000fe20004000000 */
[----:B------:R-:W-:Y:S06]  /*5930*/  BRA.U !UP0, `(.L_x_42) ;  /* 0x0000000108ac7547 */ /* 0x000fec000b800000 */
[----:B------:R-:W-:Y:S01]  /*5940*/  UIADD3 UR7, UPT, UPT, UR4, 0x1, URZ ;  /* 0x0000000104077890 */ /* 0x000fe2000fffe0ff */
[----:B------:R-:W-:Y:S01]  /*5950*/  HFMA2 R4, -RZ, RZ, 1.44921875, -19.203125 ;  /* 0x3dcccccdff047431 */ /* 0x000fe200000001ff */
[----:B------:R-:W-:Y:S01]  /*5960*/  MOV R5, 0x41200000 ;  /* 0x4120000000057802 */ /* 0x000fe20000000f00 */
[----:B------:R-:W-:-:S03]  /*5970*/  UISETP.NE.AND UP0, UPT, UR6, 0x2, UPT ;  /* 0x000000020600788c */ /* 0x000fc6000bf05270 */
        /* <DEDUP_REMOVED lines=12> */
.L_x_50:
        /* <DEDUP_REMOVED lines=9> */
[----:B------:R-:W-:-:S04]  /*5ad0*/  MOV R5, 0x41200000 ;  /* 0x4120000000057802 */ /* 0x000fc80000000f00 */
        /* <DEDUP_REMOVED lines=12> */
.L_x_51:
[----:B------:R-:W-:-:S04]  /*5ba0*/  FFMA R21, R21, R4, R34 ;  /* 0x0000000415157223 */ /* 0x000fc80000000022 */
[----:B------:R-:W-:-:S04]  /*5bb0*/  FFMA R21, R21, R57, R20 ;  /* 0x0000003915157223 */ /* 0x000fc80000000014 */
[----:B------:R-:W-:-:S05]  /*5bc0*/  FADD R21, R6, -R21 ;  /* 0x8000001506157221 */ /* 0x000fca0000000000 */
[----:B------:R-:W-:-:S04]  /*5bd0*/  FSETP.GEU.AND P0, PT, |R21|, R66, PT ;  /* 0x000000421500720b */ /* 0x000fc80003f0e200 */
[----:B------:R-:W-:-:S09]  /*5be0*/  FSEL R65, R4, R65, !P0 ;  /* 0x0000004104417208 */ /* 0x000fd20004000000 */
.L_x_42:
[----:B------:R-:W-:Y:S01]  /*5bf0*/  FADD R5, R6, -R33 ;  /* 0x8000002106057221 */ /* 0x000fe20000000000 */
[----:B------:R-:W-:-:S03]  /*5c00*/  PRMT R20, R32, 0x7610, R20 ;  /* 0x0000761020147816 */ /* 0x000fc60000000014 */
[----:B------:R-:W-:-:S04]  /*5c10*/  FFMA R4, R5, R65, R34 ;  /* 0x0000004105047223 */ /* 0x000fc80000000022 */
[----:B------:R-:W-:-:S04]  /*5c20*/  FMUL R23, R4, R57 ;  /* 0x0000003904177220 */ /* 0x000fc80000400000 */
[----:B------:R-:W-:-:S05]  /*5c30*/  FFMA R23, R50, R33, R23 ;  /* 0x0000002132177223 */ /* 0x000fca0000000017 */
[----:B------:R-:W-:-:S07]  /*5c40*/  MOV R21, R23 ;  /* 0x0000001700157202 */ /* 0x000fce0000000f00 */
.L_x_41:
[----:B------:R-:W-:Y:S01]  /*5c50*/  FSETP.NAN.AND P0, PT, |R21|, |R21|, PT ;  /* 0x400000151500720b */ /* 0x000fe20003f08200 */
[----:B------:R-:W0:Y:S01]  /*5c60*/  LDCU UR4, c[0x0][0x398] ;  /* 0x00007300ff0477ac */ /* 0x000e220008000800 */
[----:B------:R-:W-:Y:S02]  /*5c70*/  IADD3 R56, PT, PT, R56, 0x1, RZ ;  /* 0x0000000138387810 */ /* 0x000fe40007ffe0ff */
[----:B------:R-:W-:-:S13]  /*5c80*/  FSETP.NAN.OR P0, PT, |R22|, |R22|, P0 ;  /* 0x400000161600720b */ /* 0x000fda0000708600 */
[----:B------:R-:W1:Y:S01]  /*5c90*/  @!P0 LDC.64 R4, c[0x0][0x3b0] ;  /* 0x0000ec00ff048b82 */ /* 0x000e620000000a00 */
[----:B------:R-:W-:Y:S01]  /*5ca0*/  @!P0 FADD R6, R22, R21 ;  /* 0x0000001516068221 */ /* 0x000fe20000000000 */
[----:B-1----:R-:W-:-:S04]  /*5cb0*/  @!P0 IMAD.WIDE R4, R7, 0x4, R4 ;  /* 0x0000000407048825 */ /* 0x002fc800078e0204 */
[----:B------:R-:W-:-:S05]  /*5cc0*/  @!P0 FMUL R7, R6, 0.5 ;  /* 0x3f00000006078820 */ /* 0x000fca0000400000 */
[----:B------:R1:W-:Y:S01]  /*5cd0*/  @!P0 STG.E desc[UR8][R4.64], R7 ;  /* 0x0000000704008986 */ /* 0x0003e2000c101908 */
[----:B0-----:R-:W-:-:S13]  /*5ce0*/  ISETP.NE.AND P0, PT, R56, UR4, PT ;  /* 0x0000000438007c0c */ /* 0x001fda000bf05270 */
[----:B-1----:R-:W-:Y:S05]  /*5cf0*/  @!P0 EXIT ;  /* 0x000000000000894d */ /* 0x002fea0003800000 */
[----:B------:R-:W-:Y:S02]  /*5d00*/  MOV R33, R23 ;  /* 0x0000001700217202 */ /* 0x000fe40000000f00 */
[----:B------:R-:W-:Y:S01]  /*5d10*/  PRMT R32, R20, 0x7610, R32 ;  /* 0x0000761014207816 */ /* 0x000fe20000000020 */
[----:B------:R-:W-:Y:S06]  /*5d20*/  BRA `(.L_x_52) ;  /* 0xffffffb0001c7947 */ /* 0x000fec000383ffff */
.L_x_9:
[----:B------:R-:W0:Y:S01]  /*5d30*/  LDC.64 R4, c[0x0][0x388] ;  /* 0x0000e200ff047b82 */ /* 0x000e220000000a00 */
[C---:B------:R-:W-:Y:S01]  /*5d40*/  LOP3.LUT R43, R55.reuse, 0xf, RZ, 0xc0, !PT ;  /* 0x0000000f372b7812 */ /* 0x040fe200078ec0ff */
[----:B------:R-:W-:Y:S01]  /*5d50*/  HFMA2 R39, -RZ, RZ, 0, 0 ;  /* 0x00000000ff277431 */ /* 0x000fe200000001ff */
[C---:B------:R-:W-:Y:S01]  /*5d60*/  LOP3.LUT R8, R55.reuse, 0x7, RZ, 0xc0, !PT ;  /* 0x0000000737087812 */ /* 0x040fe200078ec0ff */
[----:B------:R-:W-:Y:S01]  /*5d70*/  HFMA2 R34, -RZ, RZ, 0, 0 ;  /* 0x00000000ff227431 */ /* 0x000fe200000001ff */
[C---:B------:R-:W-:Y:S01]  /*5d80*/  LOP3.LUT R40, R55.reuse, 0x3ffffff0, RZ, 0xc0, !PT ;  /* 0x3ffffff037287812 */ /* 0x040fe200078ec0ff */
[----:B------:R-:W-:Y:S01]  /*5d90*/  HFMA2 R29, -RZ, RZ, 0, 0 ;  /* 0x00000000ff1d7431 */ /* 0x000fe200000001ff */
[----:B------:R-:W-:Y:S01]  /*5da0*/  LOP3.LUT R38, R55, 0x3, RZ, 0xc0, !PT ;  /* 0x0000000337267812 */ /* 0x000fe200078ec0ff */
[----:B------:R-:W-:Y:S02]  /*5db0*/  HFMA2 R22, -RZ, RZ, 0, 0 ;  /* 0x00000000ff167431 */ /* 0x000fe400000001ff */
[----:B------:R-:W-:Y:S01]  /*5dc0*/  FADD R21, -R44, 1 ;  /* 0x3f8000002c157421 */ /* 0x000fe20000000100 */
[----:B------:R-:W-:Y:S01]  /*5dd0*/  FADD R20, -R45, 1 ;  /* 0x3f8000002d147421 */ /* 0x000fe20000000100 */
[----:B------:R-:W-:Y:S01]  /*5de0*/  FADD R19, -R47, 1 ;  /* 0x3f8000002f137421 */ /* 0x000fe20000000100 */
[----:B------:R-:W-:-:S02]  /*5df0*/  PRMT R35, RZ, 0x7610, R35 ;  /* 0x00007610ff237816 */ /* 0x000fc40000000023 */
[----:B------:R-:W-:Y:S02]  /*5e00*/  CS2R R24, SRZ ;  /* 0x0000000000187805 */ /* 0x000fe4000001ff00 */
[----:B------:R-:W-:Y:S01]  /*5e10*/  MOV R33, 0x7fc00000 ;  /* 0x7fc0000000217802 */ /* 0x000fe20000000f00 */
[----:B------:R-:W-:Y:S01]  /*5e20*/  ULOP3.LUT UR10, UR4, 0x3, URZ, 0xc0, !UPT ;  /* 0x00000003040a7892 */ /* 0x000fe2000f8ec0ff */
[----:B------:R-:W-:Y:S01]  /*5e30*/  PRMT R31, RZ, 0x7610, R31 ;  /* 0x00007610ff1f7816 */ /* 0x000fe2000000001f */
[----:B------:R-:W-:Y:S01]  /*5e40*/  ULOP3.LUT UR6, UR4, 0xfffffffc, URZ, 0xc0, !UPT ;  /* 0xfffffffc04067892 */ /* 0x000fe2000f8ec0ff */
[----:B------:R-:W-:Y:S02]  /*5e50*/  MOV R32, RZ ;  /* 0x000000ff00207202 */ /* 0x000fe40000000f00 */
[----:B------:R-:W-:Y:S01]  /*5e60*/  PRMT R30, RZ, 0x7610, R30 ;  /* 0x00007610ff1e7816 */ /* 0x000fe2000000001e */
[----:B------:R-:W-:Y:S01]  /*5e70*/  UMOV UR4, URZ ;  /* 0x000000ff00047c82 */ /* 0x000fe20008000000 */
[----:B------:R-:W-:-:S02]  /*5e80*/  PRMT R28, RZ, 0x7610, R28 ;  /* 0x00007610ff1c7816 */ /* 0x000fc4000000001c */
[C---:B0-----:R-:W-:Y:S02]  /*5e90*/  LOP3.LUT R12, R5.reuse, 0xf, RZ, 0xc0, !PT ;  /* 0x0000000f050c7812 */ /* 0x041fe400078ec0ff */
[C---:B------:R-:W-:Y:S02]  /*5ea0*/  LOP3.LUT R10, R5.reuse, 0x7, RZ, 0xc0, !PT ;  /* 0x00000007050a7812 */ /* 0x040fe400078ec0ff */
[C---:B------:R-:W-:Y:S02]  /*5eb0*/  LOP3.LUT R42, R4.reuse, 0xf, RZ, 0xc0, !PT ;  /* 0x0000000f042a7812 */ /* 0x040fe400078ec0ff */
[----:B------:R-:W-:Y:S02]  /*5ec0*/  LOP3.LUT R7, R4, 0x7, RZ, 0xc0, !PT ;  /* 0x0000000704077812 */ /* 0x000fe400078ec0ff */
[C---:B------:R-:W-:Y:S02]  /*5ed0*/  LOP3.LUT R2, R5.reuse, 0x7ffffff0, RZ, 0xc0, !PT ;  /* 0x7ffffff005027812 */ /* 0x040fe400078ec0ff */
[----:B------:R-:W-:-:S02]  /*5ee0*/  LOP3.LUT R0, R5, 0x3, RZ, 0xc0, !PT ;  /* 0x0000000305007812 */ /* 0x000fc400078ec0ff */
[C---:B------:R-:W-:Y:S02]  /*5ef0*/  LOP3.LUT R36, R4.reuse, 0x7ffffff0, RZ, 0xc0, !PT ;  /* 0x7ffffff004247812 */ /* 0x040fe400078ec0ff */
[----:B------:R-:W-:Y:S02]  /*5f00*/  LOP3.LUT R3, R4, 0x3, RZ, 0xc0, !PT ;  /* 0x0000000304037812 */ /* 0x000fe400078ec0ff */
[----:B------:R-:W-:Y:S02]  /*5f10*/  PRMT R27, RZ, 0x7610, R27 ;  /* 0x00007610ff1b7816 */ /* 0x000fe4000000001b */
[----:B------:R-:W-:Y:S02]  /*5f20*/  MOV R26, RZ ;  /* 0x000000ff001a7202 */ /* 0x000fe40000000f00 */
[----:B------:R-:W-:Y:S02]  /*5f30*/  IADD3 R43, PT, PT, R43, -0x1, RZ ;  /* 0xffffffff2b2b7810 */ /* 0x000fe40007ffe0ff */
[----:B------:R-:W-:-:S02]  /*5f40*/  IADD3 R8, PT, PT, R8, -0x1, RZ ;  /* 0xffffffff08087810 */ /* 0x000fc40007ffe0ff */
[----:B------:R-:W-:Y:S02]  /*5f50*/  IADD3 R11, PT, PT, R12, -0x1, RZ ;  /* 0xffffffff0c0b7810 */ /* 0x000fe40007ffe0ff */
[----:B------:R-:W-:Y:S02]  /*5f60*/  IADD3 R9, PT, PT, R10, -0x1, RZ ;  /* 0xffffffff0a097810 */ /* 0x000fe40007ffe0ff */
[----:B------:R-:W-:Y:S02]  /*5f70*/  IADD3 R41, PT, PT, R42, -0x1, RZ ;  /* 0xffffffff2a297810 */ /* 0x000fe40007ffe0ff */
[----:B------:R-:W-:-:S07]  /*5f80*/  IADD3 R6, PT, PT, R7, -0x1, RZ ;  /* 0xffffffff07067810 */ /* 0x000fce0007ffe0ff */
.L_x_91:
[----:B------:R-:W0:Y:S08]  /*5f90*/  LDC R16, c[0x0][0x39c] ;  /* 0x0000e700ff107b82 */ /* 0x000e300000000800 */
[----:B------:R-:W1:Y:S01]  /*5fa0*/  LDC.64 R4, c[0x0][0x380] ;  /* 0x0000e000ff047b82 */ /* 0x000e620000000a00 */
[----:B0-----:R-:W-:-:S04]  /*5fb0*/  IMAD R17, R56, R16, R59 ;  /* 0x0000001038117224 */ /* 0x001fc800078e023b */
[----:B-1----:R-:W-:-:S05]  /*5fc0*/  IMAD.WIDE R14, R17, 0x4, R4 ;  /* 0x00000004110e7825 */ /* 0x002fca00078e0204 */
[----:B-----5:R0:W5:Y:S01]  /*5fd0*/  LDG.E.CONSTANT R18, desc[UR8][R14.64] ;  /* 0x000000080e127981 */ /* 0x020162000c1e9900 */
[----:B------:R-:W-:-:S13]  /*5fe0*/  LOP3.LUT P0, RZ, R30, 0xff, RZ, 0xc0, !PT ;  /* 0x000000ff1eff7812 */ /* 0x000fda000780c0ff */
[----:B0-----:R-:W-:Y:S05]  /*5ff0*/  @P0 BRA `(.L_x_53) ;  /* 0x0000000c00bc0947 */ /* 0x001fea0003800000 */
[----:B------:R-:W-:Y:S01]  /*6000*/  ISETP.GE.AND P0, PT, R56, R53, PT ;  /* 0x000000353800720c */ /* 0x000fe20003f06270 */
[----:B------:R-:W-:Y:S01]  /*6010*/  UPLOP3.LUT UP0, UPT, UPT, UPT, UPT, 0x80, 0x8 ;  /* 0x000000000008789c */ /* 0x000fe20003f0f070 */
[----:B------:R-:W-:-:S11]  /*6020*/  PRMT R30, RZ, 0x7610, R30 ;  /* 0x00007610ff1e7816 */ /* 0x000fd6000000001e */
[----:B------:R-:W-:Y:S05]  /*6030*/  @!P0 BRA `(.L_x_54) ;  /* 0x0000000c00bc8947 */ /* 0x000fea0003800000 */
[----:B------:R-:W0:Y:S01]  /*6040*/  LDC R15, c[0x0][0x38c] ;  /* 0x0000e300ff0f7b82 */ /* 0x000e220000000800 */
[----:B------:R-:W-:Y:S01]  /*6050*/  HFMA2 R13, -RZ, RZ, 0, 0 ;  /* 0x00000000ff0d7431 */ /* 0x000fe200000001ff */
[----:B0-----:R-:W-:-:S04]  /*6060*/  IADD3 R23, PT, PT, R56, 0x1, -R15 ;  /* 0x0000000138177810 */ /* 0x001fc80007ffe80f */
[----:B------:R-:W-:-:S13]  /*6070*/  ISETP.GT.AND P0, PT, R23, R56, PT ;  /* 0x000000381700720c */ /* 0x000fda0003f04270 */
[----:B------:R-:W-:Y:S05]  /*6080*/  @P0 BRA `(.L_x_55) ;  /* 0x0000000c00580947 */ /* 0x000fea0003800000 */
[----:B------:R-:W-:Y:S02]  /*6090*/  ISETP.GE.U32.AND P0, PT, R15, 0x10, PT ;  /* 0x000000100f00780c */ /* 0x000fe40003f06070 */
[----:B------:R-:W-:Y:S02]  /*60a0*/  ISETP.NE.AND P1, PT, R12, RZ, PT ;  /* 0x000000ff0c00720c */ /* 0x000fe40003f25270 */
[----:B------:R-:W-:Y:S02]  /*60b0*/  MOV R67, RZ ;  /* 0x000000ff00437202 */ /* 0x000fe40000000f00 */
[----:B------:R-:W-:-:S07]  /*60c0*/  MOV R13, RZ ;  /* 0x000000ff000d7202 */ /* 0x000fce0000000f00 */
[----:B------:R-:W-:Y:S05]  /*60d0*/  @!P0 BRA `(.L_x_56) ;  /* 0x00000004009c8947 */ /* 0x000fea0003800000 */
[----:B------:R-:W-:Y:S01]  /*60e0*/  MOV R67, RZ ;  /* 0x000000ff00437202 */ /* 0x000fe20000000f00 */
[----:B------:R-:W-:-:S06]  /*60f0*/  UMOV UR5, URZ ;  /* 0x000000ff00057c82 */ /* 0x000fcc0008000000 */
.L_x_57:
        /* <DEDUP_REMOVED lines=8> */
[----:B------:R-:W4:Y:S01]  /*6180*/  LDG.E.CONSTANT R68, desc[UR8][R64.64] ;  /* 0x0000000840447981 */ /* 0x000f22000c1e9900 */
[----:B------:R-:W-:-:S05]  /*6190*/  IMAD.WIDE R62, R16, 0x4, R64 ;  /* 0x00000004103e7825 */ /* 0x000fca00078e0240 */
[----:B------:R-:W4:Y:S01]  /*61a0*/  LDG.E.CONSTANT R64, desc[UR8][R62.64] ;  /* 0x000000083e407981 */ /* 0x000f22000c1e9900 */
[----:B------:R-:W-:-:S05]  /*61b0*/  IMAD.WIDE R60, R16, 0x4, R62 ;  /* 0x00000004103c7825 */ /* 0x000fca00078e023e */
[----:B------:R2:W4:Y:S01]  /*61c0*/  LDG.E.CONSTANT R62, desc[UR8][R60.64] ;  /* 0x000000083c3e7981 */ /* 0x000522000c1e9900 */
[----:B0-----:R-:W-:-:S05]  /*61d0*/  IMAD.WIDE R14, R16, 0x4, R60 ;  /* 0x00000004100e7825 */ /* 0x001fca00078e023c */
[----:B------:R0:W4:Y:S01]  /*61e0*/  LDG.E.CONSTANT R63, desc[UR8][R14.64] ;  /* 0x000000080e3f7981 */ /* 0x000122000c1e9900 */
[----:B--2---:R-:W-:-:S04]  /*61f0*/  FADD R61, R66, -R67 ;  /* 0x80000043423d7221 */ /* 0x004fc80000000000 */
[----:B------:R-:W-:Y:S01]  /*6200*/  FADD R60, R61, R13 ;  /* 0x0000000d3d3c7221 */ /* 0x000fe20000000000 */
[----:B------:R-:W-:-:S04]  /*6210*/  IMAD.WIDE R66, R16, 0x4, R14 ;  /* 0x0000000410427825 */ /* 0x000fc800078e020e */
[----:B------:R-:W-:-:S04]  /*6220*/  FADD R13, R60, -R13 ;  /* 0x8000000d3c0d7221 */ /* 0x000fc80000000000 */
[----:B------:R-:W-:Y:S02]  /*6230*/  FADD R65, -R61, R13 ;  /* 0x0000000d3d417221 */ /* 0x000fe40000000100 */
[----:B------:R1:W2:Y:S02]  /*6240*/  LDG.E.CONSTANT R13, desc[UR8][R66.64] ;  /* 0x00000008420d7981 */ /* 0x0002a4000c1e9900 */
[----:B---3--:R-:W-:-:S04]  /*6250*/  FADD R69, -R65, R30 ;  /* 0x0000001e41457221 */ /* 0x008fc80000000100 */
[----:B------:R-:W-:-:S04]  /*6260*/  FADD R65, R60, R69 ;  /* 0x000000453c417221 */ /* 0x000fc80000000000 */
[----:B------:R-:W-:-:S04]  /*6270*/  FADD R60, -R60, R65 ;  /* 0x000000413c3c7221 */ /* 0x000fc80000000100 */
[----:B------:R-:W-:Y:S01]  /*6280*/  FADD R69, -R69, R60 ;  /* 0x0000003c45457221 */ /* 0x000fe20000000100 */
[----:B------:R-:W-:-:S04]  /*6290*/  IMAD.WIDE R60, R16, 0x4, R66 ;  /* 0x00000004103c7825 */ /* 0x000fc800078e0242 */
[----:B----4-:R-:W-:Y:S01]  /*62a0*/  FADD R32, -R69, R32 ;  /* 0x0000002045207221 */ /* 0x010fe20000000100 */
[----:B------:R3:W4:Y:S03]  /*62b0*/  LDG.E.CONSTANT R30, desc[UR8][R60.64] ;  /* 0x000000083c1e7981 */ /* 0x000726000c1e9900 */
[----:B------:R-:W-:-:S04]  /*62c0*/  FADD R69, R65, R32 ;  /* 0x0000002041457221 */ /* 0x000fc80000000000 */
[----:B------:R-:W-:Y:S01]  /*62d0*/  FADD R65, -R65, R69 ;  /* 0x0000004541417221 */ /* 0x000fe20000000100 */
[----:B0-----:R-:W-:-:S04]  /*62e0*/  IMAD.WIDE R14, R16, 0x4, R60 ;  /* 0x00000004100e7825 */ /* 0x001fc800078e023c */
[----:B------:R-:W-:Y:S02]  /*62f0*/  FADD R65, -R32, R65 ;  /* 0x0000004120417221 */ /* 0x000fe40000000100 */
[----:B------:R0:W4:Y:S02]  /*6300*/  LDG.E.CONSTANT R32, desc[UR8][R14.64] ;  /* 0x000000080e207981 */ /* 0x000124000c1e9900 */
[----:B-1----:R-:W-:-:S04]  /*6310*/  FADD R66, -R65, R68 ;  /* 0x0000004441427221 */ /* 0x002fc80000000100 */
[----:B------:R-:W-:-:S04]  /*6320*/  FADD R68, R69, R66 ;  /* 0x0000004245447221 */ /* 0x000fc80000000000 */
[----:B------:R-:W-:-:S04]  /*6330*/  FADD R69, -R69, R68 ;  /* 0x0000004445457221 */ /* 0x000fc80000000100 */
[----:B------:R-:W-:Y:S01]  /*6340*/  FADD R69, -R66, R69 ;  /* 0x0000004542457221 */ /* 0x000fe20000000100 */
[----:B------:R-:W-:-:S04]  /*6350*/  IMAD.WIDE R66, R16, 0x4, R14 ;  /* 0x0000000410427825 */ /* 0x000fc800078e020e */
[----:B---3--:R-:W-:Y:S02]  /*6360*/  FADD R61, -R69, R64 ;  /* 0x00000040453d7221 */ /* 0x008fe40000000100 */
[----:B------:R1:W3:Y:S02]  /*6370*/  LDG.E.CONSTANT R64, desc[UR8][R66.64] ;  /* 0x0000000842407981 */ /* 0x0002e4000c1e9900 */
[----:B------:R-:W-:-:S04]  /*6380*/  FADD R69, R68, R61 ;  /* 0x0000003d44457221 */ /* 0x000fc80000000000 */
[----:B------:R-:W-:-:S04]  /*6390*/  FADD R68, -R68, R69 ;  /* 0x0000004544447221 */ /* 0x000fc80000000100 */
[----:B------:R-:W-:Y:S01]  /*63a0*/  FADD R65, -R61, R68 ;  /* 0x000000443d417221 */ /* 0x000fe20000000100 */
[----:B------:R-:W-:-:S04]  /*63b0*/  IMAD.WIDE R60, R16, 0x4, R66 ;  /* 0x00000004103c7825 */ /* 0x000fc800078e0242 */
[----:B0-----:R-:W-:Y:S02]  /*63c0*/  FADD R14, -R65, R62 ;  /* 0x0000003e410e7221 */ /* 0x001fe40000000100 */
[----:B------:R0:W3:Y:S02]  /*63d0*/  LDG.E.CONSTANT R65, desc[UR8][R60.64] ;  /* 0x000000083c417981 */ /* 0x0000e4000c1e9900 */
[----:B------:R-:W-:-:S04]  /*63e0*/  FADD R62, R69, R14 ;  /* 0x0000000e453e7221 */ /* 0x000fc80000000000 */
[----:B------:R-:W-:-:S04]  /*63f0*/  FADD R69, -R69, R62 ;  /* 0x0000003e45457221 */ /* 0x000fc80000000100 */
[----:B------:R-:W-:Y:S01]  /*6400*/  FADD R68, -R14, R69 ;  /* 0x000000450e447221 */ /* 0x000fe20000000100 */
[----:B------:R-:W-:-:S04]  /*6410*/  IMAD.WIDE R14, R16, 0x4, R60 ;  /* 0x00000004100e7825 */ /* 0x000fc800078e023c */
[----:B------:R-:W-:Y:S01]  /*6420*/  FADD R63, -R68, R63 ;  /* 0x0000003f443f7221 */ /* 0x000fe20000000100 */
[----:B------:R0:W3:Y:S03]  /*6430*/  LDG.E.CONSTANT R66, desc[UR8][R14.64] ;  /* 0x000000080e427981 */ /* 0x0000e6000c1e9900 */
[----:B-1----:R-:W-:-:S04]  /*6440*/  FADD R67, R62, R63 ;  /* 0x0000003f3e437221 */ /* 0x002fc80000000000 */
[----:B------:R-:W-:-:S04]  /*6450*/  FADD R62, -R62, R67 ;  /* 0x000000433e3e7221 */ /* 0x000fc80000000100 */
[----:B------:R-:W-:Y:S01]  /*6460*/  FADD R68, -R63, R62 ;  /* 0x0000003e3f447221 */ /* 0x000fe20000000100 */
[----:B------:R-:W-:-:S04]  /*6470*/  IMAD.WIDE R62, R16, 0x4, R14 ;  /* 0x00000004103e7825 */ /* 0x000fc800078e020e */
[----:B0-----:R-:W-:-:S04]  /*6480*/  IMAD.WIDE R60, R16, 0x4, R62 ;  /* 0x00000004103c7825 */ /* 0x001fc800078e023e */
[----:B------:R-:W-:-:S06]  /*6490*/  IMAD.WIDE R14, R16, 0x4, R60 ;  /* 0x00000004100e7825 */ /* 0x000fcc00078e023c */
[----:B------:R-:W3:Y:S01]  /*64a0*/  LDG.E.CONSTANT R14, desc[UR8][R14.64] ;  /* 0x000000080e0e7981 */ /* 0x000ee2000c1e9900 */
[----:B--2---:R-:W-:-:S03]  /*64b0*/  FADD R69, -R68, R13 ;  /* 0x0000000d44457221 */ /* 0x004fc60000000100 */
[----:B------:R0:W2:Y:S01]  /*64c0*/  LDG.E.CONSTANT R13, desc[UR8][R62.64] ;  /* 0x000000083e0d7981 */ /* 0x0000a2000c1e9900 */
[----:B------:R-:W-:-:S04]  /*64d0*/  FADD R68, R67, R69 ;  /* 0x0000004543447221 */ /* 0x000fc80000000000 */
[----:B------:R-:W-:-:S04]  /*64e0*/  FADD R67, -R67, R68 ;  /* 0x0000004443437221 */ /* 0x000fc80000000100 */
[----:B------:R-:W-:Y:S02]  /*64f0*/  FADD R69, -R69, R67 ;  /* 0x0000004345457221 */ /* 0x000fe40000000100 */
[----:B------:R-:W2:Y:S02]  /*6500*/  LDG.E.CONSTANT R67, desc[UR8][R60.64] ;  /* 0x000000083c437981 */ /* 0x000ea4000c1e9900 */
[----:B----4-:R-:W-:-:S04]  /*6510*/  FADD R69, -R69, R30 ;  /* 0x0000001e45457221 */ /* 0x010fc80000000100 */
[----:B------:R-:W-:-:S04]  /*6520*/  FADD R30, R68, R69 ;  /* 0x00000045441e7221 */ /* 0x000fc80000000000 */
[----:B------:R-:W-:-:S04]  /*6530*/  FADD R68, -R68, R30 ;  /* 0x0000001e44447221 */ /* 0x000fc80000000100 */
[----:B------:R-:W-:-:S04]  /*6540*/  FADD R69, -R69, R68 ;  /* 0x0000004445457221 */ /* 0x000fc80000000100 */
[----:B------:R-:W-:-:S04]  /*6550*/  FADD R69, -R69, R32 ;  /* 0x0000002045457221 */ /* 0x000fc80000000100 */
[----:B0-----:R-:W-:-:S04]  /*6560*/  FADD R63, R30, R69 ;  /* 0x000000451e3f7221 */ /* 0x001fc80000000000 */
[----:B------:R-:W-:-:S04]  /*6570*/  FADD R30, -R30, R63 ;  /* 0x0000003f1e1e7221 */ /* 0x000fc80000000100 */
[----:B------:R-:W-:-:S04]  /*6580*/  FADD R69, -R69, R30 ;  /* 0x0000001e45457221 */ /* 0x000fc80000000100 */
[----:B---3--:R-:W-:-:S04]  /*6590*/  FADD R64, -R69, R64 ;  /* 0x0000004045407221 */ /* 0x008fc80000000100 */
[----:B------:R-:W-:-:S04]  /*65a0*/  FADD R30, R63, R64 ;  /* 0x000000403f1e7221 */ /* 0x000fc80000000000 */
[----:B------:R-:W-:-:S04]  /*65b0*/  FADD R63, -R63, R30 ;  /* 0x0000001e3f3f7221 */ /* 0x000fc80000000100 */
[----:B------:R-:W-:-:S04]  /*65c0*/  FADD R64, -R64, R63 ;  /* 0x0000003f40407221 */ /* 0x000fc80000000100 */
[----:B------:R-:W-:-:S04]  /*65d0*/  FADD R65, -R64, R65 ;  /* 0x0000004140417221 */ /* 0x000fc80000000100 */
[----:B------:R-:W-:-:S04]  /*65e0*/  FADD R15, R30, R65 ;  /* 0x000000411e0f7221 */ /* 0x000fc80000000000 */
[----:B------:R-:W-:-:S04]  /*65f0*/  FADD R30, -R30, R15 ;  /* 0x0000000f1e1e7221 */ /* 0x000fc80000000100 */
[----:B------:R-:W-:-:S04]  /*6600*/  FADD R65, -R65, R30 ;  /* 0x0000001e41417221 */ /* 0x000fc80000000100 */
[----:B------:R-:W-:-:S04]  /*6610*/  FADD R66, -R65, R66 ;  /* 0x0000004241427221 */ /* 0x000fc80000000100 */
[----:B------:R-:W-:-:S04]  /*6620*/  FADD R30, R15, R66 ;  /* 0x000000420f1e7221 */ /* 0x000fc80000000000 */
[----:B------:R-:W-:-:S04]  /*6630*/  FADD R15, -R15, R30 ;  /* 0x0000001e0f0f7221 */ /* 0x000fc80000000100 */
[----:B------:R-:W-:Y:S01]  /*6640*/  FADD R66, -R66, R15 ;  /* 0x0000000f42427221 */ /* 0x000fe20000000100 */
[----:B------:R-:W-:-:S06]  /*6650*/  UIADD3 UR5, UPT, UPT, UR5, 0x10, URZ ;  /* 0x0000001005057890 */ /* 0x000fcc000fffe0ff */
[----:B------:R-:W-:Y:S02]  /*6660*/  ISETP.NE.AND P0, PT, R2, UR5, PT ;  /* 0x0000000502007c0c */ /* 0x000fe4000bf05270 */
[----:B------:R-:W-:Y:S01]  /*6670*/  IADD3 R23, PT, PT, R23, 0x10, RZ ;  /* 0x0000001017177810 */ /* 0x000fe20007ffe0ff */
[----:B--2---:R-:W-:-:S04]  /*6680*/  FADD R13, -R66, R13 ;  /* 0x0000000d420d7221 */ /* 0x004fc80000000100 */
        /* <DEDUP_REMOVED lines=11> */
[----:B------:R-:W-:Y:S06]  /*6740*/  @P0 BRA `(.L_x_57) ;  /* 0xfffffff8006c0947 */ /* 0x000fec000383ffff */
.L_x_56:
        /* <DEDUP_REMOVED lines=8> */
[----:B------:R0:W3:Y:S02]  /*67d0*/  LDG.E.CONSTANT R32, desc[UR8][R14.64] ;  /* 0x000000080e207981 */ /* 0x0000e4000c1e9900 */
[----:B0-----:R-:W-:-:S05]  /*67e0*/  IMAD.WIDE R14, R16, 0x4, R14 ;  /* 0x00000004100e7825 */ /* 0x001fca00078e020e */
[----:B------:R-:W4:Y:S01]  /*67f0*/  LDG.E.CONSTANT R66, desc[UR8][R14.64] ;  /* 0x000000080e427981 */ /* 0x000f22000c1e9900 */
[----:B------:R-:W-:-:S05]  /*6800*/  IMAD.WIDE R64, R16, 0x4, R14 ;  /* 0x0000000410407825 */ /* 0x000fca00078e020e */
[----:B------:R0:W4:Y:S02]  /*6810*/  LDG.E.CONSTANT R68, desc[UR8][R64.64] ;  /* 0x0000000840447981 */ /* 0x000124000c1e9900 */
[----:B0-----:R-:W-:-:S05]  /*6820*/  IMAD.WIDE R64, R16, 0x4, R64 ;  /* 0x0000000410407825 */ /* 0x001fca00078e0240 */
[----:B------:R-:W4:Y:S01]  /*6830*/  LDG.E.CONSTANT R69, desc[UR8][R64.64] ;  /* 0x0000000840457981 */ /* 0x000f22000c1e9900 */
[----:B------:R-:W-:-:S05]  /*6840*/  IMAD.WIDE R62, R16, 0x4, R64 ;  /* 0x00000004103e7825 */ /* 0x000fca00078e0240 */
[----:B------:R-:W4:Y:S01]  /*6850*/  LDG.E.CONSTANT R64, desc[UR8][R62.64] ;  /* 0x000000083e407981 */ /* 0x000f22000c1e9900 */
[----:B------:R-:W-:-:S05]  /*6860*/  IMAD.WIDE R60, R16, 0x4, R62 ;  /* 0x00000004103c7825 */ /* 0x000fca00078e023e */
[----:B------:R-:W4:Y:S01]  /*6870*/  LDG.E.CONSTANT R62, desc[UR8][R60.64] ;  /* 0x000000083c3e7981 */ /* 0x000f22000c1e9900 */
[----:B------:R-:W-:-:S06]  /*6880*/  IMAD.WIDE R14, R16, 0x4, R60 ;  /* 0x00000004100e7825 */ /* 0x000fcc00078e023c */
[----:B------:R0:W4:Y:S01]  /*6890*/  LDG.E.CONSTANT R14, desc[UR8][R14.64] ;  /* 0x000000080e0e7981 */ /* 0x000122000c1e9900 */
        /* <DEDUP_REMOVED lines=31> */
[----:B------:R-:W-:-:S04]  /*6a90*/  FADD R15, -R15, R13 ;  /* 0x0000000d0f0f7221 */ /* 0x000fc80000000100 */
[----:B------:R-:W-:-:S07]  /*6aa0*/  FADD R67, -R14, R15 ;  /* 0x0000000f0e437221 */ /* 0x000fce0000000100 */
.L_x_58:
        /* <DEDUP_REMOVED lines=12> */
[----:B------:R-:W4:Y:S01]  /*6b70*/  LDG.E.CONSTANT R14, desc[UR8][R14.64] ;  /* 0x000000080e0e7981 */ /* 0x000f22000c1e9900 */
        /* <DEDUP_REMOVED lines=16> */
[----:B------:R-:W-:-:S07]  /*6c80*/  FADD R67, -R65, R30 ;  /* 0x0000001e41437221 */ /* 0x000fce0000000100 */
.L_x_59:
[----:B------:R-:W-:Y:S05]  /*6c90*/  @!P1 BRA `(.L_x_55) ;  /* 0x0000000000549947 */ /* 0x000fea0003800000 */
[----:B------:R-:W-:-:S04]  /*6ca0*/  IMAD R23, R23, R16, R59 ;  /* 0x0000001017177224 */ /* 0x000fc800078e023b */
[----:B------:R-:W-:-:S05]  /*6cb0*/  IMAD.WIDE R4, R23, 0x4, R4 ;  /* 0x0000000417047825 */ /* 0x000fca00078e0204 */
[----:B------:R-:W2:Y:S01]  /*6cc0*/  LDG.E.CONSTANT R14, desc[UR8][R4.64] ;  /* 0x00000008040e7981 */ /* 0x000ea2000c1e9900 */
[----:B------:R-:W-:Y:S01]  /*6cd0*/  ISETP.NE.AND P0, PT, R0, 0x1, PT ;  /* 0x000000010000780c */ /* 0x000fe20003f05270 */
[----:B--2---:R-:W-:-:S04]  /*6ce0*/  FADD R14, R14, -R67 ;  /* 0x800000430e0e7221 */ /* 0x004fc80000000000 */
[----:B------:R-:W-:-:S04]  /*6cf0*/  FADD R30, R13, R14 ;  /* 0x0000000e0d1e7221 */ /* 0x000fc80000000000 */
[----:B------:R-:W-:-:S04]  /*6d00*/  FADD R13, -R13, R30 ;  /* 0x0000001e0d0d7221 */ /* 0x000fc80000000100 */
[----:B------:R-:W-:Y:S01]  /*6d10*/  FADD R32, -R14, R13 ;  /* 0x0000000d0e207221 */ /* 0x000fe20000000100 */
[----:B------:R-:W-:Y:S01]  /*6d20*/  MOV R13, R30 ;  /* 0x0000001e000d7202 */ /* 0x000fe20000000f00 */
        /* <DEDUP_REMOVED lines=8> */
[----:B------:R-:W-:-:S04]  /*6db0*/  FADD R23, -R30, R13 ;  /* 0x0000000d1e177221 */ /* 0x000fc80000000100 */
[----:B------:R-:W-:-:S04]  /*6dc0*/  FADD R23, -R16, R23 ;  /* 0x0000001710177221 */ /* 0x000fc80000000100 */
[----:B---3--:R-:W-:-:S04]  /*6dd0*/  @P0 FADD R16, -R23, R14 ;  /* 0x0000000e17100221 */ /* 0x008fc80000000100 */
[----:B------:R-:W-:-:S07]  /*6de0*/  @P0 FADD R13, R13, R16 ;  /* 0x000000100d0d0221 */ /* 0x000fce0000000000 */
.L_x_55:
        /* <DEDUP_REMOVED lines=11> */
[----:B-----5:R-:W-:Y:S05]  /*6ea0*/  CALL.REL.NOINC `($__internal_0_$__cuda_sm3x_div_rn_noftz_f32_slowpath) ;  /* 0x00000030004c7944 */ /* 0x020fea0003c00000 */
.L_x_60:
[----:B------:R-:W-:Y:S01]  /*6eb0*/  HFMA2 R30, -RZ, RZ, 0, 5.9604644775390625e-08 ;  /* 0x00000001ff1e7431 */ /* 0x000fe200000001ff */
[----:B------:R-:W-:Y:S01]  /*6ec0*/  MOV R32, R4 ;  /* 0x0000000400207202 */ /* 0x000fe20000000f00 */
[----:B------:R-:W-:Y:S01]  /*6ed0*/  UPLOP3.LUT UP0, UPT, UPT, UPT, UPT, 0x40, 0x4 ;  /* 0x000000000004789c */ /* 0x000fe20003f0e870 */
[----:B------:R-:W-:Y:S10]  /*6ee0*/  BRA `(.L_x_54) ;  /* 0x0000000000107947 */ /* 0x000ff40003800000 */
.L_x_53:
[----:B-----5:R-:W-:Y:S01]  /*6ef0*/  FMUL R5, R18, R57 ;  /* 0x0000003912057220 */ /* 0x020fe20000400000 */
[----:B------:R-:W-:Y:S01]  /*6f00*/  HFMA2 R30, -RZ, RZ, 0, 5.9604644775390625e-08 ;  /* 0x00000001ff1e7431 */ /* 0x000fe200000001ff */
[----:B------:R-:W-:Y:S02]  /*6f10*/  UPLOP3.LUT UP0, UPT, UPT, UPT, UPT, 0x40, 0x4 ;  /* 0x000000000004789c */ /* 0x000fe40003f0e870 */
[----:B------:R-:W-:-:S09]  /*6f20*/  FFMA R32, R50, R32, R5 ;  /* 0x0000002032207223 */ /* 0x000fd20000000005 */
.L_x_54:
[----:B------:R-:W0:Y:S02]  /*6f30*/  LDCU UR7, c[0x0][0x388] ;  /* 0x00007100ff0777ac */ /* 0x000e240008000800 */
[----:B0-----:R-:W-:-:S09]  /*6f40*/  UISETP.GE.U32.AND UP1, UPT, UR7, 0x2, UPT ;  /* 0x000000020700788c */ /* 0x001fd2000bf26070 */
[----:B------:R-:W-:Y:S05]  /*6f50*/  BRA.U !UP1, `(.L_x_61) ;  /* 0x0000000d09e47547 */ /* 0x000fea000b800000 */
[----:B------:R-:W-:-:S13]  /*6f60*/  LOP3.LUT P0, RZ, R31, 0xff, RZ, 0xc0, !PT ;  /* 0x000000ff1fff7812 */ /* 0x000fda000780c0ff */
[----:B------:R-:W-:Y:S05]  /*6f70*/  @P0 BRA `(.L_x_62) ;  /* 0x0000000c00d00947 */ /* 0x000fea0003800000 */
[----:B------:R-:W-:Y:S02]  /*6f80*/  ISETP.GE.AND P0, PT, R56, R49, PT ;  /* 0x000000313800720c */ /* 0x000fe40003f06270 */
[----:B------:R-:W-:-:S11]  /*6f90*/  PRMT R31, RZ, 0x7610, R31 ;  /* 0x00007610ff1f7816 */ /* 0x000fd6000000001f */
[----:B------:R-:W-:Y:S05]  /*6fa0*/  @!P0 BRA `(.L_x_61) ;  /* 0x0000000c00d08947 */ /* 0x000fea0003800000 */
[----:B------:R-:W-:Y:S02]  /*6fb0*/  IADD3 R16, PT, PT, R56, 0x1, -R55 ;  /* 0x0000000138107810 */ /* 0x000fe40007ffe837 */
[----:B------:R-:W-:Y:S02]  /*6fc0*/  MOV R23, RZ ;  /* 0x000000ff00177202 */ /* 0x000fe40000000f00 */
[----:B------:R-:W-:-:S13]  /*6fd0*/  ISETP.GT.AND P0, PT, R16, R56, PT ;  /* 0x000000381000720c */ /* 0x000fda0003f04270 */
[----:B------:R-:W-:Y:S05]  /*6fe0*/  @P0 BRA `(.L_x_63) ;  /* 0x0000000c00780947 */ /* 0x000fea0003800000 */
[----:B------:R-:W-:Y:S01]  /*6ff0*/  ISETP.GE.U32.AND P0, PT, R54, 0xf, PT ;  /* 0x0000000f3600780c */ /* 0x000fe20003f06070 */
[----:B------:R-:W-:Y:S01]  /*7000*/  ULOP3.LUT UP1, URZ, UR7, 0x1e, URZ, 0xc0, !UPT ;  /* 0x0000001e07ff7892 */ /* 0x000fe2000f82c0ff */
[----:B------:R-:W-:Y:S01]  /*7010*/  HFMA2 R69, -RZ, RZ, 0, 0 ;  /* 0x00000000ff457431 */ /* 0x000fe200000001ff */
[----:B------:R-:W-:-:S10]  /*7020*/  MOV R23, RZ ;  /* 0x000000ff00177202 */ /* 0x000fd40000000f00 */
[----:B------:R-:W-:Y:S05]  /*7030*/  @!P0 BRA `(.L_x_64) ;  /* 0x0000000400a48947 */ /* 0x000fea0003800000 */
[----:B------:R-:W-:Y:S01]  /*7040*/  MOV R69, RZ ;  /* 0x000000ff00457202 */ /* 0x000fe20000000f00 */
[----:B------:R-:W-:-:S06]  /*7050*/  UMOV UR5, URZ ;  /* 0x000000ff00057c82 */ /* 0x000fcc0008000000 */
.L_x_65:
[----:B------:R-:W0:Y:S08]  /*7060*/  LDC R31, c[0x0][0x39c] ;  /* 0x0000e700ff1f7b82 */ /* 0x000e300000000800 */
[----:B------:R-:W1:Y:S01]  /*7070*/  LDC.64 R60, c[0x0][0x380] ;  /* 0x0000e000ff3c7b82 */ /* 0x000e620000000a00 */
[----:B0-----:R-:W-:-:S04]  /*7080*/  IMAD R5, R16, R31, R59 ;  /* 0x0000001f10057224 */ /* 0x001fc800078e023b */
[----:B-1----:R-:W-:-:S05]  /*7090*/  IMAD.WIDE R60, R5, 0x4, R60 ;  /* 0x00000004053c7825 */ /* 0x002fca00078e023c */
[----:B------:R-:W2:Y:S01]  /*70a0*/  LDG.E.CONSTANT R13, desc[UR8][R60.64] ;  /* 0x000000083c0d7981 */ /* 0x000ea2000c1e9900 */
[----:B------:R-:W-:-:S05]  /*70b0*/  IMAD.WIDE R14, R31, 0x4, R60 ;  /* 0x000000041f0e7825 */ /* 0x000fca00078e023c */
[----:B------:R-:W3:Y:S01]  /*70c0*/  LDG.E.CONSTANT R68, desc[UR8][R14.64] ;  /* 0x000000080e447981 */ /* 0x000ee2000c1e9900 */
[----:B------:R-:W-:-:S05]  /*70d0*/  IMAD.WIDE R4, R31, 0x4, R14 ;  /* 0x000000041f047825 */ /* 0x000fca00078e020e */
[----:B------:R0:W4:Y:S02]  /*70e0*/  LDG.E.CONSTANT R67, desc[UR8][R4.64] ;  /* 0x0000000804437981 */ /* 0x000124000c1e9900 */
[----:B0-----:R-:W-:-:S05]  /*70f0*/  IMAD.WIDE R4, R31, 0x4, R4 ;  /* 0x000000041f047825 */ /* 0x001fca00078e0204 */
[----:B------:R0:W4:Y:S01]  /*7100*/  LDG.E.CONSTANT R66, desc[UR8][R4.64] ;  /* 0x0000000804427981 */ /* 0x000122000c1e9900 */
[----:B------:R-:W-:-:S05]  /*7110*/  IMAD.WIDE R64, R31, 0x4, R4 ;  /* 0x000000041f407825 */ /* 0x000fca00078e0204 */
[----:B------:R-:W4:Y:S01]  /*7120*/  LDG.E.CONSTANT R34, desc[UR8][R64.64] ;  /* 0x0000000840227981 */ /* 0x000f22000c1e9900 */
[----:B------:R-:W-:-:S05]  /*7130*/  IMAD.WIDE R62, R31, 0x4, R64 ;  /* 0x000000041f3e7825 */ /* 0x000fca00078e0240 */
[----:B------:R1:W4:Y:S01]  /*7140*/  LDG.E.CONSTANT R64, desc[UR8][R62.64] ;  /* 0x000000083e407981 */ /* 0x000322000c1e9900 */
[----:B------:R-:W-:-:S05]  /*7150*/  IMAD.WIDE R60, R31, 0x4, R62 ;  /* 0x000000041f3c7825 */ /* 0x000fca00078e023e */
[----:B------:R-:W4:Y:S01]  /*7160*/  LDG.E.CONSTANT R65, desc[UR8][R60.64] ;  /* 0x000000083c417981 */ /* 0x000f22000c1e9900 */
[----:B------:R-:W-:-:S05]  /*7170*/  IMAD.WIDE R14, R31, 0x4, R60 ;  /* 0x000000041f0e7825 */ /* 0x000fca00078e023c */
[----:B------:R2:W4:Y:S01]  /*7180*/  LDG.E.CONSTANT R60, desc[UR8][R14.64] ;  /* 0x000000080e3c7981 */ /* 0x000522000c1e9900 */
[----:B0-----:R-:W-:-:S04]  /*7190*/  IMAD.WIDE R4, R31, 0x4, R14 ;  /* 0x000000041f047825 */ /* 0x001fc800078e020e */
[----:B-1----:R-:W-:-:S04]  /*71a0*/  IMAD.WIDE R62, R31, 0x4, R4 ;  /* 0x000000041f3e7825 */ /* 0x002fc800078e0204 */
[----:B--2---:R-:W-:Y:S02]  /*71b0*/  FADD R14, R13, -R69 ;  /* 0x800000450d0e7221 */ /* 0x004fe40000000000 */
[----:B------:R3:W2:Y:S02]  /*71c0*/  LDG.E.CONSTANT R13, desc[UR8][R4.64] ;  /* 0x00000008040d7981 */ /* 0x0006a4000c1e9900 */
[----:B------:R-:W-:-:S04]  /*71d0*/  FADD R69, R14, R23 ;  /* 0x000000170e457221 */ /* 0x000fc80000000000 */
[----:B------:R-:W-:-:S04]  /*71e0*/  FADD R23, R69, -R23 ;  /* 0x8000001745177221 */ /* 0x000fc80000000000 */
[----:B------:R-:W-:-:S04]  /*71f0*/  FADD R23, -R14, R23 ;  /* 0x000000170e177221 */ /* 0x000fc80000000100 */
[----:B---3--:R-:W-:Y:S02]  /*7200*/  FADD R4, -R23, R68 ;  /* 0x0000004417047221 */ /* 0x008fe40000000100 */
[----:B------:R0:W3:Y:S01]  /*7210*/  LDG.E.CONSTANT R23, desc[UR8][R62.64] ;  /* 0x000000083e177981 */ /* 0x0000e2000c1e9900 */
[----:B------:R-:W-:-:S04]  /*7220*/  IMAD.WIDE R14, R31, 0x4, R62 ;  /* 0x000000041f0e7825 */ /* 0x000fc800078e023e */
[----:B------:R-:W-:-:S04]  /*7230*/  FADD R68, R69, R4 ;  /* 0x0000000445447221 */ /* 0x000fc80000000000 */
[----:B------:R-:W-:Y:S01]  /*7240*/  FADD R69, -R69, R68 ;  /* 0x0000004445457221 */ /* 0x000fe20000000100 */
[----:B------:R1:W3:Y:S03]  /*7250*/  LDG.E.CONSTANT R61, desc[UR8][R14.64] ;  /* 0x000000080e3d7981 */ /* 0x0002e6000c1e9900 */
[----:B------:R-:W-:-:S04]  /*7260*/  FADD R69, -R4, R69 ;  /* 0x0000004504457221 */ /* 0x000fc80000000100 */
[----:B----4-:R-:W-:-:S04]  /*7270*/  FADD R69, -R69, R67 ;  /* 0x0000004345457221 */ /* 0x010fc80000000100 */
[----:B------:R-:W-:-:S04]  /*7280*/  FADD R67, R68, R69 ;  /* 0x0000004544437221 */ /* 0x000fc80000000000 */
[----:B------:R-:W-:Y:S01]  /*7290*/  FADD R68, -R68, R67 ;  /* 0x0000004344447221 */ /* 0x000fe20000000100 */
[----:B------:R-:W-:-:S04]  /*72a0*/  IMAD.WIDE R4, R31, 0x4, R14 ;  /* 0x000000041f047825 */ /* 0x000fc800078e020e */
[----:B------:R-:W-:-:S04]  /*72b0*/  FADD R69, -R69, R68 ;  /* 0x0000004445457221 */ /* 0x000fc80000000100 */
[----:B0-----:R-:W-:Y:S02]  /*72c0*/  FADD R62, -R69, R66 ;  /* 0x00000042453e7221 */ /* 0x001fe40000000100 */
[----:B------:R0:W4:Y:S02]  /*72d0*/  LDG.E.CONSTANT R66, desc[UR8][R4.64] ;  /* 0x0000000804427981 */ /* 0x000124000c1e9900 */
[----:B------:R-:W-:-:S04]  /*72e0*/  FADD R68, R67, R62 ;  /* 0x0000003e43447221 */ /* 0x000fc80000000000 */
[----:B------:R-:W-:-:S04]  /*72f0*/  FADD R67, -R67, R68 ;  /* 0x0000004443437221 */ /* 0x000fc80000000100 */
[----:B------:R-:W-:Y:S01]  /*7300*/  FADD R67, -R62, R67 ;  /* 0x000000433e437221 */ /* 0x000fe20000000100 */
[----:B------:R-:W-:-:S04]  /*7310*/  IMAD.WIDE R62, R31, 0x4, R4 ;  /* 0x000000041f3e7825 */ /* 0x000fc800078e0204 */
[----:B-1----:R-:W-:Y:S02]  /*7320*/  FADD R15, -R67, R34 ;  /* 0x00000022430f7221 */ /* 0x002fe40000000100 */
[----:B------:R1:W4:Y:S02]  /*7330*/  LDG.E.CONSTANT R34, desc[UR8][R62.64] ;  /* 0x000000083e227981 */ /* 0x000324000c1e9900 */
[----:B------:R-:W-:-:S04]  /*7340*/  FADD R67, R68, R15 ;  /* 0x0000000f44437221 */ /* 0x000fc80000000000 */
[----:B------:R-:W-:-:S04]  /*7350*/  FADD R68, -R68, R67 ;  /* 0x0000004344447221 */ /* 0x000fc80000000100 */
[----:B------:R-:W-:Y:S01]  /*7360*/  FADD R69, -R15, R68 ;  /* 0x000000440f457221 */ /* 0x000fe20000000100 */
[----:B------:R-:W-:-:S04]  /*7370*/  IMAD.WIDE R14, R31, 0x4, R62 ;  /* 0x000000041f0e7825 */ /* 0x000fc800078e023e */
[----:B------:R-:W-:Y:S01]  /*7380*/  FADD R69, -R69, R64 ;  /* 0x0000004045457221 */ /* 0x000fe20000000100 */
[----:B------:R1:W4:Y:S03]  /*7390*/  LDG.E.CONSTANT R68, desc[UR8][R14.64] ;  /* 0x000000080e447981 */ /* 0x000326000c1e9900 */
[----:B------:R-:W-:Y:S01]  /*73a0*/  FADD R64, R67, R69 ;  /* 0x0000004543407221 */ /* 0x000fe20000000000 */
[----:B0-----:R-:W-:-:S04]  /*73b0*/  IMAD.WIDE R4, R31, 0x4, R14 ;  /* 0x000000041f047825 */ /* 0x001fc800078e020e */
[----:B------:R-:W-:-:S04]  /*73c0*/  FADD R67, -R67, R64 ;  /* 0x0000004043437221 */ /* 0x000fc80000000100 */
[----:B------:R-:W-:Y:S02]  /*73d0*/  FADD R69, -R69, R67 ;  /* 0x0000004345457221 */ /* 0x000fe40000000100 */
[----:B------:R0:W4:Y:S01]  /*73e0*/  LDG.E.CONSTANT R67, desc[UR8][R4.64] ;  /* 0x0000000804437981 */ /* 0x000122000c1e9900 */
[----:B-1----:R-:W-:-:S06]  /*73f0*/  IMAD.WIDE R62, R31, 0x4, R4 ;  /* 0x000000041f3e7825 */ /* 0x002fcc00078e0204 */
[----:B------:R-:W4:Y:S01]  /*7400*/  LDG.E.CONSTANT R62, desc[UR8][R62.64] ;  /* 0x000000083e3e7981 */ /* 0x000f22000c1e9900 */
        /* <DEDUP_REMOVED lines=44> */
.L_x_64:
[----:B------:R-:W-:Y:S05]  /*76d0*/  BRA.U !UP1, `(.L_x_63) ;  /* 0x0000000509bc7547 */ /* 0x000fea000b800000 */
[----:B------:R-:W-:Y:S01]  /*76e0*/  ISETP.GE.U32.AND P0, PT, R43, 0x7, PT ;  /* 0x000000072b00780c */ /* 0x000fe20003f06070 */
[----:B------:R-:W-:-:S12]  /*76f0*/  ULOP3.LUT UP1, URZ, UR7, 0xe, URZ, 0xc0, !UPT ;  /* 0x0000000e07ff7892 */ /* 0x000fd8000f82c0ff */
[----:B------:R-:W-:Y:S05]  /*7700*/  @!P0 BRA `(.L_x_66) ;  /* 0x0000000000d08947 */ /* 0x000fea0003800000 */
[----:B------:R-:W0:Y:S08]  /*7710*/  LDC R31, c[0x0][0x39c] ;  /* 0x0000e700ff1f7b82 */ /* 0x000e300000000800 */
[----:B------:R-:W1:Y:S01]  /*7720*/  LDC.64 R14, c[0x0][0x380] ;  /* 0x0000e000ff0e7b82 */ /* 0x000e620000000a00 */
[----:B0-----:R-:W-:-:S04]  /*7730*/  IMAD R5, R16, R31, R59 ;  /* 0x0000001f10057224 */ /* 0x001fc800078e023b */
[----:B-1----:R-:W-:-:S05]  /*7740*/  IMAD.WIDE R14, R5, 0x4, R14 ;  /* 0x00000004050e7825 */ /* 0x002fca00078e020e */
[----:B------:R0:W2:Y:S01]  /*7750*/  LDG.E.CONSTANT R34, desc[UR8][R14.64] ;  /* 0x000000080e227981 */ /* 0x0000a2000c1e9900 */
[----:B------:R-:W-:-:S05]  /*7760*/  IMAD.WIDE R4, R31, 0x4, R14 ;  /* 0x000000041f047825 */ /* 0x000fca00078e020e */
        /* <DEDUP_REMOVED lines=8> */
[----:B------:R-:W4:Y:S01]  /*77f0*/  LDG.E.CONSTANT R62, desc[UR8][R60.64] ;  /* 0x000000083c3e7981 */ /* 0x000f22000c1e9900 */
[----:B0-----:R-:W-:-:S05]  /*7800*/  IMAD.WIDE R14, R31, 0x4, R60 ;  /* 0x000000041f0e7825 */ /* 0x001fca00078e023c */
[----:B------:R0:W4:Y:S01]  /*7810*/  LDG.E.CONSTANT R60, desc[UR8][R14.64] ;  /* 0x000000080e3c7981 */ /* 0x000122000c1e9900 */
[----:B-1----:R-:W-:-:S06]  /*7820*/  IMAD.WIDE R4, R31, 0x4, R14 ;  /* 0x000000041f047825 */ /* 0x002fcc00078e020e */
        /* <DEDUP_REMOVED lines=11> */
[----:B0-----:R-:W-:-:S04]  /*78e0*/  FADD R14, R13, R68 ;  /* 0x000000440d0e7221 */ /* 0x001fc80000000000 */
[----:B------:R-:W-:-:S04]  /*78f0*/  FADD R13, -R13, R14 ;  /* 0x0000000e0d0d7221 */ /* 0x000fc80000000100 */
[----:B------:R-:W-:-:S04]  /*7900*/  FADD R13, -R68, R13 ;  /* 0x0000000d440d7221 */ /* 0x000fc80000000100 */
[----:B------:R-:W-:-:S04]  /*7910*/  FADD R13, -R13, R66 ;  /* 0x000000420d0d7221 */ /* 0x000fc80000000100 */
[----:B-1----:R-:W-:-:S04]  /*7920*/  FADD R5, R14, R13 ;  /* 0x0000000d0e057221 */ /* 0x002fc80000000000 */
        /* <DEDUP_REMOVED lines=17> */
[----:B------:R-:W-:-:S07]  /*7a40*/  FADD R69, -R13, R14 ;  /* 0x0000000e0d457221 */ /* 0x000fce0000000100 */
.L_x_66:
[----:B------:R-:W-:Y:S05]  /*7a50*/  BRA.U !UP1, `(.L_x_63) ;  /* 0x0000000109dc7547 */ /* 0x000fea000b800000 */
[----:B------:R-:W-:Y:S02]  /*7a60*/  ISETP.GE.U32.AND P1, PT, R8, 0x3, PT ;  /* 0x000000030800780c */ /* 0x000fe40003f26070 */
[----:B------:R-:W-:-:S11]  /*7a70*/  ISETP.NE.AND P0, PT, R38, RZ, PT ;  /* 0x000000ff2600720c */ /* 0x000fd60003f05270 */
[----:B------:R-:W-:Y:S05]  /*7a80*/  @!P1 BRA `(.L_x_67) ;  /* 0x0000000000709947 */ /* 0x000fea0003800000 */
        /* <DEDUP_REMOVED lines=28> */
.L_x_67:
[----:B------:R-:W-:Y:S05]  /*7c50*/  @!P0 BRA `(.L_x_63) ;  /* 0x00000000005c8947 */ /* 0x000fea0003800000 */
[----:B------:R-:W0:Y:S08]  /*7c60*/  LDC R15, c[0x0][0x39c] ;  /* 0x0000e700ff0f7b82 */ /* 0x000e300000000800 */
[----:B------:R-:W1:Y:S01]  /*7c70*/  LDC.64 R4, c[0x0][0x380] ;  /* 0x0000e000ff047b82 */ /* 0x000e620000000a00 */
[----:B0-----:R-:W-:-:S04]  /*7c80*/  IMAD R13, R16, R15, R59 ;  /* 0x0000000f100d7224 */ /* 0x001fc800078e023b */
[----:B-1----:R-:W-:-:S05]  /*7c90*/  IMAD.WIDE R4, R13, 0x4, R4 ;  /* 0x000000040d047825 */ /* 0x002fca00078e0204 */
[----:B------:R-:W2:Y:S01]  /*7ca0*/  LDG.E.CONSTANT R14, desc[UR8][R4.64] ;  /* 0x00000008040e7981 */ /* 0x000ea2000c1e9900 */
[----:B------:R-:W-:Y:S01]  /*7cb0*/  ISETP.NE.AND P0, PT, R38, 0x1, PT ;  /* 0x000000012600780c */ /* 0x000fe20003f05270 */
[----:B--2---:R-:W-:-:S04]  /*7cc0*/  FADD R14, R14, -R69 ;  /* 0x800000450e0e7221 */ /* 0x004fc80000000000 */
[----:B------:R-:W-:-:S04]  /*7cd0*/  FADD R16, R23, R14 ;  /* 0x0000000e17107221 */ /* 0x000fc80000000000 */
[----:B------:R-:W-:Y:S01]  /*7ce0*/  FADD R13, -R23, R16 ;  /* 0x00000010170d7221 */ /* 0x000fe20000000100 */
[----:B------:R-:W-:-:S03]  /*7cf0*/  MOV R23, R16 ;  /* 0x0000001000177202 */ /* 0x000fc60000000f00 */
        /* <DEDUP_REMOVED lines=13> */
.L_x_63:
        /* <DEDUP_REMOVED lines=12> */
.L_x_68:
[----:B------:R-:W-:Y:S01]  /*7e90*/  HFMA2 R31, -RZ, RZ, 0, 5.9604644775390625e-08 ;  /* 0x00000001ff1f7431 */ /* 0x000fe200000001ff */
[----:B------:R-:W-:Y:S01]  /*7ea0*/  MOV R34, R4 ;  /* 0x0000000400227202 */ /* 0x000fe20000000f00 */
[----:B------:R-:W-:Y:S06]  /*7eb0*/  BRA `(.L_x_61) ;  /* 0x00000000000c7947 */ /* 0x000fec0003800000 */
.L_x_62:
[----:B-----5:R-:W-:Y:S01]  /*7ec0*/  FMUL R4, R18, R47 ;  /* 0x0000002f12047220 */ /* 0x020fe20000400000 */
[----:B------:R-:W-:-:S03]  /*7ed0*/  HFMA2 R31, -RZ, RZ, 0, 5.9604644775390625e-08 ;  /* 0x00000001ff1f7431 */ /* 0x000fc600000001ff */
[----:B------:R-:W-:-:S07]  /*7ee0*/  FFMA R34, R19, R34, R4 ;  /* 0x0000002213227223 */ /* 0x000fce0000000004 */
.L_x_61:
[----:B------:R-:W-:-:S13]  /*7ef0*/  LOP3.LUT P0, RZ, R35, 0xff, RZ, 0xc0, !PT ;  /* 0x000000ff23ff7812 */ /* 0x000fda000780c0ff */
[----:B------:R-:W-:Y:S05]  /*7f00*/  @P0 BRA `(.L_x_69) ;  /* 0x0000000c00dc0947 */ /* 0x000fea0003800000 */
        /* <DEDUP_REMOVED lines=16> */
.L_x_73:
        /* <DEDUP_REMOVED lines=103> */
.L_x_72:
[----:B------:R-:W-:Y:S05]  /*8680*/  @!P1 BRA `(.L_x_71) ;  /* 0x0000000400bc9947 */ /* 0x000fea0003800000 */
[----:B------:R-:W-:Y:S02]  /*8690*/  ISETP.GE.U32.AND P0, PT, R41, 0x7, PT ;  /* 0x000000072900780c */ /* 0x000fe40003f06070 */
[----:B------:R-:W-:-:S11]  /*86a0*/  ISETP.NE.AND P1, PT, R7, RZ, PT ;  /* 0x000000ff0700720c */ /* 0x000fd60003f25270 */
        /* <DEDUP_REMOVED lines=53> */
.L_x_74:
        /* <DEDUP_REMOVED lines=32> */
.L_x_75:
        /* <DEDUP_REMOVED lines=24> */
.L_x_71:
        /* <DEDUP_REMOVED lines=12> */
.L_x_76:
[----:B------:R-:W-:Y:S01]  /*8e40*/  HFMA2 R35, -RZ, RZ, 0, 5.9604644775390625e-08 ;  /* 0x00000001ff237431 */ /* 0x000fe200000001ff */
[----:B------:R-:W-:Y:S02]  /*8e50*/  PLOP3.LUT P0, PT, PT, PT, PT, 0x80, 0x8 ;  /* 0x000000000008781c */ /* 0x000fe40003f0f070 */
[----:B------:R-:W-:Y:S01]  /*8e60*/  MOV R39, R4 ;  /* 0x0000000400277202 */ /* 0x000fe20000000f00 */
[----:B------:R-:W-:Y:S10]  /*8e70*/  BRA `(.L_x_70) ;  /* 0x0000000000107947 */ /* 0x000ff40003800000 */
.L_x_69:
[----:B-----5:R-:W-:Y:S01]  /*8e80*/  FMUL R5, R18, R45 ;  /* 0x0000002d12057220 */ /* 0x020fe20000400000 */
[----:B------:R-:W-:Y:S01]  /*8e90*/  HFMA2 R35, -RZ, RZ, 0, 5.9604644775390625e-08 ;  /* 0x00000001ff237431 */ /* 0x000fe200000001ff */
[----:B------:R-:W-:Y:S02]  /*8ea0*/  PLOP3.LUT P0, PT, PT, PT, PT, 0x80, 0x8 ;  /* 0x000000000008781c */ /* 0x000fe40003f0f070 */
[----:B------:R-:W-:-:S11]  /*8eb0*/  FFMA R39, R20, R39, R5 ;  /* 0x0000002714277223 */ /* 0x000fd60000000005 */
.L_x_70:
[----:B------:R-:W-:Y:S01]  /*8ec0*/  FADD R4, R34, R34 ;  /* 0x0000002222047221 */ /* 0x000fe20000000000 */
[----:B------:R-:W-:-:S03]  /*8ed0*/  LOP3.LUT P1, RZ, R31, 0xff, RZ, 0xc0, !PT ;  /* 0x000000ff1fff7812 */ /* 0x000fc6000782c0ff */
[----:B------:R-:W-:-:S05]  /*8ee0*/  FADD R4, -R39, R4 ;  /* 0x0000000427047221 */ /* 0x000fca0000000100 */
[----:B------:R-:W-:-:S04]  /*8ef0*/  FSEL R4, R4, +QNAN , P0 ;  /* 0x7fc0000004047808 */ /* 0x000fc80000000000 */
[----:B------:R-:W-:-:S04]  /*8f00*/  FSEL R15, R4, +QNAN , P1 ;  /* 0x7fc00000040f7808 */ /* 0x000fc80000800000 */
[----:B------:R-:W-:-:S13]  /*8f10*/  FSETP.NAN.AND P0, PT, |R15|, |R15|, PT ;  /* 0x4000000f0f00720b */ /* 0x000fda0003f08200 */
[----:B------:R-:W-:Y:S05]  /*8f20*/  @P0 BRA `(.L_x_77) ;  /* 0x00000004000c0947 */ /* 0x000fea0003800000 */
[----:B------:R-:W-:-:S13]  /*8f30*/  ISETP.LE.AND P0, PT, R37, UR4, PT ;  /* 0x0000000425007c0c */ /* 0x000fda000bf03270 */
[----:B------:R-:W-:Y:S05]  /*8f40*/  @P0 BRA `(.L_x_78) ;  /* 0x0000000000700947 */ /* 0x000fea0003800000 */
[----:B------:R-:W0:Y:S01]  /*8f50*/  S2UR UR7, SR_CgaCtaId ;  /* 0x00000000000779c3 */ /* 0x000e220000008800 */
[----:B------:R-:W1:Y:S01]  /*8f60*/  MUFU.RCP R23, R46 ;  /* 0x0000002e00177308 */ /* 0x000e620000001000 */
[----:B------:R-:W-:Y:S01]  /*8f70*/  FADD R5, -R24, R15 ;  /* 0x0000000f18057221 */ /* 0x000fe20000000100 */
[----:B------:R-:W-:-:S03]  /*8f80*/  UMOV UR5, 0x400 ;  /* 0x0000040000057882 */ /* 0x000fc60000000000 */
[----:B------:R-:W-:-:S04]  /*8f90*/  FADD R13, R22, R5 ;  /* 0x00000005160d7221 */ /* 0x000fc80000000000 */
[----:B------:R-:W2:Y:S01]  /*8fa0*/  FCHK P1, R13, R46 ;  /* 0x0000002e0d007302 */ /* 0x000ea20000020000 */
[----:B------:R-:W-:-:S04]  /*8fb0*/  FADD R24, -R22, R13 ;  /* 0x0000000d16187221 */ /* 0x000fc80000000100 */
[----:B------:R-:W-:Y:S01]  /*8fc0*/  FADD R24, -R5, R24 ;  /* 0x0000001805187221 */ /* 0x000fe20000000100 */
[----:B-1----:R-:W-:-:S04]  /*8fd0*/  FFMA R4, -R46, R23, 1 ;  /* 0x3f8000002e047423 */ /* 0x002fc80000000117 */
[----:B------:R-:W-:Y:S01]  /*8fe0*/  FFMA R4, R23, R4, R23 ;  /* 0x0000000417047223 */ /* 0x000fe20000000017 */
[----:B0-----:R-:W-:-:S03]  /*8ff0*/  ULEA UR5, UR7, UR5, 0x18 ;  /* 0x0000000507057291 */ /* 0x001fc6000f8ec0ff */
[----:B------:R-:W-:Y:S01]  /*9000*/  FFMA R23, R13, R4, RZ ;  /* 0x000000040d177223 */ /* 0x000fe200000000ff */
[----:B------:R-:W-:Y:S02]  /*9010*/  ULEA UR5, UR4, UR5, 0x2 ;  /* 0x0000000504057291 */ /* 0x000fe4000f8e10ff */
[----:B------:R-:W-:Y:S01]  /*9020*/  UIADD3 UR4, UPT, UPT, UR4, 0x1, URZ ;  /* 0x0000000104047890 */ /* 0x000fe2000fffe0ff */
[----:B------:R-:W-:-:S04]  /*9030*/  FFMA R14, -R46, R23, R13 ;  /* 0x000000172e0e7223 */ /* 0x000fc8000000010d */
[----:B------:R-:W-:Y:S01]  /*9040*/  FFMA R4, R4, R14, R23 ;  /* 0x0000000e04047223 */ /* 0x000fe20000000017 */
[----:B------:R-:W-:Y:S01]  /*9050*/  ISETP.NE.AND P0, PT, R37, UR4, PT ;  /* 0x0000000425007c0c */ /* 0x000fe2000bf05270 */
[----:B------:R0:W-:Y:S01]  /*9060*/  STS [UR5], R15 ;  /* 0x0000000fff007988 */ /* 0x0001e20008000805 */
[----:B--2---:R-:W-:Y:S11]  /*9070*/  @!P1 BRA `(.L_x_79) ;  /* 0x0000000000109947 */ /* 0x004ff60003800000 */
[----:B------:R-:W-:Y:S02]  /*9080*/  MOV R4, R13 ;  /* 0x0000000d00047202 */ /* 0x000fe40000000f00 */
[----:B------:R-:W-:Y:S02]  /*9090*/  MOV R5, R46 ;  /* 0x0000002e00057202 */ /* 0x000fe40000000f00 */
[----:B------:R-:W-:-:S07]  /*90a0*/  MOV R60, 0x90c0 ;  /* 0x000090c0003c7802 */ /* 0x000fce0000000f00 */
[----:B0----5:R-:W-:Y:S05]  /*90b0*/  CALL.REL.NOINC `($__internal_0_$__cuda_sm3x_div_rn_noftz_f32_slowpath) ;  /* 0x0000000c00c87944 */ /* 0x021fea0003c00000 */
.L_x_79:
[----:B------:R-:W-:Y:S02]  /*90c0*/  SEL R27, R27, 0x1, P0 ;  /* 0x000000011b1b7807 */ /* 0x000fe40000000000 */
[C---:B------:R-:W-:Y:S02]  /*90d0*/  FSEL R26, R4.reuse, R26, !P0 ;  /* 0x0000001a041a7208 */ /* 0x040fe40004000000 */
[----:B------:R-:W-:Y:S02]  /*90e0*/  FSEL R33, R4, R33, !P0 ;  /* 0x0000002104217208 */ /* 0x000fe40004000000 */
[----:B------:R-:W-:Y:S01]  /*90f0*/  MOV R22, R13 ;  /* 0x0000000d00167202 */ /* 0x000fe20000000f00 */
[----:B------:R-:W-:Y:S06]  /*9100*/  BRA `(.L_x_77) ;  /* 0x0000000000947947 */ /* 0x000fec0003800000 */
.L_x_78:
[-C--:B------:R-:W-:Y:S02]  /*9110*/  IABS R13, R37.reuse ;  /* 0x00000025000d7213 */ /* 0x080fe40000000000 */
[----:B------:R-:W-:Y:S02]  /*9120*/  IADD3 R14, PT, PT, R25, 0x1, RZ ;  /* 0x00000001190e7810 */ /* 0x000fe40007ffe0ff */
[----:B------:R-:W0:Y:S01]  /*9130*/  I2F.RP R16, R13 ;  /* 0x0000000d00107306 */ /* 0x000e220000209400 */
[----:B------:R-:W-:Y:S02]  /*9140*/  IABS R61, R37 ;  /* 0x00000025003d7213 */ /* 0x000fe40000000000 */
[----:B------:R-:W-:Y:S02]  /*9150*/  IABS R33, R14 ;  /* 0x0000000e00217213 */ /* 0x000fe40000000000 */
[----:B------:R-:W-:Y:S02]  /*9160*/  IADD3 R61, PT, PT, RZ, -R61, RZ ;  /* 0x8000003dff3d7210 */ /* 0x000fe40007ffe0ff */
[----:B------:R-:W-:Y:S01]  /*9170*/  LOP3.LUT P2, RZ, R27, 0xff, RZ, 0xc0, !PT ;  /* 0x000000ff1bff7812 */ /* 0x000fe2000784c0ff */
[----:B------:R-:W-:Y:S01]  /*9180*/  HFMA2 R27, -RZ, RZ, 0, 5.9604644775390625e-08 ;  /* 0x00000001ff1b7431 */ /* 0x000fe200000001ff */
[----:B------:R-:W-:Y:S01]  /*9190*/  ISETP.GE.AND P1, PT, R14, RZ, PT ;  /* 0x000000ff0e00720c */ /* 0x000fe20003f26270 */
[----:B------:R-:W-:Y:S01]  /*91a0*/  FMUL R14, R15, R44 ;  /* 0x0000002c0f0e7220 */ /* 0x000fe20000400000 */
[----:B------:R-:W-:Y:S01]  /*91b0*/  ISETP.NE.AND P3, PT, R37, RZ, PT ;  /* 0x000000ff2500720c */ /* 0x000fe20003f65270 */
[----:B0-----:R-:W0:Y:S02]  /*91c0*/  MUFU.RCP R16, R16 ;  /* 0x0000001000107308 */ /* 0x001e240000001000 */
[----:B0-----:R-:W-:-:S06]  /*91d0*/  IADD3 R4, PT, PT, R16, 0xffffffe, RZ ;  /* 0x0ffffffe10047810 */ /* 0x001fcc0007ffe0ff */
[----:B------:R0:W1:Y:S02]  /*91e0*/  F2I.FTZ.U32.TRUNC.NTZ R5, R4 ;  /* 0x0000000400057305 */ /* 0x000064000021f000 */
[----:B0-----:R-:W-:Y:S01]  /*91f0*/  HFMA2 R4, -RZ, RZ, 0, 0 ;  /* 0x00000000ff047431 */ /* 0x001fe200000001ff */
[----:B-1----:R-:W-:-:S05]  /*9200*/  IADD3 R60, PT, PT, RZ, -R5, RZ ;  /* 0x80000005ff3c7210 */ /* 0x002fca0007ffe0ff */
[----:B------:R-:W-:-:S04]  /*9210*/  IMAD R23, R60, R13, RZ ;  /* 0x0000000d3c177224 */ /* 0x000fc800078e02ff */
[----:B------:R-:W-:Y:S01]  /*9220*/  IMAD.HI.U32 R16, R5, R23, R4 ;  /* 0x0000001705107227 */ /* 0x000fe200078e0004 */
[----:B------:R-:W-:Y:S01]  /*9230*/  MOV R5, R33 ;  /* 0x0000002100057202 */ /* 0x000fe20000000f00 */
[----:B------:R-:W0:Y:S01]  /*9240*/  S2R R23, SR_CgaCtaId ;  /* 0x0000000000177919 */ /* 0x000e220000008800 */
[----:B------:R-:W-:-:S03]  /*9250*/  MOV R33, R61 ;  /* 0x0000003d00217202 */ /* 0x000fc60000000f00 */
[----:B------:R-:W-:-:S04]  /*9260*/  IMAD.HI.U32 R4, R16, R5, RZ ;  /* 0x0000000510047227 */ /* 0x000fc800078e00ff */
[----:B------:R-:W-:Y:S01]  /*9270*/  IMAD R16, R4, R33, R5 ;  /* 0x0000002104107224 */ /* 0x000fe200078e0205 */
[----:B------:R-:W-:-:S04]  /*9280*/  MOV R4, 0x400 ;  /* 0x0000040000047802 */ /* 0x000fc80000000f00 */
[----:B------:R-:W-:-:S13]  /*9290*/  ISETP.GT.U32.AND P0, PT, R13, R16, PT ;  /* 0x000000100d00720c */ /* 0x000fda0003f04070 */
[----:B------:R-:W-:-:S04]  /*92a0*/  @!P0 IADD3 R16, PT, PT, R16, -R13, RZ ;  /* 0x8000000d10108210 */ /* 0x000fc80007ffe0ff */
[----:B------:R-:W-:Y:S02]  /*92b0*/  ISETP.GT.U32.AND P0, PT, R13, R16, PT ;  /* 0x000000100d00720c */ /* 0x000fe40003f04070 */
[----:B0-----:R-:W-:-:S04]  /*92c0*/  LEA R4, R23, R4, 0x18 ;  /* 0x0000000417047211 */ /* 0x001fc800078ec0ff */
[----:B------:R-:W-:-:S05]  /*92d0*/  LEA R4, R25, R4, 0x2 ;  /* 0x0000000419047211 */ /* 0x000fca00078e10ff */
[----:B------:R0:W-:Y:S02]  /*92e0*/  STS [R4], R15 ;  /* 0x0000000f04007388 */ /* 0x0001e40000000800 */
[----:B------:R-:W-:-:S04]  /*92f0*/  @!P0 IADD3 R16, PT, PT, R16, -R13, RZ ;  /* 0x8000000d10108210 */ /* 0x000fc80007ffe0ff */
[----:B------:R-:W-:Y:S02]  /*9300*/  @!P1 IADD3 R16, PT, PT, -R16, RZ, RZ ;  /* 0x000000ff10109210 */ /* 0x000fe40007ffe1ff */
[----:B------:R-:W-:Y:S01]  /*9310*/  @!P3 LOP3.LUT R16, RZ, R37, RZ, 0x33, !PT ;  /* 0x00000025ff10b212 */ /* 0x000fe200078e33ff */
[----:B0-----:R-:W-:-:S03]  /*9320*/  @P2 FFMA R15, R21, R26, R14 ;  /* 0x0000001a150f2223 */ /* 0x001fc6000000000e */
[----:B------:R-:W-:Y:S02]  /*9330*/  MOV R25, R16 ;  /* 0x0000001000197202 */ /* 0x000fe40000000f00 */
[-C--:B------:R-:W-:Y:S02]  /*9340*/  MOV R26, R15.reuse ;  /* 0x0000000f001a7202 */ /* 0x080fe40000000f00 */
[----:B------:R-:W-:-:S07]  /*9350*/  MOV R33, R15 ;  /* 0x0000000f00217202 */ /* 0x000fce0000000f00 */
.L_x_77:
[----:B------:R-:W-:Y:S02]  /*9360*/  PRMT R13, R28, 0x7610, R13 ;  /* 0x000076101c0d7816 */ /* 0x000fe4000000000d */
[----:B------:R-:W-:Y:S02]  /*9370*/  MOV R14, 0x7fc00000 ;  /* 0x7fc00000000e7802 */ /* 0x000fe40000000f00 */
[----:B0-----:R-:W-:Y:S01]  /*9380*/  MOV R15, R29 ;  /* 0x0000001d000f7202 */ /* 0x001fe20000000f00 */
[----:B------:R-:W-:Y:S06]  /*9390*/  BRA.U UP0, `(.L_x_80) ;  /* 0x0000000900d87547 */ /* 0x000fec000b800000 */
        /* <DEDUP_REMOVED lines=11> */
[----:B-----5:R-:W-:Y:S01]  /*9450*/  FADD R15, R18, -R29 ;  /* 0x8000001d120f7221 */ /* 0x020fe20000000000 */
[----:B------:R-:W-:Y:S01]  /*9460*/  FMUL R16, R50, R29 ;  /* 0x0000001d32107220 */ /* 0x000fe20000400000 */
[----:B------:R-:W-:Y:S01]  /*9470*/  MOV R14, 0x7f7fffff ;  /* 0x7f7fffff000e7802 */ /* 0x000fe20000000f00 */
[----:B------:R-:W-:-:S03]  /*9480*/  UMOV UR5, URZ ;  /* 0x000000ff00057c82 */ /* 0x000fc60008000000 */
[----:B------:R-:W-:Y:S05]  /*9490*/  BRA.U !UP0, `(.L_x_82) ;  /* 0x0000000508747547 */ /* 0x000fea000b800000 */
[----:B------:R-:W-:Y:S01]  /*94a0*/  MOV R14, 0x7f7fffff ;  /* 0x7f7fffff000e7802 */ /* 0x000fe20000000f00 */
[----:B------:R-:W-:Y:S01]  /*94b0*/  UMOV UR5, URZ ;  /* 0x000000ff00057c82 */ /* 0x000fe20008000000 */
[----:B------:R-:W-:-:S07]  /*94c0*/  MOV R13, RZ ;  /* 0x000000ff000d7202 */ /* 0x000fce0000000f00 */
.L_x_87:
[----:B------:R-:W-:Y:S01]  /*94d0*/  HFMA2 R4, -RZ, RZ, 1.44921875, -19.203125 ;  /* 0x3dcccccdff047431 */ /* 0x000fe200000001ff */
[----:B------:R-:W-:Y:S02]  /*94e0*/  MOV R5, 0x41200000 ;  /* 0x4120000000057802 */ /* 0x000fe40000000f00 */
        /* <DEDUP_REMOVED lines=12> */
[----:B------:R-:W-:-:S07]  /*95b0*/  MOV R60, R4 ;  /* 0x00000004003c7202 */ /* 0x000fce0000000f00 */
.L_x_83:
[----:B------:R-:W-:Y:S01]  /*95c0*/  UIADD3 UR7, UPT, UPT, UR5, 0x1, URZ ;  /* 0x0000000105077890 */ /* 0x000fe2000fffe0ff */
[----:B------:R-:W-:Y:S01]  /*95d0*/  FFMA R5, R15, R60, R32 ;  /* 0x0000003c0f057223 */ /* 0x000fe20000000020 */
[----:B------:R-:W-:Y:S02]  /*95e0*/  MOV R4, 0x3dcccccd ;  /* 0x3dcccccd00047802 */ /* 0x000fe40000000f00 */
[----:B------:R-:W-:Y:S01]  /*95f0*/  MOV R23, 0x41200000 ;  /* 0x4120000000177802 */ /* 0x000fe20000000f00 */
[----:B------:R-:W-:Y:S01]  /*9600*/  FFMA R5, R5, R57, R16 ;  /* 0x0000003905057223 */ /* 0x000fe20000000010 */
[----:B------:R-:W-:-:S03]  /*9610*/  I2FP.F32.U32 R62, UR7 ;  /* 0x00000007003e7c45 */ /* 0x000fc60008201000 */
[----:B------:R-:W-:Y:S01]  /*9620*/  FFMA R23, R4, -R23, 1 ;  /* 0x3f80000004177423 */ /* 0x000fe20000000817 */
[----:B------:R-:W0:Y:S01]  /*9630*/  FCHK P0, R62, 10 ;  /* 0x412000003e007902 */ /* 0x000e220000000000 */
[----:B------:R-:W-:Y:S02]  /*9640*/  FADD R5, R18, -R5 ;  /* 0x8000000512057221 */ /* 0x000fe40000000000 */
[----:B------:R-:W-:-:S03]  /*9650*/  FFMA R4, R23, R4, 0.10000000149011611938 ;  /* 0x3dcccccd17047423 */ /* 0x000fc60000000004 */
[----:B------:R-:W-:Y:S01]  /*9660*/  FSETP.GEU.AND P1, PT, |R5|, R14, PT ;  /* 0x0000000e0500720b */ /* 0x000fe20003f2e200 */
[----:B------:R-:W-:-:S03]  /*9670*/  FFMA R23, R4, R62, RZ ;  /* 0x0000003e04177223 */ /* 0x000fc600000000ff */
[----:B------:R-:W-:Y:S01]  /*9680*/  FSEL R14, |R5|, R14, !P1 ;  /* 0x0000000e050e7208 */ /* 0x000fe20004800200 */
[----:B------:R-:W-:Y:S01]  /*9690*/  FFMA R5, R23, -10, R62 ;  /* 0xc120000017057823 */ /* 0x000fe2000000003e */
[----:B------:R-:W-:-:S03]  /*96a0*/  FSEL R13, R60, R13, !P1 ;  /* 0x0000000d3c0d7208 */ /* 0x000fc60004800000 */
[----:B------:R-:W-:Y:S01]  /*96b0*/  FFMA R60, R4, R5, R23 ;  /* 0x00000005043c7223 */ /* 0x000fe20000000017 */
[----:B0-----:R-:W-:Y:S06]  /*96c0*/  @!P0 BRA `(.L_x_84) ;  /* 0x0000000000148947 */ /* 0x001fec0003800000 */
[----:B------:R-:W-:Y:S01]  /*96d0*/  HFMA2 R5, -RZ, RZ, 2.5625, 0 ;  /* 0x41200000ff057431 */ /* 0x000fe200000001ff */
[----:B------:R-:W-:Y:S02]  /*96e0*/  MOV R4, R62 ;  /* 0x0000003e00047202 */ /* 0x000fe40000000f00 */
[----:B------:R-:W-:-:S07]  /*96f0*/  MOV R60, 0x9710 ;  /* 0x00009710003c7802 */ /* 0x000fce0000000f00 */
[----:B------:R-:W-:Y:S05]  /*9700*/  CALL.REL.NOINC `($__internal_0_$__cuda_sm3x_div_rn_noftz_f32_slowpath) ;  /* 0x0000000800347944 */ /* 0x000fea0003c00000 */
[----:B------:R-:W-:-:S07]  /*9710*/  MOV R60, R4 ;  /* 0x00000004003c7202 */ /* 0x000fce0000000f00 */
.L_x_84:
[----:B------:R-:W-:Y:S01]  /*9720*/  UIADD3 UR7, UPT, UPT, UR5, 0x2, URZ ;  /* 0x0000000205077890 */ /* 0x000fe2000fffe0ff */
[----:B------:R-:W-:Y:S02]  /*9730*/  HFMA2 R4, -RZ, RZ, 1.44921875, -19.203125 ;  /* 0x3dcccccdff047431 */ /* 0x000fe400000001ff */
[----:B------:R-:W-:Y:S01]  /*9740*/  FFMA R5, R15, R60, R32 ;  /* 0x0000003c0f057223 */ /* 0x000fe20000000020 */
[----:B------:R-:W-:Y:S02]  /*9750*/  MOV R23, 0x41200000 ;  /* 0x4120000000177802 */ /* 0x000fe40000000f00 */
[----:B------:R-:W-:Y:S01]  /*9760*/  I2FP.F32.U32 R62, UR7 ;  /* 0x00000007003e7c45 */ /* 0x000fe20008201000 */
[----:B------:R-:W-:-:S03]  /*9770*/  FFMA R5, R5, R57, R16 ;  /* 0x0000003905057223 */ /* 0x000fc60000000010 */
[----:B------:R-:W0:Y:S01]  /*9780*/  FCHK P0, R62, 10 ;  /* 0x412000003e007902 */ /* 0x000e220000000000 */
[----:B------:R-:W-:Y:S01]  /*9790*/  FFMA R23, R4, -R23, 1 ;  /* 0x3f80000004177423 */ /* 0x000fe20000000817 */
[----:B------:R-:W-:-:S03]  /*97a0*/  FADD R5, R18, -R5 ;  /* 0x8000000512057221 */ /* 0x000fc60000000000 */
[----:B------:R-:W-:Y:S02]  /*97b0*/  FFMA R4, R23, R4, 0.10000000149011611938 ;  /* 0x3dcccccd17047423 */ /* 0x000fe40000000004 */
[C---:B------:R-:W-:Y:S02]  /*97c0*/  FSETP.GEU.AND P1, PT, |R5|.reuse, R14, PT ;  /* 0x0000000e0500720b */ /* 0x040fe40003f2e200 */
[----:B------:R-:W-:Y:S02]  /*97d0*/  FFMA R23, R4, R62, RZ ;  /* 0x0000003e04177223 */ /* 0x000fe400000000ff */
[----:B------:R-:W-:Y:S02]  /*97e0*/  FSEL R14, |R5|, R14, !P1 ;  /* 0x0000000e050e7208 */ /* 0x000fe40004800200 */
[----:B------:R-:W-:Y:S01]  /*97f0*/  FFMA R5, R23, -10, R62 ;  /* 0xc120000017057823 */ /* 0x000fe2000000003e */
[----:B------:R-:W-:-:S03]  /*9800*/  FSEL R13, R60, R13, !P1 ;  /* 0x0000000d3c0d7208 */ /* 0x000fc60004800000 */
[----:B------:R-:W-:Y:S01]  /*9810*/  FFMA R60, R4, R5, R23 ;  /* 0x00000005043c7223 */ /* 0x000fe20000000017 */
[----:B0-----:R-:W-:Y:S06]  /*9820*/  @!P0 BRA `(.L_x_85) ;  /* 0x0000000000148947 */ /* 0x001fec0003800000 */
[----:B------:R-:W-:Y:S02]  /*9830*/  MOV R4, R62 ;  /* 0x0000003e00047202 */ /* 0x000fe40000000f00 */
[----:B------:R-:W-:Y:S02]  /*9840*/  MOV R5, 0x41200000 ;  /* 0x4120000000057802 */ /* 0x000fe40000000f00 */
[----:B------:R-:W-:-:S07]  /*9850*/  MOV R60, 0x9870 ;  /* 0x00009870003c7802 */ /* 0x000fce0000000f00 */
[----:B------:R-:W-:Y:S05]  /*9860*/  CALL.REL.NOINC `($__internal_0_$__cuda_sm3x_div_rn_noftz_f32_slowpath) ;  /* 0x0000000400dc7944 */ /* 0x000fea0003c00000 */
[----:B------:R-:W-:-:S07]  /*9870*/  MOV R60, R4 ;  /* 0x00000004003c7202 */ /* 0x000fce0000000f00 */
.L_x_85:
        /* <DEDUP_REMOVED lines=21> */
.L_x_86:
        /* <DEDUP_REMOVED lines=10> */
.L_x_82:
        /* <DEDUP_REMOVED lines=17> */
.L_x_88:
        /* <DEDUP_REMOVED lines=23> */
.L_x_89:
        /* <DEDUP_REMOVED lines=22> */
.L_x_90:
[----:B------:R-:W-:-:S04]  /*9e50*/  FFMA R15, R15, R4, R32 ;  /* 0x000000040f0f7223 */ /* 0x000fc80000000020 */
[----:B------:R-:W-:-:S04]  /*9e60*/  FFMA R15, R15, R57, R16 ;  /* 0x000000390f0f7223 */ /* 0x000fc80000000010 */
[----:B------:R-:W-:-:S05]  /*9e70*/  FADD R15, R18, -R15 ;  /* 0x8000000f120f7221 */ /* 0x000fca0000000000 */
[----:B------:R-:W-:-:S04]  /*9e80*/  FSETP.GEU.AND P0, PT, |R15|, R14, PT ;  /* 0x0000000e0f00720b */ /* 0x000fc80003f0e200 */
[----:B------:R-:W-:-:S09]  /*9e90*/  FSEL R13, R4, R13, !P0 ;  /* 0x0000000d040d7208 */ /* 0x000fd20004000000 */
.L_x_81:
[----:B-----5:R-:W-:-:S04]  /*9ea0*/  FADD R5, R18, -R29 ;  /* 0x8000001d12057221 */ /* 0x020fc80000000000 */
[----:B------:R-:W-:Y:S01]  /*9eb0*/  FFMA R4, R5, R13, R32 ;  /* 0x0000000d05047223 */ /* 0x000fe20000000020 */
[----:B------:R-:W-:-:S03]  /*9ec0*/  PRMT R13, R28, 0x7610, R13 ;  /* 0x000076101c0d7816 */ /* 0x000fc6000000000d */
[----:B------:R-:W-:-:S04]  /*9ed0*/  FMUL R15, R4, R57 ;  /* 0x00000039040f7220 */ /* 0x000fc80000400000 */
[----:B------:R-:W-:-:S05]  /*9ee0*/  FFMA R15, R50, R29, R15 ;  /* 0x0000001d320f7223 */ /* 0x000fca000000000f */
[----:B------:R-:W-:-:S07]  /*9ef0*/  MOV R14, R15 ;  /* 0x0000000f000e7202 */ /* 0x000fce0000000f00 */
.L_x_80:
[----:B------:R-:W-:Y:S01]  /*9f00*/  FSETP.NAN.AND P0, PT, |R14|, |R14|, PT ;  /* 0x4000000e0e00720b */ /* 0x000fe20003f08200 */
[----:B------:R-:W0:Y:S01]  /*9f10*/  LDCU UR5, c[0x0][0x398] ;  /* 0x00007300ff0577ac */ /* 0x000e220008000800 */
[----:B------:R-:W-:Y:S02]  /*9f20*/  IADD3 R56, PT, PT, R56, 0x1, RZ ;  /* 0x0000000138387810 */ /* 0x000fe40007ffe0ff */
[----:B------:R-:W-:Y:S02]  /*9f30*/  FSETP.NAN.OR P0, PT, |R33|, |R33|, P0 ;  /* 0x400000212100720b */ /* 0x000fe40000708600 */
[----:B------:R-:W-:Y:S02]  /*9f40*/  MOV R29, R15 ;  /* 0x0000000f001d7202 */ /* 0x000fe40000000f00 */
[----:B------:R-:W-:-:S09]  /*9f50*/  PRMT R28, R13, 0x7610, R28 ;  /* 0x000076100d1c7816 */ /* 0x000fd2000000001c */
[----:B------:R-:W1:Y:S01]  /*9f60*/  @!P0 LDC.64 R4, c[0x0][0x3b0] ;  /* 0x0000ec00ff048b82 */ /* 0x000e620000000a00 */
[----:B------:R-:W-:Y:S01]  /*9f70*/  @!P0 FADD R14, R33, R14 ;  /* 0x0000000e210e8221 */ /* 0x000fe20000000000 */
[----:B-1----:R-:W-:-:S04]  /*9f80*/  @!P0 IMAD.WIDE R4, R17, 0x4, R4 ;  /* 0x0000000411048825 */ /* 0x002fc800078e0204 */
[----:B------:R-:W-:-:S05]  /*9f90*/  @!P0 FMUL R17, R14, 0.5 ;  /* 0x3f0000000e118820 */ /* 0x000fca0000400000 */
[----:B------:R1:W-:Y:S01]  /*9fa0*/  @!P0 STG.E desc[UR8][R4.64], R17 ;  /* 0x0000001104008986 */ /* 0x0003e2000c101908 */
[----:B0-----:R-:W-:-:S13]  /*9fb0*/  ISETP.NE.AND P0, PT, R56, UR5, PT ;  /* 0x0000000538007c0c */ /* 0x001fda000bf05270 */
[----:B-1----:R-:W-:Y:S05]  /*9fc0*/  @P0 BRA `(.L_x_91) ;  /* 0xffffffbc00f00947 */ /* 0x002fea000383ffff */
[----:B------:R-:W-:Y:S05]  /*9fd0*/  EXIT ;  /* 0x000000000000794d */ /* 0x000fea0003800000 */
        .weak           $__internal_0_$__cuda_sm3x_div_rn_noftz_f32_slowpath
        .type           $__internal_0_$__cuda_sm3x_div_rn_noftz_f32_slowpath,@function
        .size           $__internal_0_$__cuda_sm3x_div_rn_noftz_f32_slowpath,(.L_x_187 - $__internal_0_$__cuda_sm3x_div_rn_noftz_f32_slowpath)
$__internal_0_$__cuda_sm3x_div_rn_noftz_f32_slowpath:
[----:B------:R-:W-:Y:S02]  /*9fe0*/  SHF.R.U32.HI R23, RZ, 0x17, R5 ;  /* 0x00000017ff177819 */ /* 0x000fe40000011605 */
[----:B------:R-:W-:Y:S02]  /*9ff0*/  SHF.R.U32.HI R61, RZ, 0x17, R4 ;  /* 0x00000017ff3d7819 */ /* 0x000fe40000011604 */
[----:B------:R-:W-:Y:S02]  /*a000*/  LOP3.LUT R23, R23, 0xff, RZ, 0xc0, !PT ;  /* 0x000000ff17177812 */ /* 0x000fe400078ec0ff */
[----:B------:R-:W-:Y:S02]  /*a010*/  LOP3.LUT R61, R61, 0xff, RZ, 0xc0, !PT ;  /* 0x000000ff3d3d7812 */ /* 0x000fe400078ec0ff */
[----:B------:R-:W-:Y:S02]  /*a020*/  IADD3 R62, PT, PT, R23, -0x1, RZ ;  /* 0xffffffff173e7810 */ /* 0x000fe40007ffe0ff */
[----:B------:R-:W-:-:S02]  /*a030*/  IADD3 R63, PT, PT, R61, -0x1, RZ ;  /* 0xffffffff3d3f7810 */ /* 0x000fc40007ffe0ff */
[----:B------:R-:W-:-:S04]  /*a040*/  ISETP.GT.U32.AND P1, PT, R62, 0xfd, PT ;  /* 0x000000fd3e00780c */ /* 0x000fc80003f24070 */
[----:B------:R-:W-:-:S13]  /*a050*/  ISETP.GT.U32.OR P1, PT, R63, 0xfd, P1 ;  /* 0x000000fd3f00780c */ /* 0x000fda0000f24470 */
[----:B------:R-:W-:Y:S01]  /*a060*/  @!P1 MOV R64, RZ ;  /* 0x000000ff00409202 */ /* 0x000fe20000000f00 */
[----:B------:R-:W-:Y:S06]  /*a070*/  @!P1 BRA `(.L_x_92) ;  /* 0x00000000005c9947 */ /* 0x000fec0003800000 */
[----:B------:R-:W-:Y:S02]  /*a080*/  FSETP.GTU.FTZ.AND P1, PT, |R4|, +INF , PT ;  /* 0x7f8000000400780b */ /* 0x000fe40003f3c200 */
[----:B------:R-:W-:-:S04]  /*a090*/  FSETP.GTU.FTZ.AND P2, PT, |R5|, +INF , PT ;  /* 0x7f8000000500780b */ /* 0x000fc80003f5c200 */
[----:B------:R-:W-:-:S13]  /*a0a0*/  PLOP3.LUT P1, PT, P1, P2, PT, 0xf8, 0x8f ;  /* 0x00000000008f781c */ /* 0x000fda0000f25f70 */
[----:B------:R-:W-:Y:S05]  /*a0b0*/  @P1 BRA `(.L_x_93) ;  /* 0x0000000400481947 */ /* 0x000fea0003800000 */
[----:B------:R-:W-:-:S13]  /*a0c0*/  LOP3.LUT P1, RZ, R5, 0x7fffffff, R4, 0xc8, !PT ;  /* 0x7fffffff05ff7812 */ /* 0x000fda000782c804 */
[----:B------:R-:W-:Y:S05]  /*a0d0*/  @!P1 BRA `(.L_x_94) ;  /* 0x0000000400389947 */ /* 0x000fea0003800000 */
[C---:B------:R-:W-:Y:S02]  /*a0e0*/  FSETP.NEU.FTZ.AND P3, PT, |R4|.reuse, +INF , PT ;  /* 0x7f8000000400780b */ /* 0x040fe40003f7d200 */
[----:B------:R-:W-:Y:S02]  /*a0f0*/  FSETP.NEU.FTZ.AND P2, PT, |R5|, +INF , PT ;  /* 0x7f8000000500780b */ /* 0x000fe40003f5d200 */
[----:B------:R-:W-:-:S11]  /*a100*/  FSETP.NEU.FTZ.AND P1, PT, |R4|, +INF , PT ;  /* 0x7f8000000400780b */ /* 0x000fd60003f3d200 */
[----:B------:R-:W-:Y:S05]  /*a110*/  @!P2 BRA !P3, `(.L_x_94) ;  /* 0x000000040028a947 */ /* 0x000fea0005800000 */
[----:B------:R-:W-:-:S04]  /*a120*/  LOP3.LUT P3, RZ, R4, 0x7fffffff, RZ, 0xc0, !PT ;  /* 0x7fffffff04ff7812 */ /* 0x000fc8000786c0ff */
[----:B------:R-:W-:-:S13]  /*a130*/  PLOP3.LUT P2, PT, P2, P3, PT, 0x2f, 0xf2 ;  /* 0x0000000000f2781c */ /* 0x000fda0001746577 */
[----:B------:R-:W-:Y:S05]  /*a140*/  @P2 BRA `(.L_x_95) ;  /* 0x0000000400142947 */ /* 0x000fea0003800000 */
[----:B------:R-:W-:-:S04]  /*a150*/  LOP3.LUT P2, RZ, R5, 0x7fffffff, RZ, 0xc0, !PT ;  /* 0x7fffffff05ff7812 */ /* 0x000fc8000784c0ff */
[----:B------:R-:W-:-:S13]  /*a160*/  PLOP3.LUT P1, PT, P1, P2, PT, 0x2f, 0xf2 ;  /* 0x0000000000f2781c */ /* 0x000fda0000f24577 */
[----:B------:R-:W-:Y:S05]  /*a170*/  @P1 BRA `(.L_x_96) ;  /* 0x0000000000fc1947 */ /* 0x000fea0003800000 */
[----:B------:R-:W-:Y:S02]  /*a180*/  ISETP.GE.AND P1, PT, R63, RZ, PT ;  /* 0x000000ff3f00720c */ /* 0x000fe40003f26270 */
[----:B------:R-:W-:-:S11]  /*a190*/  ISETP.GE.AND P2, PT, R62, RZ, PT ;  /* 0x000000ff3e00720c */ /* 0x000fd60003f46270 */
[----:B------:R-:W-:Y:S01]  /*a1a0*/  @P1 MOV R64, RZ ;  /* 0x000000ff00401202 */ /* 0x000fe20000000f00 */
[----:B------:R-:W-:Y:S01]  /*a1b0*/  @!P1 FFMA R4, R4, 1.84467440737095516160e+19, RZ ;  /* 0x5f80000004049823 */ /* 0x000fe200000000ff */
[----:B------:R-:W-:Y:S01]  /*a1c0*/  @!P1 MOV R64, 0xffffffc0 ;  /* 0xffffffc000409802 */ /* 0x000fe20000000f00 */
[----:B------:R-:W-:-:S03]  /*a1d0*/  @!P2 FFMA R5, R5, 1.84467440737095516160e+19, RZ ;  /* 0x5f8000000505a823 */ /* 0x000fc600000000ff */
[----:B------:R-:W-:-:S07]  /*a1e0*/  @!P2 IADD3 R64, PT, PT, R64, 0x40, RZ ;  /* 0x000000404040a810 */ /* 0x000fce0007ffe0ff */
.L_x_92:
[----:B------:R-:W-:Y:S02]  /*a1f0*/  LEA R62, R23, 0xc0800000, 0x17 ;  /* 0xc0800000173e7811 */ /* 0x000fe400078eb8ff */
[----:B------:R-:W-:Y:S02]  /*a200*/  IADD3 R61, PT, PT, R61, -0x7f, RZ ;  /* 0xffffff813d3d7810 */ /* 0x000fe40007ffe0ff */
[----:B------:R-:W-:Y:S02]  /*a210*/  IADD3 R67, PT, PT, -R62, R5, RZ ;  /* 0x000000053e437210 */ /* 0x000fe40007ffe1ff */
[C---:B------:R-:W-:Y:S01]  /*a220*/  IADD3 R63, PT, PT, R61.reuse, 0x7f, -R23 ;  /* 0x0000007f3d3f7810 */ /* 0x040fe20007ffe817 */
[----:B------:R-:W-:Y:S01]  /*a230*/  IMAD R4, R61, -0x800000, R4 ;  /* 0xff8000003d047824 */ /* 0x000fe200078e0204 */
[----:B------:R-:W0:Y:S01]  /*a240*/  MUFU.RCP R5, R67 ;  /* 0x0000004300057308 */ /* 0x000e220000001000 */
[----:B------:R-:W-:Y:S01]  /*a250*/  FADD.FTZ R62, -R67, -RZ ;  /* 0x800000ff433e7221 */ /* 0x000fe20000010100 */
[----:B------:R-:W-:-:S03]  /*a260*/  IADD3 R63, PT, PT, R63, R64, RZ ;  /* 0x000000403f3f7210 */ /* 0x000fc60007ffe0ff */
[----:B0-----:R-:W-:-:S04]  /*a270*/  FFMA R68, R5, R62, 1 ;  /* 0x3f80000005447423 */ /* 0x001fc8000000003e */
[----:B------:R-:W-:-:S04]  /*a280*/  FFMA R5, R5, R68, R5 ;  /* 0x0000004405057223 */ /* 0x000fc80000000005 */
[----:B------:R-:W-:-:S04]  /*a290*/  FFMA R23, R4, R5, RZ ;  /* 0x0000000504177223 */ /* 0x000fc800000000ff */
[----:B------:R-:W-:-:S04]  /*a2a0*/  FFMA R68, R62, R23, R4 ;  /* 0x000000173e447223 */ /* 0x000fc80000000004 */
[----:B------:R-:W-:-:S04]  /*a2b0*/  FFMA R23, R5, R68, R23 ;  /* 0x0000004405177223 */ /* 0x000fc80000000017 */
[----:B------:R-:W-:-:S04]  /*a2c0*/  FFMA R4, R62, R23, R4 ;  /* 0x000000173e047223 */ /* 0x000fc80000000004 */
[----:B------:R-:W-:-:S05]  /*a2d0*/  FFMA R64, R5, R4, R23 ;  /* 0x0000000405407223 */ /* 0x000fca0000000017 */
[----:B------:R-:W-:-:S04]  /*a2e0*/  SHF.R.U32.HI R62, RZ, 0x17, R64 ;  /* 0x00000017ff3e7819 */ /* 0x000fc80000011640 */
[----:B------:R-:W-:-:S04]  /*a2f0*/  LOP3.LUT R62, R62, 0xff, RZ, 0xc0, !PT ;  /* 0x000000ff3e3e7812 */ /* 0x000fc800078ec0ff */
[----:B------:R-:W-:-:S04]  /*a300*/  IADD3 R61, PT, PT, R62, R63, RZ ;  /* 0x0000003f3e3d7210 */ /* 0x000fc80007ffe0ff */
[----:B------:R-:W-:-:S04]  /*a310*/  IADD3 R62, PT, PT, R61, -0x1, RZ ;  /* 0xffffffff3d3e7810 */ /* 0x000fc80007ffe0ff */
[----:B------:R-:W-:-:S13]  /*a320*/  ISETP.GE.U32.AND P1, PT, R62, 0xfe, PT ;  /* 0x000000fe3e00780c */ /* 0x000fda0003f26070 */
[----:B------:R-:W-:Y:S05]  /*a330*/  @!P1 BRA `(.L_x_97) ;  /* 0x0000000000809947 */ /* 0x000fea0003800000 */
[----:B------:R-:W-:-:S13]  /*a340*/  ISETP.GT.AND P1, PT, R61, 0xfe, PT ;  /* 0x000000fe3d00780c */ /* 0x000fda0003f24270 */
[----:B------:R-:W-:Y:S05]  /*a350*/  @P1 BRA `(.L_x_98) ;  /* 0x00000000006c1947 */ /* 0x000fea0003800000 */
[----:B------:R-:W-:-:S13]  /*a360*/  ISETP.GE.AND P1, PT, R61, 0x1, PT ;  /* 0x000000013d00780c */ /* 0x000fda0003f26270 */
[----:B------:R-:W-:Y:S05]  /*a370*/  @P1 BRA `(.L_x_99) ;  /* 0x0000000000741947 */ /* 0x000fea0003800000 */
[----:B------:R-:W-:Y:S02]  /*a380*/  ISETP.GE.AND P1, PT, R61, -0x18, PT ;  /* 0xffffffe83d00780c */ /* 0x000fe40003f26270 */
[----:B------:R-:W-:-:S11]  /*a390*/  LOP3.LUT R64, R64, 0x80000000, RZ, 0xc0, !PT ;  /* 0x8000000040407812 */ /* 0x000fd600078ec0ff */
[----:B------:R-:W-:Y:S05]  /*a3a0*/  @!P1 BRA `(.L_x_99) ;  /* 0x0000000000689947 */ /* 0x000fea0003800000 */
[CCC-:B------:R-:W-:Y:S01]  /*a3b0*/  FFMA.RP R63, R5.reuse, R4.reuse, R23.reuse ;  /* 0x00000004053f7223 */ /* 0x1c0fe20000008017 */
[CCC-:B------:R-:W-:Y:S01]  /*a3c0*/  FFMA.RM R62, R5.reuse, R4.reuse, R23.reuse ;  /* 0x00000004053e7223 */ /* 0x1c0fe20000004017 */
[----:B------:R-:W-:Y:S01]  /*a3d0*/  FFMA.RZ R4, R5, R4, R23 ;  /* 0x0000000405047223 */ /* 0x000fe2000000c017 */
[C---:B------:R-:W-:Y:S02]  /*a3e0*/  ISETP.NE.AND P3, PT, R61.reuse, RZ, PT ;  /* 0x000000ff3d00720c */ /* 0x040fe40003f65270 */
[----:B------:R-:W-:Y:S02]  /*a3f0*/  ISETP.NE.AND P2, PT, R61, RZ, PT ;  /* 0x000000ff3d00720c */ /* 0x000fe40003f45270 */
[----:B------:R-:W-:Y:S02]  /*a400*/  LOP3.LUT R4, R4, 0x7fffff, RZ, 0xc0, !PT ;  /* 0x007fffff04047812 */ /* 0x000fe400078ec0ff */
[----:B------:R-:W-:Y:S02]  /*a410*/  FSETP.NEU.FTZ.AND P1, PT, R63, R62, PT ;  /* 0x0000003e3f00720b */ /* 0x000fe40003f3d000 */
[----:B------:R-:W-:-:S02]  /*a420*/  LOP3.LUT R5, R4, 0x800000, RZ, 0xfc, !PT ;  /* 0x0080000004057812 */ /* 0x000fc400078efcff */
[C---:B------:R-:W-:Y:S02]  /*a430*/  IADD3 R4, PT, PT, R61.reuse, 0x20, RZ ;  /* 0x000000203d047810 */ /* 0x040fe40007ffe0ff */
[----:B------:R-:W-:Y:S02]  /*a440*/  IADD3 R61, PT, PT, -R61, RZ, RZ ;  /* 0x000000ff3d3d7210 */ /* 0x000fe40007ffe1ff */
[----:B------:R-:W-:-:S04]  /*a450*/  SHF.L.U32 R4, R5, R4, RZ ;  /* 0x0000000405047219 */ /* 0x000fc800000006ff */
[----:B------:R-:W-:Y:S02]  /*a460*/  ISETP.NE.AND P2, PT, R4, RZ, P2 ;  /* 0x000000ff0400720c */ /* 0x000fe40001745270 */
[----:B------:R-:W-:Y:S02]  /*a470*/  SEL R4, R61, RZ, P3 ;  /* 0x000000ff3d047207 */ /* 0x000fe40001800000 */
[----:B------:R-:W-:Y:S02]  /*a480*/  PLOP3.LUT P1, PT, P1, P2, PT, 0xf8, 0x8f ;  /* 0x00000000008f781c */ /* 0x000fe40000f25f70 */
[----:B------:R-:W-:Y:S02]  /*a490*/  SHF.R.U32.HI R23, RZ, R4, R5 ;  /* 0x00000004ff177219 */ /* 0x000fe40000011605 */
[----:B------:R-:W-:Y:S02]  /*a4a0*/  SEL R4, RZ, 0x1, !P1 ;  /* 0x00000001ff047807 */ /* 0x000fe40004800000 */
[----:B------:R-:W-:-:S04]  /*a4b0*/  SHF.R.U32.HI R5, RZ, 0x1, R23 ;  /* 0x00000001ff057819 */ /* 0x000fc80000011617 */
[----:B------:R-:W-:-:S04]  /*a4c0*/  LOP3.LUT R4, R4, 0x1, R5, 0xf8, !PT ;  /* 0x0000000104047812 */ /* 0x000fc800078ef805 */
[----:B------:R-:W-:-:S04]  /*a4d0*/  LOP3.LUT R4, R4, R23, RZ, 0xc0, !PT ;  /* 0x0000001704047212 */ /* 0x000fc800078ec0ff */
[----:B------:R-:W-:-:S04]  /*a4e0*/  IADD3 R5, PT, PT, R5, R4, RZ ;  /* 0x0000000405057210 */ /* 0x000fc80007ffe0ff */
[----:B------:R-:W-:Y:S01]  /*a4f0*/  LOP3.LUT R64, R5, R64, RZ, 0xfc, !PT ;  /* 0x0000004005407212 */ /* 0x000fe200078efcff */
[----:B------:R-:W-:Y:S06]  /*a500*/  BRA `(.L_x_99) ;  /* 0x0000000000107947 */ /* 0x000fec0003800000 */
.L_x_98:
[----:B------:R-:W-:-:S04]  /*a510*/  LOP3.LUT R64, R64, 0x80000000, RZ, 0xc0, !PT ;  /* 0x8000000040407812 */ /* 0x000fc800078ec0ff */
[----:B------:R-:W-:Y:S01]  /*a520*/  LOP3.LUT R64, R64, 0x7f800000, RZ, 0xfc, !PT ;  /* 0x7f80000040407812 */ /* 0x000fe200078efcff */
[----:B------:R-:W-:Y:S06]  /*a530*/  BRA `(.L_x_99) ;  /* 0x0000000000047947 */ /* 0x000fec0003800000 */
.L_x_97:
[----:B------:R-:W-:-:S07]  /*a540*/  LEA R64, R63, R64, 0x17 ;  /* 0x000000403f407211 */ /* 0x000fce00078eb8ff */
.L_x_99:
[----:B------:R-:W-:Y:S01]  /*a550*/  MOV R4, R64 ;  /* 0x0000004000047202 */ /* 0x000fe20000000f00 */
[----:B------:R-:W-:Y:S06]  /*a560*/  BRA `(.L_x_100) ;  /* 0x0000000000207947 */ /* 0x000fec0003800000 */
.L_x_96:
[----:B------:R-:W-:-:S04]  /*a570*/  LOP3.LUT R4, R5, 0x80000000, R4, 0x48, !PT ;  /* 0x8000000005047812 */ /* 0x000fc800078e4804 */
[----:B------:R-:W-:Y:S01]  /*a580*/  LOP3.LUT R4, R4, 0x7f800000, RZ, 0xfc, !PT ;  /* 0x7f80000004047812 */ /* 0x000fe200078efcff */
[----:B------:R-:W-:Y:S06]  /*a590*/  BRA `(.L_x_100) ;  /* 0x0000000000147947 */ /* 0x000fec0003800000 */
.L_x_95:
[----:B------:R-:W-:Y:S01]  /*a5a0*/  LOP3.LUT R4, R5, 0x80000000, R4, 0x48, !PT ;  /* 0x8000000005047812 */ /* 0x000fe200078e4804 */
[----:B------:R-:W-:Y:S06]  /*a5b0*/  BRA `(.L_x_100) ;  /* 0x00000000000c7947 */ /* 0x000fec0003800000 */
.L_x_94:
[----:B------:R-:W0:Y:S01]  /*a5c0*/  MUFU.RSQ R4, -QNAN ;  /* 0xffc0000000047908 */ /* 0x000e220000001400 */
[----:B------:R-:W-:Y:S05]  /*a5d0*/  BRA `(.L_x_100) ;  /* 0x0000000000047947 */ /* 0x000fea0003800000 */
.L_x_93:
[----:B------:R-:W-:-:S07]  /*a5e0*/  FADD.FTZ R4, R4, R5 ;  /* 0x0000000504047221 */ /* 0x000fce0000010000 */
.L_x_100:
[----:B------:R-:W-:-:S04]  /*a5f0*/  HFMA2 R61, -RZ, RZ, 0, 0 ;  /* 0x00000000ff3d7431 */ /* 0x000fc800000001ff */
[----:B0-----:R-:W-:Y:S05]  /*a600*/  RET.REL.NODEC R60 `(dma_many_series_one_param_f32) ;  /* 0xffffff583c7c7950 */ /* 0x001fea0003c3ffff */
.L_x_101:
[----:B------:R-:W-:-:S00]  /*a610*/  BRA `(.L_x_101) ;  /* 0xfffffffc00fc7947 */ /* 0x000fc0000383ffff */
[----:B------:R-:W-:-:S00]  /*a620*/  NOP ;  /* 0x0000000000007918 */ /* 0x000fc00000000000 */
        /* <DEDUP_REMOVED lines=13> */
.L_x_187:


//--------------------- .text.dma_batch_f32       --------------------------
	.section	.text.dma_batch_f32,"ax",@progbits
	.align	128
        .global         dma_batch_f32
        .type           dma_batch_f32,@function
        .size           dma_batch_f32,(.L_x_189 - dma_batch_f32)
        .other          dma_batch_f32,@"STO_CUDA_ENTRY STV_DEFAULT"
dma_batch_f32:
.text.dma_batch_f32:
[----:B------:R-:W-:Y:S01]  /*0000*/  LDC R1, c[0x0][0x37c] ;  /* 0x0000df00ff017b82 */ /* 0x000fe20000000800 */
[----:B------:R-:W0:Y:S01]  /*0010*/  S2R R11, SR_CTAID.X ;  /* 0x00000000000b7919 */ /* 0x000e220000002500 */
[----:B------:R-:W0:Y:S01]  /*0020*/  LDCU UR4, c[0x0][0x3ac] ;  /* 0x00007580ff0477ac */ /* 0x000e220008000800 */
[----:B------:R-:W1:Y:S01]  /*0030*/  S2R R0, SR_TID.X ;  /* 0x0000000000007919 */ /* 0x000e620000002100 */
[----:B------:R-:W2:Y:S02]  /*0040*/  LDCU UR5, c[0x0][0x3b0] ;  /* 0x00007600ff0577ac */ /* 0x000ea40008000800 */
[----:B--2---:R-:W-:Y:S02]  /*0050*/  MOV R63, UR5 ;  /* 0x00000005003f7c02 */ /* 0x004fe40008000f00 */
[----:B0-----:R-:W-:-:S04]  /*0060*/  ISETP.GE.AND P0, PT, R11, UR4, PT ;  /* 0x000000040b007c0c */ /* 0x001fc8000bf06270 */
[----:B-1----:R-:W-:-:S13]  /*0070*/  ISETP.NE.OR P0, PT, R0, RZ, P0 ;  /* 0x000000ff0000720c */ /* 0x002fda0000705670 */
[----:B------:R-:W-:Y:S05]  /*0080*/  @P0 EXIT ;  /* 0x000000000000094d */ /* 0x000fea0003800000 */
[----:B------:R-:W0:Y:S01]  /*0090*/  LDC.64 R2, c[0x0][0x388] ;  /* 0x0000e200ff027b82 */ /* 0x000e220000000a00 */
[----:B------:R-:W1:Y:S01]  /*00a0*/  LDCU.64 UR10, c[0x0][0x358] ;  /* 0x00006b00ff0a77ac */ /* 0x000e620008000a00 */
[----:B------:R-:W2:Y:S06]  /*00b0*/  LDCU UR4, c[0x0][0x3a8] ;  /* 0x00007500ff0477ac */ /* 0x000eac0008000800 */
[----:B------:R-:W3:Y:S08]  /*00c0*/  LDC.64 R4, c[0x0][0x390] ;  /* 0x0000e400ff047b82 */ /* 0x000ef00000000a00 */
[----:B------:R-:W4:Y:S01]  /*00d0*/  LDC.64 R6, c[0x0][0x398] ;  /* 0x0000e600ff067b82 */ /* 0x000f220000000a00 */
[----:B0-----:R-:W-:-:S05]  /*00e0*/  IMAD.WIDE.U32 R2, R11, 0x4, R2 ;  /* 0x000000040b027825 */ /* 0x001fca00078e0002 */
[----:B-1----:R-:W2:Y:S01]  /*00f0*/  LDG.E.CONSTANT R62, desc[UR10][R2.64] ;  /* 0x0000000a023e7981 */ /* 0x002ea2000c1e9900 */
[----:B---3--:R-:W-:-:S05]  /*0100*/  IMAD.WIDE.U32 R4, R11, 0x4, R4 ;  /* 0x000000040b047825 */ /* 0x008fca00078e0004 */
[----:B------:R-:W2:Y:S02]  /*0110*/  LDG.E.CONSTANT R61, desc[UR10][R4.64] ;  /* 0x0000000a043d7981 */ /* 0x000ea4000c1e9900 */
[----:B--2---:R-:W-:-:S04]  /*0120*/  VIMNMX3 R0, R62, UR4, R61, PT ;  /* 0x000000043e007c0f */ /* 0x004fc8000b80013d */
[----:B------:R-:W-:-:S13]  /*0130*/  ISETP.GE.AND P0, PT, R0, 0x1, PT ;  /* 0x000000010000780c */ /* 0x000fda0003f06270 */
[----:B----4-:R-:W-:Y:S05]  /*0140*/  @!P0 EXIT ;  /* 0x000000000000894d */ /* 0x010fea0003800000 */
[----:B------:R-:W0:Y:S01]  /*0150*/  LDC.64 R4, c[0x0][0x3a0] ;  /* 0x0000e800ff047b82 */ /* 0x000e220000000a00 */
[----:B------:R-:W-:-:S06]  /*0160*/  IMAD.WIDE.U32 R2, R11, 0x4, R6 ;  /* 0x000000040b027825 */ /* 0x000fcc00078e0006 */
[----:B------:R-:W2:Y:S01]  /*0170*/  LDG.E.CONSTANT R2, desc[UR10][R2.64] ;  /* 0x0000000a02027981 */ /* 0x000ea2000c1e9900 */
[----:B0-----:R-:W-:-:S06]  /*0180*/  IMAD.WIDE.U32 R4, R11, 0x4, R4 ;  /* 0x000000040b047825 */ /* 0x001fcc00078e0004 */
[----:B------:R-:W3:Y:S01]  /*0190*/  LDG.E.CONSTANT R4, desc[UR10][R4.64] ;  /* 0x0000000a04047981 */ /* 0x000ee2000c1e9900 */
[----:B------:R-:W-:-:S04]  /*01a0*/  I2FP.F32.U32 R60, R62 ;  /* 0x0000003e003c7245 */ /* 0x000fc80000201000 */
[----:B------:R-:W-:Y:S01]  /*01b0*/  IADD3 R0, PT, PT, R60, -0xd000000, RZ ;  /* 0xf30000003c007810 */ /* 0x000fe20007ffe0ff */
[----:B------:R0:W1:Y:S03]  /*01c0*/  MUFU.RSQ R7, R60 ;  /* 0x0000003c00077308 */ /* 0x0000660000001400 */
[----:B------:R-:W-:Y:S02]  /*01d0*/  ISETP.GT.U32.AND P0, PT, R0, 0x727fffff, PT ;  /* 0x727fffff0000780c */ /* 0x000fe40003f04070 */
[----:B--2---:R-:W-:Y:S02]  /*01e0*/  R2UR UR9, R2 ;  /* 0x00000000020972ca */ /* 0x004fe400000e0000 */
[----:B---3--:R-:W-:-:S09]  /*01f0*/  R2UR UR12, R4 ;  /* 0x00000000040c72ca */ /* 0x008fd200000e0000 */
[----:B01----:R-:W-:Y:S06]  /*0200*/  @!P0 BRA `(.L_x_102) ;  /* 0x00000000000c8947 */ /* 0x003fec0003800000 */
[----:B------:R-:W-:-:S07]  /*0210*/  MOV R4, 0x230 ;  /* 0x0000023000047802 */ /* 0x000fce0000000f00 */
[----:B------:R-:W-:Y:S05]  /*0220*/  CALL.REL.NOINC `($__internal_1_$__cuda_sm20_sqrt_rn_f32_slowpath) ;  /* 0x00000070001c7944 */ /* 0x000fea0003c00000 */
[----:B------:R-:W-:Y:S05]  /*0230*/  BRA `(.L_x_103) ;  /* 0x0000000000107947 */ /* 0x000fea0003800000 */
.L_x_102:
[----:B------:R-:W-:Y:S01]  /*0240*/  FMUL.FTZ R3, R60, R7 ;  /* 0x000000073c037220 */ /* 0x000fe20000410000 */
[----:B------:R-:W-:-:S03]  /*0250*/  FMUL.FTZ R7, R7, 0.5 ;  /* 0x3f00000007077820 */ /* 0x000fc60000410000 */
[----:B------:R-:W-:-:S04]  /*0260*/  FFMA R0, -R3, R3, R60 ;  /* 0x0000000303007223 */ /* 0x000fc8000000013c */
[----:B------:R-:W-:-:S07]  /*0270*/  FFMA R0, R0, R7, R3 ;  /* 0x0000000700007223 */ /* 0x000fce0000000003 */
.L_x_103:
[----:B------:R-:W0:Y:S01]  /*0280*/  LDC R8, c[0x0][0x3a8] ;  /* 0x0000ea00ff087b82 */ /* 0x000e220000000800 */
[----:B------:R-:W-:Y:S01]  /*0290*/  FADD R0, R0, 0.5 ;  /* 0x3f00000000007421 */ /* 0x000fe20000000000 */
[----:B------:R-:W-:-:S03]  /*02a0*/  HFMA2 R9, -RZ, RZ, 0, 0 ;  /* 0x00000000ff097431 */ /* 0x000fc600000001ff */
[----:B------:R1:W2:Y:S01]  /*02b0*/  F2I.FLOOR.NTZ R59, R0 ;  /* 0x00000000003b7305 */ /* 0x0002a20000207100 */
[C---:B0-----:R-:W-:Y:S01]  /*02c0*/  IADD3 R2, PT, PT, R8.reuse, -0x1, RZ ;  /* 0xffffffff08027810 */ /* 0x041fe20007ffe0ff */
[----:B------:R-:W-:Y:S01]  /*02d0*/  IMAD R58, R11, R8, RZ ;  /* 0x000000080b3a7224 */ /* 0x000fe200078e02ff */
[----:B------:R-:W-:Y:S02]  /*02e0*/  LOP3.LUT R6, R8, 0x7, RZ, 0xc0, !PT ;  /* 0x0000000708067812 */ /* 0x000fe400078ec0ff */
[----:B------:R-:W-:Y:S02]  /*02f0*/  ISETP.GE.U32.AND P0, PT, R2, 0x7, PT ;  /* 0x000000070200780c */ /* 0x000fe40003f06070 */
[----:B------:R-:W-:-:S11]  /*0300*/  ISETP.NE.AND P1, PT, R6, RZ, PT ;  /* 0x000000ff0600720c */ /* 0x000fd60003f25270 */
[----:B-12---:R-:W-:Y:S05]  /*0310*/  @!P0 BRA `(.L_x_104) ;  /* 0x0000000000448947 */ /* 0x006fea0003800000 */
[----:B------:R-:W0:Y:S01]  /*0320*/  LDC.64 R4, c[0x0][0x3b8] ;  /* 0x0000ee00ff047b82 */ /* 0x000e220000000a00 */
[----:B------:R-:W-:Y:S01]  /*0330*/  LOP3.LUT R9, R8, 0x7ffffff8, RZ, 0xc0, !PT ;  /* 0x7ffffff808097812 */ /* 0x000fe200078ec0ff */
[----:B------:R-:W-:Y:S01]  /*0340*/  UMOV UR4, URZ ;  /* 0x000000ff00047c82 */ /* 0x000fe20008000000 */
[----:B------:R-:W-:-:S07]  /*0350*/  MOV R7, 0x7fc00000 ;  /* 0x7fc0000000077802 */ /* 0x000fce0000000f00 */
.L_x_105:
[----:B-1----:R-:W-:Y:S01]  /*0360*/  IADD3 R3, PT, PT, R58, UR4, RZ ;  /* 0x000000043a037c10 */ /* 0x002fe2000fffe0ff */
[----:B------:R-:W-:-:S04]  /*0370*/  UIADD3 UR4, UPT, UPT, UR4, 0x8, URZ ;  /* 0x0000000804047890 */ /* 0x000fc8000fffe0ff */
[----:B0-----:R-:W-:Y:S02]  /*0380*/  IMAD.WIDE.U32 R2, R3, 0x4, R4 ;  /* 0x0000000403027825 */ /* 0x001fe400078e0004 */
[----:B------:R-:W-:-:S03]  /*0390*/  ISETP.NE.AND P0, PT, R9, UR4, PT ;  /* 0x0000000409007c0c */ /* 0x000fc6000bf05270 */
[----:B------:R1:W-:Y:S04]  /*03a0*/  STG.E desc[UR10][R2.64], R7 ;  /* 0x0000000702007986 */ /* 0x0003e8000c10190a */
[----:B------:R1:W-:Y:S04]  /*03b0*/  STG.E desc[UR10][R2.64+0x4], R7 ;  /* 0x0000040702007986 */ /* 0x0003e8000c10190a */
[----:B------:R1:W-:Y:S04]  /*03c0*/  STG.E desc[UR10][R2.64+0x8], R7 ;  /* 0x0000080702007986 */ /* 0x0003e8000c10190a */
[----:B------:R1:W-:Y:S04]  /*03d0*/  STG.E desc[UR10][R2.64+0xc], R7 ;  /* 0x00000c0702007986 */ /* 0x0003e8000c10190a */
[----:B------:R1:W-:Y:S04]  /*03e0*/  STG.E desc[UR10][R2.64+0x10], R7 ;  /* 0x0000100702007986 */ /* 0x0003e8000c10190a */
[----:B------:R1:W-:Y:S04]  /*03f0*/  STG.E desc[UR10][R2.64+0x14], R7 ;  /* 0x0000140702007986 */ /* 0x0003e8000c10190a */
[----:B------:R1:W-:Y:S04]  /*0400*/  STG.E desc[UR10][R2.64+0x18], R7 ;  /* 0x0000180702007986 */ /* 0x0003e8000c10190a */
[----:B------:R1:W-:Y:S01]  /*0410*/  STG.E desc[UR10][R2.64+0x1c], R7 ;  /* 0x00001c0702007986 */ /* 0x0003e2000c10190a */
[----:B------:R-:W-:Y:S05]  /*0420*/  @P0 BRA `(.L_x_105) ;  /* 0xfffffffc00cc0947 */ /* 0x000fea000383ffff */
.L_x_104:
[----:B------:R-:W-:Y:S05]  /*0430*/  @!P1 BRA `(.L_x_106) ;  /* 0x0000000000a09947 */ /* 0x000fea0003800000 */
[----:B------:R-:W-:Y:S02]  /*0440*/  ISETP.GE.U32.AND P1, PT, R6, 0x4, PT ;  /* 0x000000040600780c */ /* 0x000fe40003f26070 */
[----:B------:R-:W-:-:S04]  /*0450*/  LOP3.LUT R12, R8, 0x3, RZ, 0xc0, !PT ;  /* 0x00000003080c7812 */ /* 0x000fc800078ec0ff */
[----:B------:R-:W-:-:S07]  /*0460*/  ISETP.NE.AND P0, PT, R12, RZ, PT ;  /* 0x000000ff0c00720c */ /* 0x000fce0003f05270 */
[----:B------:R-:W-:Y:S06]  /*0470*/  @!P1 BRA `(.L_x_107) ;  /* 0x0000000000389947 */ /* 0x000fec0003800000 */
[----:B------:R-:W0:Y:S01]  /*0480*/  LDC.64 R10, c[0x0][0x3b8] ;  /* 0x0000ee00ff0a7b82 */ /* 0x000e220000000a00 */
[CC--:B------:R-:W-:Y:S02]  /*0490*/  IADD3 R0, P1, PT, R58.reuse, R9.reuse, RZ ;  /* 0x000000093a007210 */ /* 0x0c0fe40007f3e0ff */
[----:B------:R-:W-:Y:S02]  /*04a0*/  IADD3 R5, PT, PT, R58, R9, RZ ;  /* 0x000000093a057210 */ /* 0x000fe40007ffe0ff */
[----:B------:R-:W-:Y:S02]  /*04b0*/  IADD3.X R6, PT, PT, RZ, RZ, RZ, P1, !PT ;  /* 0x000000ffff067210 */ /* 0x000fe40000ffe4ff */
[----:B-1----:R-:W-:Y:S01]  /*04c0*/  MOV R7, 0x7fc00000 ;  /* 0x7fc0000000077802 */ /* 0x002fe20000000f00 */
[----:B------:R-:W1:Y:S01]  /*04d0*/  LDC.64 R2, c[0x0][0x3b8] ;  /* 0x0000ee00ff027b82 */ /* 0x000e620000000a00 */
[----:B------:R-:W-:Y:S02]  /*04e0*/  IADD3 R9, PT, PT, R9, 0x4, RZ ;  /* 0x0000000409097810 */ /* 0x000fe40007ffe0ff */
[----:B0-----:R-:W-:Y:S01]  /*04f0*/  LEA R4, P1, R0, R10, 0x2 ;  /* 0x0000000a00047211 */ /* 0x001fe200078210ff */
[----:B-1----:R-:W-:-:S03]  /*0500*/  IMAD.WIDE.U32 R2, R5, 0x4, R2 ;  /* 0x0000000405027825 */ /* 0x002fc600078e0002 */
[----:B------:R-:W-:Y:S02]  /*0510*/  LEA.HI.X R5, R0, R11, R6, 0x2, P1 ;  /* 0x0000000b00057211 */ /* 0x000fe400008f1406 */
[----:B------:R0:W-:Y:S04]  /*0520*/  STG.E desc[UR10][R2.64], R7 ;  /* 0x0000000702007986 */ /* 0x0001e8000c10190a */
[----:B------:R0:W-:Y:S04]  /*0530*/  STG.E desc[UR10][R4.64+0x4], R7 ;  /* 0x0000040704007986 */ /* 0x0001e8000c10190a */
[----:B------:R0:W-:Y:S04]  /*0540*/  STG.E desc[UR10][R4.64+0x8], R7 ;  /* 0x0000080704007986 */ /* 0x0001e8000c10190a */
[----:B------:R0:W-:Y:S02]  /*0550*/  STG.E desc[UR10][R4.64+0xc], R7 ;  /* 0x00000c0704007986 */ /* 0x0001e4000c10190a */
.L_x_107:
[----:B------:R-:W-:Y:S05]  /*0560*/  @!P0 BRA `(.L_x_106) ;  /* 0x0000000000548947 */ /* 0x000fea0003800000 */
[----:B------:R-:W-:Y:S02]  /*0570*/  LOP3.LUT R0, R8, 0x1, RZ, 0xc0, !PT ;  /* 0x0000000108007812 */ /* 0x000fe400078ec0ff */
[----:B------:R-:W-:Y:S02]  /*0580*/  ISETP.NE.AND P1, PT, R12, 0x1, PT ;  /* 0x000000010c00780c */ /* 0x000fe40003f25270 */
[----:B------:R-:W-:-:S13]  /*0590*/  ISETP.NE.U32.AND P0, PT, R0, 0x1, PT ;  /* 0x000000010000780c */ /* 0x000fda0003f05070 */
[----:B01----:R-:W0:Y:S01]  /*05a0*/  @!P0 LDC.64 R6, c[0x0][0x3b8] ;  /* 0x0000ee00ff068b82 */ /* 0x003e220000000a00 */
[----:B------:R-:W-:Y:S05]  /*05b0*/  @!P1 BRA `(.L_x_108) ;  /* 0x0000000000309947 */ /* 0x000fea0003800000 */
[----:B------:R-:W1:Y:S01]  /*05c0*/  LDC.64 R12, c[0x0][0x3b8] ;  /* 0x0000ee00ff0c7b82 */ /* 0x000e620000000a00 */
[CC--:B------:R-:W-:Y:S02]  /*05d0*/  IADD3 R0, P1, PT, R58.reuse, R9.reuse, RZ ;  /* 0x000000093a007210 */ /* 0x0c0fe40007f3e0ff */
[----:B------:R-:W-:Y:S02]  /*05e0*/  IADD3 R5, PT, PT, R58, R9, RZ ;  /* 0x000000093a057210 */ /* 0x000fe40007ffe0ff */
[----:B------:R-:W-:Y:S02]  /*05f0*/  IADD3.X R10, PT, PT, RZ, RZ, RZ, P1, !PT ;  /* 0x000000ffff0a7210 */ /* 0x000fe40000ffe4ff */
[----:B------:R-:W-:Y:S01]  /*0600*/  MOV R11, 0x7fc00000 ;  /* 0x7fc00000000b7802 */ /* 0x000fe20000000f00 */
[----:B------:R-:W2:Y:S01]  /*0610*/  LDC.64 R2, c[0x0][0x3b8] ;  /* 0x0000ee00ff027b82 */ /* 0x000ea20000000a00 */
[----:B------:R-:W-:Y:S02]  /*0620*/  IADD3 R9, PT, PT, R9, 0x2, RZ ;  /* 0x0000000209097810 */ /* 0x000fe40007ffe0ff */
[----:B-1----:R-:W-:Y:S01]  /*0630*/  LEA R4, P1, R0, R12, 0x2 ;  /* 0x0000000c00047211 */ /* 0x002fe200078210ff */
[----:B--2---:R-:W-:-:S03]  /*0640*/  IMAD.WIDE.U32 R2, R5, 0x4, R2 ;  /* 0x0000000405027825 */ /* 0x004fc600078e0002 */
[----:B------:R-:W-:Y:S02]  /*0650*/  LEA.HI.X R5, R0, R13, R10, 0x2, P1 ;  /* 0x0000000d00057211 */ /* 0x000fe400008f140a */
[----:B------:R1:W-:Y:S04]  /*0660*/  STG.E desc[UR10][R2.64], R11 ;  /* 0x0000000b02007986 */ /* 0x0003e8000c10190a */
[----:B------:R1:W-:Y:S03]  /*0670*/  STG.E desc[UR10][R4.64+0x4], R11 ;  /* 0x0000040b04007986 */ /* 0x0003e6000c10190a */
.L_x_108:
[----:B-1----:R-:W-:Y:S02]  /*0680*/  @!P0 IADD3 R3, PT, PT, R58, R9, RZ ;  /* 0x000000093a038210 */ /* 0x002fe40007ffe0ff */
[----:B------:R-:W-:-:S03]  /*0690*/  @!P0 MOV R5, 0x7fc00000 ;  /* 0x7fc0000000058802 */ /* 0x000fc60000000f00 */
[----:B0-----:R-:W-:-:S05]  /*06a0*/  @!P0 IMAD.WIDE.U32 R2, R3, 0x4, R6 ;  /* 0x0000000403028825 */ /* 0x001fca00078e0006 */
[----:B------:R2:W-:Y:S02]  /*06b0*/  @!P0 STG.E desc[UR10][R2.64], R5 ;  /* 0x0000000502008986 */ /* 0x0005e4000c10190a */
.L_x_106:
[----:B------:R-:W3:Y:S02]  /*06c0*/  LDCU UR4, c[0x0][0x3b0] ;  /* 0x00007600ff0477ac */ /* 0x000ee40008000800 */
[----:B---3--:R-:W-:-:S13]  /*06d0*/  ISETP.LE.AND P0, PT, R8, UR4, PT ;  /* 0x0000000408007c0c */ /* 0x008fda000bf03270 */
[----:B------:R-:W-:Y:S05]  /*06e0*/  @P0 EXIT ;  /* 0x000000000000094d */ /* 0x000fea0003800000 */
[----:B------:R-:W-:Y:S01]  /*06f0*/  I2FP.F32.U32 R0, R61 ;  /* 0x0000003d00007245 */ /* 0x000fe20000201000 */
[----:B------:R-:W-:Y:S01]  /*0700*/  UMOV UR4, 0x40000000 ;  /* 0x4000000000047882 */ /* 0x000fe20000000000 */
[----:B------:R-:W-:Y:S02]  /*0710*/  SHF.R.U32.HI R57, RZ, 0x1, R62 ;  /* 0x00000001ff397819 */ /* 0x000fe4000001163e */
[----:B0-----:R-:W-:Y:S01]  /*0720*/  MOV R4, UR4 ;  /* 0x0000000400047c02 */ /* 0x001fe20008000f00 */
[----:B--2---:R-:W-:-:S04]  /*0730*/  FADD R5, R0, 1 ;  /* 0x3f80000000057421 */ /* 0x004fc80000000000 */
[----:B------:R-:W1:Y:S08]  /*0740*/  MUFU.RCP R0, R5 ;  /* 0x0000000500007308 */ /* 0x000e700000001000 */
[----:B------:R-:W0:Y:S01]  /*0750*/  FCHK P0, R4, R5 ;  /* 0x0000000504007302 */ /* 0x000e220000000000 */
[----:B-1----:R-:W-:-:S04]  /*0760*/  FFMA R3, -R5, R0, 1 ;  /* 0x3f80000005037423 */ /* 0x002fc80000000100 */
[----:B------:R-:W-:-:S04]  /*0770*/  FFMA R0, R0, R3, R0 ;  /* 0x0000000300007223 */ /* 0x000fc80000000000 */
[----:B------:R-:W-:-:S04]  /*0780*/  FFMA R3, R0, 2, RZ ;  /* 0x4000000000037823 */ /* 0x000fc800000000ff */
[----:B------:R-:W-:-:S04]  /*0790*/  FFMA R2, -R5, R3, 2 ;  /* 0x4000000005027423 */ /* 0x000fc80000000103 */
[----:B------:R-:W-:-:S05]  /*07a0*/  FFMA R2, R0, R2, R3 ;  /* 0x0000000200027223 */ /* 0x000fca0000000003 */
[----:B------:R-:W-:Y:S01]  /*07b0*/  R2UR UR13, R2 ;  /* 0x00000000020d72ca */ /* 0x000fe200000e0000 */
[----:B0-----:R-:W-:-:S14]  /*07c0*/  @!P0 BRA `(.L_x_109) ;  /* 0x0000000000108947 */ /* 0x001fdc0003800000 */
[----:B------:R-:W-:Y:S01]  /*07d0*/  HFMA2 R67, -RZ, RZ, 2, 0 ;  /* 0x40000000ff437431 */ /* 0x000fe200000001ff */
[----:B------:R-:W-:-:S07]  /*07e0*/  MOV R64, 0x800 ;  /* 0x0000080000407802 */ /* 0x000fce0000000f00 */
[----:B------:R-:W-:Y:S05]  /*07f0*/  CALL.REL.NOINC `($__internal_2_$__cuda_sm3x_div_rn_noftz_f32_slowpath) ;  /* 0x0000006c00047944 */ /* 0x000fea0003c00000 */
[----:B------:R-:W-:-:S15]  /*0800*/  R2UR UR13, R5 ;  /* 0x00000000050d72ca */ /* 0x000fde00000e0000 */
.L_x_109:
[----:B------:R-:W-:Y:S02]  /*0810*/  ISETP.GE.AND P0, PT, R59, 0x1, PT ;  /* 0x000000013b00780c */ /* 0x000fe40003f06270 */
[----:B------:R-:W-:Y:S02]  /*0820*/  IADD3 R56, PT, PT, R57, -0x1, RZ ;  /* 0xffffffff39387810 */ /* 0x000fe40007ffe0ff */
[----:B------:R-:W-:-:S09]  /*0830*/  MOV R55, RZ ;  /* 0x000000ff00377202 */ /* 0x000fd20000000f00 */
[----:B------:R-:W-:Y:S05]  /*0840*/  @!P0 BRA `(.L_x_110) ;  /* 0x0000000000448947 */ /* 0x000fea0003800000 */
        /* <DEDUP_REMOVED lines=13> */
[----:B------:R-:W-:Y:S02]  /*0920*/  MOV R5, R4 ;  /* 0x0000000400057202 */ /* 0x000fe40000000f00 */
[----:B------:R-:W-:-:S07]  /*0930*/  MOV R64, 0x950 ;  /* 0x0000095000407802 */ /* 0x000fce0000000f00 */
[----:B------:R-:W-:Y:S05]  /*0940*/  CALL.REL.NOINC `($__internal_2_$__cuda_sm3x_div_rn_noftz_f32_slowpath) ;  /* 0x0000006800b07944 */ /* 0x000fea0003c00000 */
.L_x_111:
[----:B------:R-:W-:-:S07]  /*0950*/  MOV R55, R5 ;  /* 0x0000000500377202 */ /* 0x000fce0000000f00 */
.L_x_110:
[----:B------:R-:W-:Y:S01]  /*0960*/  ISETP.GE.U32.AND P0, PT, R62, 0x2, PT ;  /* 0x000000023e00780c */ /* 0x000fe20003f06070 */
[----:B------:R-:W-:-:S12]  /*0970*/  HFMA2 R54, -RZ, RZ, 0, 0 ;  /* 0x00000000ff367431 */ /* 0x000fd800000001ff */
        /* <DEDUP_REMOVED lines=15> */
[----:B------:R-:W-:Y:S05]  /*0a70*/  CALL.REL.NOINC `($__internal_2_$__cuda_sm3x_div_rn_noftz_f32_slowpath) ;  /* 0x0000006800647944 */ /* 0x000fea0003c00000 */
[----:B------:R-:W-:-:S07]  /*0a80*/  MOV R54, R5 ;  /* 0x0000000500367202 */ /* 0x000fce0000000f00 */
.L_x_112:
[----:B------:R-:W-:Y:S01]  /*0a90*/  FADD R5, R60, 1 ;  /* 0x3f8000003c057421 */ /* 0x000fe20000000000 */
[----:B------:R-:W-:Y:S02]  /*0aa0*/  UMOV UR4, 0x40000000 ;  /* 0x4000000000047882 */ /* 0x000fe40000000000 */
[----:B------:R-:W-:Y:S01]  /*0ab0*/  MOV R2, UR4 ;  /* 0x0000000400027c02 */ /* 0x000fe20008000f00 */
        /* <DEDUP_REMOVED lines=10> */
[----:B------:R-:W-:Y:S05]  /*0b60*/  CALL.REL.NOINC `($__internal_2_$__cuda_sm3x_div_rn_noftz_f32_slowpath) ;  /* 0x0000006800287944 */ /* 0x000fea0003c00000 */
[----:B------:R-:W-:-:S07]  /*0b70*/  MOV R52, R5 ;  /* 0x0000000500347202 */ /* 0x000fce0000000f00 */
.L_x_113:
[----:B------:R-:W0:Y:S01]  /*0b80*/  LDC R9, c[0x0][0x3b0] ;  /* 0x0000ec00ff097b82 */ /* 0x000e220000000800 */
[----:B------:R-:W-:Y:S01]  /*0b90*/  IADD3 R0, PT, PT, R57, 0x1, RZ ;  /* 0x0000000139007810 */ /* 0x000fe20007ffe0ff */
[----:B------:R-:W-:Y:S01]  /*0ba0*/  FMUL R2, R60, 0.5 ;  /* 0x3f0000003c027820 */ /* 0x000fe20000400000 */
[----:B------:R-:W-:Y:S01]  /*0bb0*/  I2FP.F32.U32 R53, R57 ;  /* 0x0000003900357245 */ /* 0x000fe20000201000 */
[----:B------:R-:W-:Y:S01]  /*0bc0*/  UIADD3 UR4, UPT, UPT, UR9, 0x1, URZ ;  /* 0x0000000109047890 */ /* 0x000fe2000fffe0ff */
[----:B------:R-:W-:Y:S01]  /*0bd0*/  IADD3 R4, PT, PT, R62, 0x1, RZ ;  /* 0x000000013e047810 */ /* 0x000fe20007ffe0ff */
[----:B------:R-:W-:Y:S01]  /*0be0*/  HFMA2 R22, -RZ, RZ, 0, 0 ;  /* 0x00000000ff167431 */ /* 0x000fe200000001ff */
[----:B------:R-:W-:Y:S01]  /*0bf0*/  IADD3 R6, PT, PT, R59, 0x1, RZ ;  /* 0x000000013b067810 */ /* 0x000fe20007ffe0ff */
[----:B------:R-:W-:Y:S01]  /*0c00*/  HFMA2 R38, -RZ, RZ, 0, 0 ;  /* 0x00000000ff267431 */ /* 0x000fe200000001ff */
[----:B------:R-:W-:Y:S01]  /*0c10*/  I2FP.F32.U32 R51, R59 ;  /* 0x0000003b00337245 */ /* 0x000fe20000201000 */
[----:B------:R-:W-:Y:S01]  /*0c20*/  HFMA2 R21, -RZ, RZ, 0, 0 ;  /* 0x00000000ff157431 */ /* 0x000fe200000001ff */
[----:B------:R-:W-:Y:S01]  /*0c30*/  I2FP.F32.U32 R3, R0 ;  /* 0x0000000000037245 */ /* 0x000fe20000201000 */
[----:B------:R-:W-:Y:S01]  /*0c40*/  FMUL R0, R53, 0.5 ;  /* 0x3f00000035007820 */ /* 0x000fe20000400000 */
[----:B------:R-:W-:Y:S01]  /*0c50*/  I2FP.F32.U32 R5, R4 ;  /* 0x0000000400057245 */ /* 0x000fe20000201000 */
[----:B------:R-:W-:Y:S01]  /*0c60*/  FMUL R4, R51, 0.5 ;  /* 0x3f00000033047820 */ /* 0x000fe20000400000 */
[----:B------:R-:W-:Y:S01]  /*0c70*/  I2FP.F32.U32 R7, R6 ;  /* 0x0000000600077245 */ /* 0x000fe20000201000 */
[----:B------:R-:W-:Y:S01]  /*0c80*/  FMUL R0, R0, R3 ;  /* 0x0000000300007220 */ /* 0x000fe20000400000 */
[----:B------:R-:W-:Y:S01]  /*0c90*/  ISETP.GE.U32.AND P0, PT, R62, 0x2, PT ;  /* 0x000000023e00780c */ /* 0x000fe20003f06070 */
[----:B------:R-:W-:Y:S01]  /*0ca0*/  FMUL R5, R2, R5 ;  /* 0x0000000502057220 */ /* 0x000fe20000400000 */
[----:B------:R-:W-:Y:S01]  /*0cb0*/  LEA.HI R6, R62, 0xffffffff, RZ, 0x1f ;  /* 0xffffffff3e067811 */ /* 0x000fe200078ff8ff */
[----:B------:R-:W-:Y:S01]  /*0cc0*/  FMUL R7, R4, R7 ;  /* 0x0000000704077220 */ /* 0x000fe20000400000 */
[----:B------:R-:W-:Y:S01]  /*0cd0*/  MOV R15, UR13 ;  /* 0x0000000d000f7c02 */ /* 0x000fe20008000f00 */
[----:B------:R-:W-:Y:S01]  /*0ce0*/  HFMA2 R4, -RZ, RZ, 0, 0 ;  /* 0x00000000ff047431 */ /* 0x000fe200000001ff */
[----:B------:R-:W-:-:S02]  /*0cf0*/  SEL R6, R6, RZ, P0 ;  /* 0x000000ff06067207 */ /* 0x000fc40000000000 */
[----:B------:R-:W-:Y:S02]  /*0d00*/  CS2R R30, SRZ ;  /* 0x00000000001e7805 */ /* 0x000fe4000001ff00 */
[----:B------:R-:W-:Y:S02]  /*0d10*/  LOP3.LUT R14, R57, 0x7, RZ, 0xc0, !PT ;  /* 0x00000007390e7812 */ /* 0x000fe400078ec0ff */
[----:B------:R-:W-:Y:S02]  /*0d20*/  CS2R R24, SRZ ;  /* 0x0000000000187805 */ /* 0x000fe4000001ff00 */
[----:B------:R-:W-:Y:S02]  /*0d30*/  LOP3.LUT R13, R61, 0x7ffffff0, RZ, 0xc0, !PT ;  /* 0x7ffffff03d0d7812 */ /* 0x000fe400078ec0ff */
[----:B------:R-:W-:Y:S02]  /*0d40*/  CS2R R28, SRZ ;  /* 0x00000000001c7805 */ /* 0x000fe4000001ff00 */
[----:B------:R-:W-:-:S02]  /*0d50*/  LOP3.LUT R47, R62, 0x7, RZ, 0xc0, !PT ;  /* 0x000000073e2f7812 */ /* 0x000fc400078ec0ff */
[----:B------:R-:W-:Y:S02]  /*0d60*/  CS2R R2, SRZ ;  /* 0x0000000000027805 */ /* 0x000fe4000001ff00 */
[--C-:B0-----:R-:W-:Y:S02]  /*0d70*/  IADD3 R11, PT, PT, R61, -0x1, R9.reuse ;  /* 0xffffffff3d0b7810 */ /* 0x101fe40007ffe009 */
[----:B------:R-:W-:Y:S02]  /*0d80*/  CS2R R18, SRZ ;  /* 0x0000000000127805 */ /* 0x000fe4000001ff00 */
[----:B------:R-:W-:Y:S02]  /*0d90*/  IADD3 R10, PT, PT, R6, R9, RZ ;  /* 0x00000009060a7210 */ /* 0x000fe40007ffe0ff */
[----:B------:R-:W-:Y:S02]  /*0da0*/  CS2R R16, SRZ ;  /* 0x0000000000107805 */ /* 0x000fe4000001ff00 */
[C---:B------:R-:W-:Y:S01]  /*0db0*/  IADD3 R8, PT, PT, R62.reuse, -0x1, R9 ;  /* 0xffffffff3e087810 */ /* 0x040fe20007ffe009 */
[----:B------:R-:W-:Y:S01]  /*0dc0*/  FADD R15, -R15, 1 ;  /* 0x3f8000000f0f7421 */ /* 0x000fe20000000100 */
[C---:B------:R-:W-:Y:S01]  /*0dd0*/  LOP3.LUT R50, R61.reuse, 0xf, RZ, 0xc0, !PT ;  /* 0x0000000f3d327812 */ /* 0x040fe200078ec0ff */
[----:B------:R-:W-:Y:S01]  /*0de0*/  ULOP3.LUT UR7, UR4, 0x3, URZ, 0xc0, !UPT ;  /* 0x0000000304077892 */ /* 0x000fe2000f8ec0ff */
[----:B------:R-:W-:Y:S01]  /*0df0*/  LOP3.LUT R49, R61, 0x7, RZ, 0xc0, !PT ;  /* 0x000000073d317812 */ /* 0x000fe200078ec0ff */
[----:B------:R-:W-:Y:S01]  /*0e00*/  UMOV UR5, URZ ;  /* 0x000000ff00057c82 */ /* 0x000fe20008000000 */
[C---:B------:R-:W-:Y:S01]  /*0e10*/  LOP3.LUT R48, R62.reuse, 0xf, RZ, 0xc0, !PT ;  /* 0x0000000f3e307812 */ /* 0x040fe200078ec0ff */
[----:B------:R-:W-:Y:S01]  /*0e20*/  UMOV UR4, URZ ;  /* 0x000000ff00047c82 */ /* 0x000fe20008000000 */
[----:B------:R-:W-:-:S02]  /*0e30*/  LOP3.LUT R46, R62, 0x3, RZ, 0xc0, !PT ;  /* 0x000000033e2e7812 */ /* 0x000fc400078ec0ff */
[----:B------:R-:W-:Y:S02]  /*0e40*/  LOP3.LUT R45, R59, 0x7, RZ, 0xc0, !PT ;  /* 0x000000073b2d7812 */ /* 0x000fe400078ec0ff */
[----:B------:R-:W-:Y:S02]  /*0e50*/  LOP3.LUT R44, R61, 0x3, RZ, 0xc0, !PT ;  /* 0x000000033d2c7812 */ /* 0x000fe400078ec0ff */
[----:B------:R-:W-:Y:S02]  /*0e60*/  LOP3.LUT R43, R62, 0xe, RZ, 0xc0, !PT ;  /* 0x0000000e3e2b7812 */ /* 0x000fe400078ec0ff */
[----:B------:R-:W-:Y:S02]  /*0e70*/  LOP3.LUT R42, R57, 0x3, RZ, 0xc0, !PT ;  /* 0x00000003392a7812 */ /* 0x000fe400078ec0ff */
[----:B------:R-:W-:Y:S02]  /*0e80*/  MOV R41, RZ ;  /* 0x000000ff00297202 */ /* 0x000fe40000000f00 */
[----:B------:R-:W-:-:S02]  /*0e90*/  PRMT R40, RZ, 0x7610, R40 ;  /* 0x00007610ff287816 */ /* 0x000fc40000000028 */
[----:B------:R-:W-:Y:S02]  /*0ea0*/  MOV R20, 0x7fc00000 ;  /* 0x7fc0000000147802 */ /* 0x000fe40000000f00 */
[----:B------:R-:W-:Y:S02]  /*0eb0*/  PRMT R39, RZ, 0x7610, R39 ;  /* 0x00007610ff277816 */ /* 0x000fe40000000027 */
[----:B------:R-:W-:Y:S02]  /*0ec0*/  PRMT R37, RZ, 0x7610, R37 ;  /* 0x00007610ff257816 */ /* 0x000fe40000000025 */
[----:B------:R-:W-:Y:S02]  /*0ed0*/  PRMT R36, RZ, 0x7610, R36 ;  /* 0x00007610ff247816 */ /* 0x000fe40000000024 */
[----:B------:R-:W-:Y:S02]  /*0ee0*/  PRMT R35, RZ, 0x7610, R35 ;  /* 0x00007610ff237816 */ /* 0x000fe40000000023 */
[----:B------:R-:W-:-:S02]  /*0ef0*/  MOV R34, RZ ;  /* 0x000000ff00227202 */ /* 0x000fc40000000f00 */
[----:B------:R-:W-:Y:S02]  /*0f00*/  PRMT R33, RZ, 0x7610, R33 ;  /* 0x00007610ff217816 */ /* 0x000fe40000000021 */
[----:B------:R-:W-:Y:S02]  /*0f10*/  PRMT R32, RZ, 0x7610, R32 ;  /* 0x00007610ff207816 */ /* 0x000fe40000000020 */
[----:B------:R-:W-:Y:S02]  /*0f20*/  MOV R26, RZ ;  /* 0x000000ff001a7202 */ /* 0x000fe40000000f00 */
[----:B------:R-:W-:Y:S02]  /*0f30*/  IADD3 R14, PT, PT, R14, -0x1, RZ ;  /* 0xffffffff0e0e7810 */ /* 0x000fe40007ffe0ff */
[----:B------:R-:W-:Y:S02]  /*0f40*/  IADD3 R13, PT, PT, -R13, RZ, RZ ;  /* 0x000000ff0d0d7210 */ /* 0x000fe40007ffe1ff */
[----:B------:R-:W-:-:S02]  /*0f50*/  IADD3 R12, PT, PT, R47, -0x1, RZ ;  /* 0xffffffff2f0c7810 */ /* 0x000fc40007ffe0ff */
[----:B------:R-:W-:Y:S02]  /*0f60*/  FMNMX R9, R0, 1, !PT ;  /* 0x3f80000000097809 */ /* 0x000fe40007800000 */
[----:B------:R-:W-:Y:S02]  /*0f70*/  FMNMX R6, R5, 1, !PT ;  /* 0x3f80000005067809 */ /* 0x000fe40007800000 */
[----:B------:R-:W-:-:S07]  /*0f80*/  FMNMX R7, R7, 1, !PT ;  /* 0x3f80000007077809 */ /* 0x000fce0007800000 */
.L_x_176:
[----:B------:R-:W0:Y:S02]  /*0f90*/  LDC.64 R64, c[0x0][0x380] ;  /* 0x0000e000ff407b82 */ /* 0x000e240000000a00 */
[----:B0-----:R-:W-:-:S06]  /*0fa0*/  IMAD.WIDE R66, R63, 0x4, R64 ;  /* 0x000000043f427825 */ /* 0x001fcc00078e0240 */
[----:B------:R-:W2:Y:S01]  /*0fb0*/  LDG.E.CONSTANT R66, desc[UR10][R66.64] ;  /* 0x0000000a42427981 */ /* 0x000ea2000c1e9900 */
[----:B------:R-:W-:Y:S02]  /*0fc0*/  LOP3.LUT P0, RZ, R36, 0xff, RZ, 0xc0, !PT ;  /* 0x000000ff24ff7812 */ /* 0x000fe4000780c0ff */
[----:B--2---:R-:W-:-:S11]  /*0fd0*/  R2UR UR14, R66 ;  /* 0x00000000420e72ca */ /* 0x004fd600000e0000 */
[----:B------:R-:W-:Y:S05]  /*0fe0*/  @P0 BRA `(.L_x_114) ;  /* 0x0000000400e80947 */ /* 0x000fea0003800000 */
[----:B------:R-:W-:Y:S01]  /*0ff0*/  ISETP.GE.AND P0, PT, R63, R11, PT ;  /* 0x0000000b3f00720c */ /* 0x000fe20003f06270 */
[----:B------:R-:W-:Y:S01]  /*1000*/  UPLOP3.LUT UP0, UPT, UPT, UPT, UPT, 0x80, 0x8 ;  /* 0x000000000008789c */ /* 0x000fe20003f0f070 */
[----:B------:R-:W-:-:S11]  /*1010*/  PRMT R36, RZ, 0x7610, R36 ;  /* 0x00007610ff247816 */ /* 0x000fd60000000024 */
[----:B------:R-:W-:Y:S05]  /*1020*/  @!P0 BRA `(.L_x_115) ;  /* 0x0000000400f08947 */ /* 0x000fea0003800000 */
[----:B------:R-:W-:Y:S01]  /*1030*/  IADD3 R23, PT, PT, R63, 0x1, -R61 ;  /* 0x000000013f177810 */ /* 0x000fe20007ffe83d */
[----:B------:R-:W-:-:S03]  /*1040*/  HFMA2 R5, -RZ, RZ, 0, 0 ;  /* 0x00000000ff057431 */ /* 0x000fc600000001ff */
[----:B------:R-:W-:-:S13]  /*1050*/  ISETP.GT.AND P0, PT, R23, R63, PT ;  /* 0x0000003f1700720c */ /* 0x000fda0003f04270 */
[----:B------:R-:W-:Y:S05]  /*1060*/  @P0 BRA `(.L_x_116) ;  /* 0x0000000400800947 */ /* 0x000fea0003800000 */
[----:B------:R-:W-:Y:S02]  /*1070*/  IADD3 R0, PT, PT, R61, -0x1, RZ ;  /* 0xffffffff3d007810 */ /* 0x000fe40007ffe0ff */
[----:B------:R-:W-:Y:S02]  /*1080*/  MOV R5, RZ ;  /* 0x000000ff00057202 */ /* 0x000fe40000000f00 */
[----:B------:R-:W-:-:S13]  /*1090*/  ISETP.GE.U32.AND P0, PT, R0, 0xf, PT ;  /* 0x0000000f0000780c */ /* 0x000fda0003f06070 */
[----:B------:R-:W-:Y:S05]  /*10a0*/  @!P0 BRA `(.L_x_117) ;  /* 0x0000000000a88947 */ /* 0x000fea0003800000 */
[----:B------:R-:W-:Y:S02]  /*10b0*/  IADD3 R23, PT, PT, -R61, R63, RZ ;  /* 0x0000003f3d177210 */ /* 0x000fe40007ffe1ff */
[----:B------:R-:W-:Y:S02]  /*10c0*/  MOV R5, RZ ;  /* 0x000000ff00057202 */ /* 0x000fe40000000f00 */
[----:B------:R-:W-:-:S07]  /*10d0*/  MOV R0, R13 ;  /* 0x0000000d00007202 */ /* 0x000fce0000000f00 */
.L_x_118:
[----:B------:R-:W-:-:S05]  /*10e0*/  IADD3 R67, PT, PT, R23, 0x1, RZ ;  /* 0x0000000117437810 */ /* 0x000fca0007ffe0ff */
[----:B------:R-:W-:-:S05]  /*10f0*/  IMAD.WIDE R66, R67, 0x4, R64 ;  /* 0x0000000443427825 */ /* 0x000fca00078e0240 */
[----:B------:R-:W2:Y:S04]  /*1100*/  LDG.E.CONSTANT R70, desc[UR10][R66.64] ;  /* 0x0000000a42467981 */ /* 0x000ea8000c1e9900 */
[----:B------:R-:W3:Y:S04]  /*1110*/  LDG.E.CONSTANT R69, desc[UR10][R66.64+0x4] ;  /* 0x0000040a42457981 */ /* 0x000ee8000c1e9900 */
[----:B------:R-:W4:Y:S04]  /*1120*/  LDG.E.CONSTANT R72, desc[UR10][R66.64+0x8] ;  /* 0x0000080a42487981 */ /* 0x000f28000c1e9900 */
[----:B------:R-:W5:Y:S04]  /*1130*/  LDG.E.CONSTANT R74, desc[UR10][R66.64+0xc] ;  /* 0x00000c0a424a7981 */ /* 0x000f68000c1e9900 */
[----:B------:R-:W5:Y:S04]  /*1140*/  LDG.E.CONSTANT R68, desc[UR10][R66.64+0x10] ;  /* 0x0000100a42447981 */ /* 0x000f68000c1e9900 */
[----:B------:R-:W5:Y:S04]  /*1150*/  LDG.E.CONSTANT R36, desc[UR10][R66.64+0x14] ;  /* 0x0000140a42247981 */ /* 0x000f68000c1e9900 */
[----:B------:R-:W5:Y:S04]  /*1160*/  LDG.E.CONSTANT R27, desc[UR10][R66.64+0x18] ;  /* 0x0000180a421b7981 */ /* 0x000f68000c1e9900 */
[----:B------:R-:W5:Y:S01]  /*1170*/  LDG.E.CONSTANT R73, desc[UR10][R66.64+0x3c] ;  /* 0x00003c0a42497981 */ /* 0x000f62000c1e9900 */
[----:B--2---:R-:W-:-:S03]  /*1180*/  FADD R70, R70, R5 ;  /* 0x0000000546467221 */ /* 0x004fc60000000000 */
[----:B------:R-:W2:Y:S01]  /*1190*/  LDG.E.CONSTANT R5, desc[UR10][R66.64+0x1c] ;  /* 0x00001c0a42057981 */ /* 0x000ea2000c1e9900 */
[----:B---3--:R-:W-:-:S04]  /*11a0*/  FADD R69, R70, R69 ;  /* 0x0000004546457221 */ /* 0x008fc80000000000 */
[----:B----4-:R-:W-:Y:S02]  /*11b0*/  FADD R69, R69, R72 ;  /* 0x0000004845457221 */ /* 0x010fe40000000000 */
[----:B------:R-:W3:Y:S02]  /*11c0*/  LDG.E.CONSTANT R72, desc[UR10][R66.64+0x2c] ;  /* 0x00002c0a42487981 */ /* 0x000ee4000c1e9900 */
[----:B-----5:R-:W-:Y:S02]  /*11d0*/  FADD R71, R69, R74 ;  /* 0x0000004a45477221 */ /* 0x020fe40000000000 */
[----:B------:R-:W4:Y:S02]  /*11e0*/  LDG.E.CONSTANT R69, desc[UR10][R66.64+0x20] ;  /* 0x0000200a42457981 */ /* 0x000f24000c1e9900 */
[----:B------:R-:W-:Y:S02]  /*11f0*/  FADD R71, R71, R68 ;  /* 0x0000004447477221 */ /* 0x000fe40000000000 */
[----:B------:R-:W5:Y:S02]  /*1200*/  LDG.E.CONSTANT R68, desc[UR10][R66.64+0x24] ;  /* 0x0000240a42447981 */ /* 0x000f64000c1e9900 */
[----:B------:R-:W-:-:S02]  /*1210*/  FADD R70, R71, R36 ;  /* 0x0000002447467221 */ /* 0x000fc40000000000 */
[----:B------:R-:W3:Y:S04]  /*1220*/  LDG.E.CONSTANT R36, desc[UR10][R66.64+0x28] ;  /* 0x0000280a42247981 */ /* 0x000ee8000c1e9900 */
[----:B------:R-:W3:Y:S01]  /*1230*/  LDG.E.CONSTANT R71, desc[UR10][R66.64+0x30] ;  /* 0x0000300a42477981 */ /* 0x000ee2000c1e9900 */
[----:B------:R-:W-:-:S03]  /*1240*/  FADD R74, R70, R27 ;  /* 0x0000001b464a7221 */ /* 0x000fc60000000000 */
[----:B------:R-:W3:Y:S04]  /*1250*/  LDG.E.CONSTANT R27, desc[UR10][R66.64+0x34] ;  /* 0x0000340a421b7981 */ /* 0x000ee8000c1e9900 */
[----:B------:R-:W3:Y:S01]  /*1260*/  LDG.E.CONSTANT R70, desc[UR10][R66.64+0x38] ;  /* 0x0000380a42467981 */ /* 0x000ee2000c1e9900 */
[----:B------:R-:W-:-:S04]  /*1270*/  IADD3 R0, PT, PT, R0, 0x10, RZ ;  /* 0x0000001000007810 */ /* 0x000fc80007ffe0ff */
[----:B------:R-:W-:Y:S02]  /*1280*/  ISETP.NE.AND P0, PT, R0, RZ, PT ;  /* 0x000000ff0000720c */ /* 0x000fe40003f05270 */
[----:B------:R-:W-:Y:S01]  /*1290*/  IADD3 R23, PT, PT, R23, 0x10, RZ ;  /* 0x0000001017177810 */ /* 0x000fe20007ffe0ff */
[----:B--2---:R-:W-:-:S04]  /*12a0*/  FADD R74, R74, R5 ;  /* 0x000000054a4a7221 */ /* 0x004fc80000000000 */
[----:B----4-:R-:W-:-:S04]  /*12b0*/  FADD R69, R74, R69 ;  /* 0x000000454a457221 */ /* 0x010fc80000000000 */
[----:B-----5:R-:W-:-:S04]  /*12c0*/  FADD R69, R69, R68 ;  /* 0x0000004445457221 */ /* 0x020fc80000000000 */
[----:B---3--:R-:W-:-:S04]  /*12d0*/  FADD R69, R69, R36 ;  /* 0x0000002445457221 */ /* 0x008fc80000000000 */
[----:B------:R-:W-:-:S04]  /*12e0*/  FADD R72, R69, R72 ;  /* 0x0000004845487221 */ /* 0x000fc80000000000 */
[----:B------:R-:W-:-:S04]  /*12f0*/  FADD R72, R72, R71 ;  /* 0x0000004748487221 */ /* 0x000fc80000000000 */
[----:B------:R-:W-:-:S04]  /*1300*/  FADD R27, R72, R27 ;  /* 0x0000001b481b7221 */ /* 0x000fc80000000000 */
[----:B------:R-:W-:-:S04]  /*1310*/  FADD R70, R27, R70 ;  /* 0x000000461b467221 */ /* 0x000fc80000000000 */
[----:B------:R-:W-:Y:S01]  /*1320*/  FADD R5, R70, R73 ;  /* 0x0000004946057221 */ /* 0x000fe20000000000 */
[----:B------:R-:W-:Y:S06]  /*1330*/  @P0 BRA `(.L_x_118) ;  /* 0xfffffffc00680947 */ /* 0x000fec000383ffff */
[----:B------:R-:W-:-:S07]  /*1340*/  IADD3 R23, PT, PT, R23, 0x1, RZ ;  /* 0x0000000117177810 */ /* 0x000fce0007ffe0ff */
.L_x_117:
[----:B------:R-:W-:-:S13]  /*1350*/  ISETP.NE.AND P0, PT, R50, RZ, PT ;  /* 0x000000ff3200720c */ /* 0x000fda0003f05270 */
[----:B------:R-:W-:Y:S05]  /*1360*/  @!P0 BRA `(.L_x_116) ;  /* 0x0000000000c08947 */ /* 0x000fea0003800000 */
[----:B------:R-:W-:Y:S02]  /*1370*/  IADD3 R0, PT, PT, R50, -0x1, RZ ;  /* 0xffffffff32007810 */ /* 0x000fe40007ffe0ff */
[----:B------:R-:W-:Y:S02]  /*1380*/  ISETP.NE.AND P1, PT, R49, RZ, PT ;  /* 0x000000ff3100720c */ /* 0x000fe40003f25270 */
[----:B------:R-:W-:-:S13]  /*1390*/  ISETP.GE.U32.AND P0, PT, R0, 0x7, PT ;  /* 0x000000070000780c */ /* 0x000fda0003f06070 */
[----:B------:R-:W-:Y:S05]  /*13a0*/  @!P0 BRA `(.L_x_119) ;  /* 0x0000000000488947 */ /* 0x000fea0003800000 */
        /* <DEDUP_REMOVED lines=9> */
[----:B------:R-:W-:Y:S01]  /*1440*/  IADD3 R23, PT, PT, R23, 0x8, RZ ;  /* 0x0000000817177810 */ /* 0x000fe20007ffe0ff */
[----:B--2---:R-:W-:-:S04]  /*1450*/  FADD R36, R5, R36 ;  /* 0x0000002405247221 */ /* 0x004fc80000000000 */
[----:B---3--:R-:W-:-:S04]  /*1460*/  FADD R27, R36, R27 ;  /* 0x0000001b241b7221 */ /* 0x008fc80000000000 */
[----:B----4-:R-:W-:-:S04]  /*1470*/  FADD R27, R27, R68 ;  /* 0x000000441b1b7221 */ /* 0x010fc80000000000 */
[----:B-----5:R-:W-:-:S04]  /*1480*/  FADD R27, R27, R70 ;  /* 0x000000461b1b7221 */ /* 0x020fc80000000000 */
[----:B------:R-:W-:-:S04]  /*1490*/  FADD R27, R27, R72 ;  /* 0x000000481b1b7221 */ /* 0x000fc80000000000 */
[----:B------:R-:W-:-:S04]  /*14a0*/  FADD R27, R27, R74 ;  /* 0x0000004a1b1b7221 */ /* 0x000fc80000000000 */
[----:B------:R-:W-:-:S04]  /*14b0*/  FADD R0, R27, R0 ;  /* 0x000000001b007221 */ /* 0x000fc80000000000 */
[----:B------:R-:W-:-:S07]  /*14c0*/  FADD R5, R0, R69 ;  /* 0x0000004500057221 */ /* 0x000fce0000000000 */
.L_x_119:
        /* <DEDUP_REMOVED lines=9> */
[----:B------:R-:W5:Y:S01]  /*1560*/  LDG.E.CONSTANT R71, desc[UR10][R66.64+0xc] ;  /* 0x00000c0a42477981 */ /* 0x000f62000c1e9900 */
[----:B------:R-:W-:Y:S01]  /*1570*/  IADD3 R23, PT, PT, R23, 0x4, RZ ;  /* 0x0000000417177810 */ /* 0x000fe20007ffe0ff */
[----:B--2---:R-:W-:-:S04]  /*1580*/  FADD R0, R5, R0 ;  /* 0x0000000005007221 */ /* 0x004fc80000000000 */
[----:B---3--:R-:W-:-:S04]  /*1590*/  FADD R0, R0, R27 ;  /* 0x0000001b00007221 */ /* 0x008fc80000000000 */
[----:B----4-:R-:W-:-:S04]  /*15a0*/  FADD R0, R0, R69 ;  /* 0x0000004500007221 */ /* 0x010fc80000000000 */
[----:B-----5:R-:W-:-:S07]  /*15b0*/  FADD R5, R0, R71 ;  /* 0x0000004700057221 */ /* 0x020fce0000000000 */
.L_x_120:
[----:B------:R-:W-:Y:S05]  /*15c0*/  @!P1 BRA `(.L_x_116) ;  /* 0x0000000000289947 */ /* 0x000fea0003800000 */
[----:B------:R-:W-:-:S05]  /*15d0*/  IMAD.WIDE R64, R23, 0x4, R64 ;  /* 0x0000000417407825 */ /* 0x000fca00078e0240 */
[----:B------:R-:W2:Y:S01]  /*15e0*/  LDG.E.CONSTANT R0, desc[UR10][R64.64] ;  /* 0x0000000a40007981 */ /* 0x000ea2000c1e9900 */
[----:B------:R-:W-:Y:S01]  /*15f0*/  ISETP.NE.AND P0, PT, R44, 0x1, PT ;  /* 0x000000012c00780c */ /* 0x000fe20003f05270 */
[----:B--2---:R-:W-:-:S12]  /*1600*/  FADD R5, R5, R0 ;  /* 0x0000000005057221 */ /* 0x004fd80000000000 */
[----:B------:R-:W-:Y:S05]  /*1610*/  @!P0 BRA `(.L_x_116) ;  /* 0x0000000000148947 */ /* 0x000fea0003800000 */
[----:B------:R-:W-:Y:S01]  /*1620*/  ISETP.NE.AND P0, PT, R44, 0x2, PT ;  /* 0x000000022c00780c */ /* 0x000fe20003f05270 */
[----:B------:R-:W2:-:S12]  /*1630*/  LDG.E.CONSTANT R0, desc[UR10][R64.64+0x4] ;  /* 0x0000040a40007981 */ /* 0x000e98000c1e9900 */
[----:B------:R-:W3:Y:S01]  /*1640*/  @P0 LDG.E.CONSTANT R36, desc[UR10][R64.64+0x8] ;  /* 0x0000080a40240981 */ /* 0x000ee2000c1e9900 */
[----:B--2---:R-:W-:-:S04]  /*1650*/  FADD R5, R5, R0 ;  /* 0x0000000005057221 */ /* 0x004fc80000000000 */
[----:B---3--:R-:W-:-:S07]  /*1660*/  @P0 FADD R5, R5, R36 ;  /* 0x0000002405050221 */ /* 0x008fce0000000000 */
.L_x_116:
[----:B------:R-:W-:-:S04]  /*1670*/  I2FP.F32.U32 R27, R61 ;  /* 0x0000003d001b7245 */ /* 0x000fc80000201000 */
[----:B------:R-:W0:Y:S08]  /*1680*/  MUFU.RCP R0, R27 ;  /* 0x0000001b00007308 */ /* 0x000e300000001000 */
[----:B------:R-:W1:Y:S01]  /*1690*/  FCHK P0, R5, R27 ;  /* 0x0000001b05007302 */ /* 0x000e620000000000 */
[----:B0-----:R-:W-:-:S04]  /*16a0*/  FFMA R23, -R27, R0, 1 ;  /* 0x3f8000001b177423 */ /* 0x001fc80000000100 */
[----:B------:R-:W-:-:S04]  /*16b0*/  FFMA R0, R0, R23, R0 ;  /* 0x0000001700007223 */ /* 0x000fc80000000000 */
[----:B------:R-:W-:-:S04]  /*16c0*/  FFMA R36, R0, R5, RZ ;  /* 0x0000000500247223 */ /* 0x000fc800000000ff */
[----:B------:R-:W-:-:S04]  /*16d0*/  FFMA R23, -R27, R36, R5 ;  /* 0x000000241b177223 */ /* 0x000fc80000000105 */
[----:B------:R-:W-:-:S05]  /*16e0*/  FFMA R23, R0, R23, R36 ;  /* 0x0000001700177223 */ /* 0x000fca0000000024 */
[----:B------:R-:W-:Y:S01]  /*16f0*/  R2UR UR4, R23 ;  /* 0x00000000170472ca */ /* 0x000fe200000e0000 */
[----:B-1----:R-:W-:-:S14]  /*1700*/  @!P0 BRA `(.L_x_121) ;  /* 0x0000000000148947 */ /* 0x002fdc0003800000 */
[----:B------:R-:W-:Y:S02]  /*1710*/  MOV R67, R5 ;  /* 0x0000000500437202 */ /* 0x000fe40000000f00 */
[----:B------:R-:W-:Y:S02]  /*1720*/  MOV R5, R27 ;  /* 0x0000001b00057202 */ /* 0x000fe40000000f00 */
[----:B------:R-:W-:-:S07]  /*1730*/  MOV R64, 0x1750 ;  /* 0x0000175000407802 */ /* 0x000fce0000000f00 */
[----:B------:R-:W-:Y:S05]  /*1740*/  CALL.REL.NOINC `($__internal_2_$__cuda_sm3x_div_rn_noftz_f32_slowpath) ;  /* 0x0000005c00307944 */ /* 0x000fea0003c00000 */
[----:B------:R-:W-:-:S15]  /*1750*/  R2UR UR4, R5 ;  /* 0x00000000050472ca */ /* 0x000fde00000e0000 */
.L_x_121:
[----:B------:R-:W-:Y:S01]  /*1760*/  HFMA2 R36, -RZ, RZ, 0, 5.9604644775390625e-08 ;  /* 0x00000001ff247431 */ /* 0x000fe200000001ff */
[----:B------:R-:W-:Y:S01]  /*1770*/  UPLOP3.LUT UP0, UPT, UPT, UPT, UPT, 0x40, 0x4 ;  /* 0x000000000004789c */ /* 0x000fe20003f0e870 */
[----:B------:R-:W-:Y:S10]  /*1780*/  BRA `(.L_x_115) ;  /* 0x0000000000187947 */ /* 0x000ff40003800000 */
.L_x_114:
[----:B------:R-:W-:Y:S01]  /*1790*/  MOV R0, UR14 ;  /* 0x0000000e00007c02 */ /* 0x000fe20008000f00 */
[----:B------:R-:W-:Y:S01]  /*17a0*/  HFMA2 R36, -RZ, RZ, 0, 5.9604644775390625e-08 ;  /* 0x00000001ff247431 */ /* 0x000fe200000001ff */
[----:B------:R-:W-:-:S03]  /*17b0*/  UPLOP3.LUT UP0, UPT, UPT, UPT, UPT, 0x40, 0x4 ;  /* 0x000000000004789c */ /* 0x000fc60003f0e870 */
[----:B------:R-:W-:-:S04]  /*17c0*/  FMUL R0, R0, UR13 ;  /* 0x0000000d00007c20 */ /* 0x000fc80008400000 */
[----:B------:R-:W-:-:S05]  /*17d0*/  FFMA R0, R15, UR4, R0 ;  /* 0x000000040f007c23 */ /* 0x000fca0008000000 */
[----:B------:R-:W-:-:S15]  /*17e0*/  R2UR UR4, R0 ;  /* 0x00000000000472ca */ /* 0x000fde00000e0000 */
.L_x_115:
[----:B------:R-:W-:-:S09]  /*17f0*/  UISETP.NE.AND UP2, UPT, UR12, URZ, UPT ;  /* 0x000000ff0c00728c */ /* 0x000fd2000bf45270 */
[----:B------:R-:W-:Y:S05]  /*1800*/  BRA.U UP2, `(.L_x_122) ;  /* 0x0000001d02d07547 */ /* 0x000fea000b800000 */
[----:B------:R-:W-:-:S13]  /*1810*/  ISETP.GE.U32.AND P0, PT, R62, 0x2, PT ;  /* 0x000000023e00780c */ /* 0x000fda0003f06070 */
[----:B------:R-:W-:Y:S05]  /*1820*/  @!P0 BRA `(.L_x_123) ;  /* 0x0000000c00988947 */ /* 0x000fea0003800000 */
[----:B------:R-:W-:-:S13]  /*1830*/  LOP3.LUT P0, RZ, R33, 0xff, RZ, 0xc0, !PT ;  /* 0x000000ff21ff7812 */ /* 0x000fda000780c0ff */
[----:B------:R-:W-:Y:S05]  /*1840*/  @!P0 BRA `(.L_x_124) ;  /* 0x0000000000588947 */ /* 0x000fea0003800000 */
[----:B------:R-:W0:Y:S01]  /*1850*/  LDC.64 R64, c[0x0][0x380] ;  /* 0x0000e000ff407b82 */ /* 0x000e220000000a00 */
[----:B------:R-:W-:-:S05]  /*1860*/  IADD3 R5, PT, PT, R63, -R57, RZ ;  /* 0x800000393f057210 */ /* 0x000fca0007ffe0ff */
[----:B0-----:R-:W-:-:S06]  /*1870*/  IMAD.WIDE R64, R5, 0x4, R64 ;  /* 0x0000000405407825 */ /* 0x001fcc00078e0240 */
[----:B------:R-:W2:Y:S01]  /*1880*/  LDG.E.CONSTANT R64, desc[UR10][R64.64] ;  /* 0x0000000a40407981 */ /* 0x000ea2000c1e9900 */
[----:B------:R-:W-:Y:S01]  /*1890*/  FFMA R23, R53, UR14, -R18 ;  /* 0x0000000e35177c23 */ /* 0x000fe20008000812 */
[----:B------:R-:W-:Y:S01]  /*18a0*/  FADD R17, -R17, UR14 ;  /* 0x0000000e11117e21 */ /* 0x000fe20008000100 */
[----:B------:R-:W-:Y:S02]  /*18b0*/  MOV R33, 0x1 ;  /* 0x0000000100217802 */ /* 0x000fe40000000f00 */
        /* <DEDUP_REMOVED lines=14> */
[----:B------:R-:W-:Y:S06]  /*19a0*/  BRA `(.L_x_123) ;  /* 0x0000000c00387947 */ /* 0x000fec0003800000 */
.L_x_124:
        /* <DEDUP_REMOVED lines=8> */
[----:B------:R-:W-:-:S07]  /*1a30*/  CS2R R16, SRZ ;  /* 0x0000000000107805 */ /* 0x000fce000001ff00 */
[----:B------:R-:W-:Y:S05]  /*1a40*/  @!P0 BRA `(.L_x_125) ;  /* 0x0000000400848947 */ /* 0x000fea0003800000 */
[----:B------:R-:W-:Y:S01]  /*1a50*/  MOV R18, RZ ;  /* 0x000000ff00127202 */ /* 0x000fe20000000f00 */
[----:B------:R-:W-:-:S06]  /*1a60*/  UMOV UR6, URZ ;  /* 0x000000ff00067c82 */ /* 0x000fcc0008000000 */
.L_x_126:
[----:B------:R-:W0:Y:S01]  /*1a70*/  LDC.64 R64, c[0x0][0x380] ;  /* 0x0000e000ff407b82 */ /* 0x000e220000000a00 */
[----:B------:R-:W-:-:S05]  /*1a80*/  IADD3 R5, PT, PT, R0, UR6, RZ ;  /* 0x0000000600057c10 */ /* 0x000fca000fffe0ff */
[----:B0-----:R-:W-:-:S05]  /*1a90*/  IMAD.WIDE R64, R5, 0x4, R64 ;  /* 0x0000000405407825 */ /* 0x001fca00078e0240 */
[----:B------:R-:W2:Y:S04]  /*1aa0*/  LDG.E.CONSTANT R70, desc[UR10][R64.64] ;  /* 0x0000000a40467981 */ /* 0x000ea8000c1e9900 */
[----:B------:R-:W3:Y:S04]  /*1ab0*/  LDG.E.CONSTANT R67, desc[UR10][R64.64+0x4] ;  /* 0x0000040a40437981 */ /* 0x000ee8000c1e9900 */
[----:B------:R-:W4:Y:S04]  /*1ac0*/  LDG.E.CONSTANT R66, desc[UR10][R64.64+0x8] ;  /* 0x0000080a40427981 */ /* 0x000f28000c1e9900 */
[----:B------:R-:W5:Y:S04]  /*1ad0*/  LDG.E.CONSTANT R33, desc[UR10][R64.64+0xc] ;  /* 0x00000c0a40217981 */ /* 0x000f68000c1e9900 */
[----:B------:R-:W5:Y:S04]  /*1ae0*/  LDG.E.CONSTANT R27, desc[UR10][R64.64+0x10] ;  /* 0x0000100a401b7981 */ /* 0x000f68000c1e9900 */
[----:B------:R-:W5:Y:S04]  /*1af0*/  LDG.E.CONSTANT R5, desc[UR10][R64.64+0x14] ;  /* 0x0000140a40057981 */ /* 0x000f68000c1e9900 */
[----:B------:R-:W5:Y:S04]  /*1b00*/  LDG.E.CONSTANT R23, desc[UR10][R64.64+0x18] ;  /* 0x0000180a40177981 */ /* 0x000f68000c1e9900 */
[----:B------:R0:W5:Y:S01]  /*1b10*/  LDG.E.CONSTANT R68, desc[UR10][R64.64+0x1c] ;  /* 0x00001c0a40447981 */ /* 0x000162000c1e9900 */
[----:B------:R-:W-:-:S06]  /*1b20*/  UIADD3 UR8, UPT, UPT, UR6, 0x1, URZ ;  /* 0x0000000106087890 */ /* 0x000fcc000fffe0ff */
[----:B------:R-:W-:Y:S01]  /*1b30*/  I2FP.F32.U32 R69, UR8 ;  /* 0x0000000800457c45 */ /* 0x000fe20008201000 */
[----:B------:R-:W-:-:S06]  /*1b40*/  UIADD3 UR8, UPT, UPT, UR6, 0x2, URZ ;  /* 0x0000000206087890 */ /* 0x000fcc000fffe0ff */
[----:B0-----:R-:W-:Y:S01]  /*1b50*/  I2FP.F32.U32 R65, UR8 ;  /* 0x0000000800417c45 */ /* 0x001fe20008201000 */
[----:B------:R-:W-:Y:S01]  /*1b60*/  UIADD3 UR8, UPT, UPT, UR6, 0x3, URZ ;  /* 0x0000000306087890 */ /* 0x000fe2000fffe0ff */
[----:B--2---:R-:W-:Y:S01]  /*1b70*/  FADD R71, R70, -R17 ;  /* 0x8000001146477221 */ /* 0x004fe20000000000 */
[----:B------:R-:W-:-:S03]  /*1b80*/  FFMA R73, R69, R70, -R18 ;  /* 0x0000004645497223 */ /* 0x000fc60000000812 */
[----:B------:R-:W-:Y:S01]  /*1b90*/  FADD R69, R71, R16 ;  /* 0x0000001047457221 */ /* 0x000fe20000000000 */
[----:B------:R-:W-:-:S03]  /*1ba0*/  FADD R17, R73, R2 ;  /* 0x0000000249117221 */ /* 0x000fc60000000000 */
[----:B------:R-:W-:Y:S01]  /*1bb0*/  FADD R16, R69, -R16 ;  /* 0x8000001045107221 */ /* 0x000fe20000000000 */
[----:B------:R-:W-:-:S03]  /*1bc0*/  FADD R2, R17, -R2 ;  /* 0x8000000211027221 */ /* 0x000fc60000000000 */
[----:B------:R-:W-:Y:S01]  /*1bd0*/  FADD R16, -R71, R16 ;  /* 0x0000001047107221 */ /* 0x000fe20000000100 */
[----:B------:R-:W-:-:S03]  /*1be0*/  FADD R2, -R73, R2 ;  /* 0x0000000249027221 */ /* 0x000fc60000000100 */
[----:B---3--:R-:W-:Y:S01]  /*1bf0*/  FADD R16, -R16, R67 ;  /* 0x0000004310107221 */ /* 0x008fe20000000100 */
[----:B------:R-:W-:-:S03]  /*1c00*/  FFMA R18, R65, R67, -R2 ;  /* 0x0000004341127223 */ /* 0x000fc60000000802 */
[----:B------:R-:W-:Y:S01]  /*1c10*/  FADD R2, R69, R16 ;  /* 0x0000001045027221 */ /* 0x000fe20000000000 */
[----:B------:R-:W-:-:S03]  /*1c20*/  FADD R64, R17, R18 ;  /* 0x0000001211407221 */ /* 0x000fc60000000000 */
[----:B------:R-:W-:Y:S01]  /*1c30*/  FADD R69, -R69, R2 ;  /* 0x0000000245457221 */ /* 0x000fe20000000100 */
[----:B------:R-:W-:-:S03]  /*1c40*/  FADD R17, -R17, R64 ;  /* 0x0000004011117221 */ /* 0x000fc60000000100 */
[----:B------:R-:W-:Y:S01]  /*1c50*/  FADD R69, -R16, R69 ;  /* 0x0000004510457221 */ /* 0x000fe20000000100 */
[----:B------:R-:W-:Y:S01]  /*1c60*/  I2FP.F32.U32 R16, UR8 ;  /* 0x0000000800107c45 */ /* 0x000fe20008201000 */
[----:B------:R-:W-:Y:S01]  /*1c70*/  FADD R17, -R18, R17 ;  /* 0x0000001112117221 */ /* 0x000fe20000000100 */
[----:B------:R-:W-:Y:S01]  /*1c80*/  UIADD3 UR8, UPT, UPT, UR6, 0x4, URZ ;  /* 0x0000000406087890 */ /* 0x000fe2000fffe0ff */
        /* <DEDUP_REMOVED lines=10> */
[----:B-----5:R-:W-:Y:S02]  /*1d30*/  FADD R2, -R2, R33 ;  /* 0x0000002102027221 */ /* 0x020fe40000000100 */
[----:B------:R-:W-:-:S02]  /*1d40*/  FFMA R64, R69, R33, -R64 ;  /* 0x0000002145407223 */ /* 0x000fc40000000840 */
[----:B------:R-:W-:Y:S02]  /*1d50*/  FADD R16, R17, R2 ;  /* 0x0000000211107221 */ /* 0x000fe40000000000 */
[----:B------:R-:W-:Y:S02]  /*1d60*/  FADD R18, R67, R64 ;  /* 0x0000004043127221 */ /* 0x000fe40000000000 */
[----:B------:R-:W-:Y:S02]  /*1d70*/  FADD R17, -R17, R16 ;  /* 0x0000001011117221 */ /* 0x000fe40000000100 */
[----:B------:R-:W-:Y:S02]  /*1d80*/  FADD R67, -R67, R18 ;  /* 0x0000001243437221 */ /* 0x000fe40000000100 */
[----:B------:R-:W-:Y:S01]  /*1d90*/  FADD R2, -R2, R17 ;  /* 0x0000001102027221 */ /* 0x000fe20000000100 */
[----:B------:R-:W-:Y:S01]  /*1da0*/  I2FP.F32.U32 R17, UR8 ;  /* 0x0000000800117c45 */ /* 0x000fe20008201000 */
[----:B------:R-:W-:Y:S01]  /*1db0*/  FADD R64, -R64, R67 ;  /* 0x0000004340407221 */ /* 0x000fe20000000100 */
[----:B------:R-:W-:Y:S01]  /*1dc0*/  UIADD3 UR8, UPT, UPT, UR6, 0x6, URZ ;  /* 0x0000000606087890 */ /* 0x000fe2000fffe0ff */
[----:B------:R-:W-:-:S02]  /*1dd0*/  FADD R33, -R2, R27 ;  /* 0x0000001b02217221 */ /* 0x000fc40000000100 */
[----:B------:R-:W-:Y:S02]  /*1de0*/  FFMA R27, R17, R27, -R64 ;  /* 0x0000001b111b7223 */ /* 0x000fe40000000840 */
        /* <DEDUP_REMOVED lines=11> */
[----:B------:R-:W-:Y:S01]  /*1ea0*/  FADD R2, R17, R16 ;  /* 0x0000001011027221 */ /* 0x000fe20000000000 */
[----:B------:R-:W-:Y:S01]  /*1eb0*/  I2FP.F32.U32 R5, UR8 ;  /* 0x0000000800057c45 */ /* 0x000fe20008201000 */
[----:B------:R-:W-:Y:S02]  /*1ec0*/  FADD R64, R65, R18 ;  /* 0x0000001241407221 */ /* 0x000fe40000000000 */
[----:B------:R-:W-:Y:S02]  /*1ed0*/  FADD R17, -R17, R2 ;  /* 0x0000000211117221 */ /* 0x000fe40000000100 */
[----:B------:R-:W-:Y:S02]  /*1ee0*/  FADD R65, -R65, R64 ;  /* 0x0000004041417221 */ /* 0x000fe40000000100 */
[----:B------:R-:W-:Y:S02]  /*1ef0*/  FADD R16, -R16, R17 ;  /* 0x0000001110107221 */ /* 0x000fe40000000100 */
[----:B------:R-:W-:-:S02]  /*1f00*/  FADD R18, -R18, R65 ;  /* 0x0000004112127221 */ /* 0x000fc40000000100 */
[----:B------:R-:W-:Y:S02]  /*1f10*/  FADD R17, -R16, R23 ;  /* 0x0000001710117221 */ /* 0x000fe40000000100 */
        /* <DEDUP_REMOVED lines=9> */
[----:B------:R-:W-:Y:S01]  /*1fb0*/  FFMA R68, R2, R68, -R23 ;  /* 0x0000004402447223 */ /* 0x000fe20000000817 */
[----:B------:R-:W-:Y:S01]  /*1fc0*/  LOP3.LUT R23, R57, 0x3ffffff8, RZ, 0xc0, !PT ;  /* 0x3ffffff839177812 */ /* 0x000fe200078ec0ff */
[----:B------:R-:W-:Y:S02]  /*1fd0*/  FADD R16, R5, R18 ;  /* 0x0000001205107221 */ /* 0x000fe40000000000 */
[----:B------:R-:W-:Y:S01]  /*1fe0*/  FADD R2, R27, R68 ;  /* 0x000000441b027221 */ /* 0x000fe20000000000 */
[----:B------:R-:W-:Y:S01]  /*1ff0*/  ISETP.NE.AND P0, PT, R23, UR6, PT ;  /* 0x0000000617007c0c */ /* 0x000fe2000bf05270 */
[----:B------:R-:W-:-:S02]  /*2000*/  FADD R5, -R5, R16 ;  /* 0x0000001005057221 */ /* 0x000fc40000000100 */
[----:B------:R-:W-:Y:S02]  /*2010*/  FADD R27, -R27, R2 ;  /* 0x000000021b1b7221 */ /* 0x000fe40000000100 */
[----:B------:R-:W-:Y:S02]  /*2020*/  FADD R17, -R18, R5 ;  /* 0x0000000512117221 */ /* 0x000fe40000000100 */
[----:B------:R-:W-:-:S06]  /*2030*/  FADD R18, -R68, R27 ;  /* 0x0000001b44127221 */ /* 0x000fcc0000000100 */
[----:B------:R-:W-:Y:S05]  /*2040*/  @P0 BRA `(.L_x_126) ;  /* 0xfffffff800880947 */ /* 0x000fea000383ffff */
[----:B------:R-:W-:-:S07]  /*2050*/  MOV R5, R23 ;  /* 0x0000001700057202 */ /* 0x000fce0000000f00 */
.L_x_125:
[----:B------:R-:W-:Y:S02]  /*2060*/  ISETP.NE.AND P0, PT, R43, RZ, PT ;  /* 0x000000ff2b00720c */ /* 0x000fe40003f05270 */
[----:B------:R-:W-:-:S11]  /*2070*/  MOV R33, 0x1 ;  /* 0x0000000100217802 */ /* 0x000fd60000000f00 */
[----:B------:R-:W-:Y:S05]  /*2080*/  @!P0 BRA `(.L_x_123) ;  /* 0x0000000400808947 */ /* 0x000fea0003800000 */
[----:B------:R-:W-:Y:S02]  /*2090*/  ISETP.GE.U32.AND P0, PT, R14, 0x3, PT ;  /* 0x000000030e00780c */ /* 0x000fe40003f06070 */
[----:B------:R-:W-:-:S11]  /*20a0*/  LOP3.LUT P1, R70, R62, 0x6, RZ, 0xc0, !PT ;  /* 0x000000063e467812 */ /* 0x000fd6000782c0ff */
[----:B------:R-:W-:Y:S05]  /*20b0*/  @!P0 BRA `(.L_x_127) ;  /* 0x0000000000bc8947 */ /* 0x000fea0003800000 */
[----:B------:R-:W0:Y:S01]  /*20c0*/  LDC.64 R64, c[0x0][0x380] ;  /* 0x0000e000ff407b82 */ /* 0x000e220000000a00 */
[----:B------:R-:W-:-:S05]  /*20d0*/  IADD3 R23, PT, PT, R0, R5, RZ ;  /* 0x0000000500177210 */ /* 0x000fca0007ffe0ff */
[----:B0-----:R-:W-:-:S05]  /*20e0*/  IMAD.WIDE R64, R23, 0x4, R64 ;  /* 0x0000000417407825 */ /* 0x001fca00078e0240 */
[----:B------:R-:W2:Y:S04]  /*20f0*/  LDG.E.CONSTANT R68, desc[UR10][R64.64] ;  /* 0x0000000a40447981 */ /* 0x000ea8000c1e9900 */
[----:B------:R-:W3:Y:S04]  /*2100*/  LDG.E.CONSTANT R27, desc[UR10][R64.64+0x4] ;  /* 0x0000040a401b7981 */ /* 0x000ee8000c1e9900 */
[----:B------:R-:W4:Y:S04]  /*2110*/  LDG.E.CONSTANT R23, desc[UR10][R64.64+0x8] ;  /* 0x0000080a40177981 */ /* 0x000f28000c1e9900 */
[----:B------:R0:W5:Y:S01]  /*2120*/  LDG.E.CONSTANT R66, desc[UR10][R64.64+0xc] ;  /* 0x00000c0a40427981 */ /* 0x000162000c1e9900 */
[----:B------:R-:W-:-:S04]  /*2130*/  IADD3 R67, PT, PT, R5, 0x1, RZ ;  /* 0x0000000105437810 */ /* 0x000fc80007ffe0ff */
[----:B------:R-:W-:Y:S01]  /*2140*/  I2FP.F32.U32 R67, R67 ;  /* 0x0000004300437245 */ /* 0x000fe20000201000 */
[----:B--2---:R-:W-:-:S04]  /*2150*/  FADD R69, -R17, R68 ;  /* 0x0000004411457221 */ /* 0x004fc80000000100 */
[----:B------:R-:W-:Y:S01]  /*2160*/  FFMA R71, R67, R68, -R18 ;  /* 0x0000004443477223 */ /* 0x000fe20000000812 */
[----:B------:R-:W-:Y:S01]  /*2170*/  IADD3 R18, PT, PT, R5, 0x2, RZ ;  /* 0x0000000205127810 */ /* 0x000fe20007ffe0ff */
[----:B------:R-:W-:Y:S02]  /*2180*/  FADD R67, R16, R69 ;  /* 0x0000004510437221 */ /* 0x000fe40000000000 */
[----:B------:R-:W-:Y:S01]  /*2190*/  FADD R17, R2, R71 ;  /* 0x0000004702117221 */ /* 0x000fe20000000000 */
[----:B0-----:R-:W-:Y:S01]  /*21a0*/  I2FP.F32.U32 R65, R18 ;  /* 0x0000001200417245 */ /* 0x001fe20000201000 */
[----:B------:R-:W-:Y:S02]  /*21b0*/  FADD R16, -R16, R67 ;  /* 0x0000004310107221 */ /* 0x000fe40000000100 */
[----:B------:R-:W-:Y:S02]  /*21c0*/  FADD R2, -R2, R17 ;  /* 0x0000001102027221 */ /* 0x000fe40000000100 */
[----:B------:R-:W-:-:S02]  /*21d0*/  FADD R16, -R69, R16 ;  /* 0x0000001045107221 */ /* 0x000fc40000000100 */
[----:B------:R-:W-:Y:S02]  /*21e0*/  FADD R2, -R71, R2 ;  /* 0x0000000247027221 */ /* 0x000fe40000000100 */
[----:B---3--:R-:W-:Y:S02]  /*21f0*/  FADD R16, -R16, R27 ;  /* 0x0000001b10107221 */ /* 0x008fe40000000100 */
[----:B------:R-:W-:Y:S01]  /*2200*/  FFMA R18, R65, R27, -R2 ;  /* 0x0000001b41127223 */ /* 0x000fe20000000802 */
[----:B------:R-:W-:Y:S01]  /*2210*/  IADD3 R27, PT, PT, R5, 0x3, RZ ;  /* 0x00000003051b7810 */ /* 0x000fe20007ffe0ff */
[----:B------:R-:W-:Y:S02]  /*2220*/  FADD R2, R67, R16 ;  /* 0x0000001043027221 */ /* 0x000fe40000000000 */
[----:B------:R-:W-:Y:S01]  /*2230*/  FADD R64, R17, R18 ;  /* 0x0000001211407221 */ /* 0x000fe20000000000 */
[----:B------:R-:W-:Y:S01]  /*2240*/  I2FP.F32.U32 R27, R27 ;  /* 0x0000001b001b7245 */ /* 0x000fe20000201000 */
[----:B------:R-:W-:-:S02]  /*2250*/  FADD R67, -R67, R2 ;  /* 0x0000000243437221 */ /* 0x000fc40000000100 */
[----:B------:R-:W-:Y:S01]  /*2260*/  FADD R17, -R17, R64 ;  /* 0x0000004011117221 */ /* 0x000fe20000000100 */
[----:B------:R-:W-:Y:S01]  /*2270*/  IADD3 R5, PT, PT, R5, 0x4, RZ ;  /* 0x0000000405057810 */ /* 0x000fe20007ffe0ff */
[----:B------:R-:W-:Y:S02]  /*2280*/  FADD R16, -R16, R67 ;  /* 0x0000004310107221 */ /* 0x000fe40000000100 */
[----:B------:R-:W-:Y:S02]  /*2290*/  FADD R18, -R18, R17 ;  /* 0x0000001112127221 */ /* 0x000fe40000000100 */
[----:B----4-:R-:W-:Y:S02]  /*22a0*/  FADD R17, -R16, R23 ;  /* 0x0000001710117221 */ /* 0x010fe40000000100 */
[----:B------:R-:W-:Y:S02]  /*22b0*/  FFMA R27, R27, R23, -R18 ;  /* 0x000000171b1b7223 */ /* 0x000fe40000000812 */
[----:B------:R-:W-:-:S02]  /*22c0*/  FADD R23, R2, R17 ;  /* 0x0000001102177221 */ /* 0x000fc40000000000 */
[----:B------:R-:W-:Y:S02]  /*22d0*/  FADD R65, R64, R27 ;  /* 0x0000001b40417221 */ /* 0x000fe40000000000 */
[----:B------:R-:W-:Y:S02]  /*22e0*/  FADD R2, -R2, R23 ;  /* 0x0000001702027221 */ /* 0x000fe40000000100 */
[----:B------:R-:W-:Y:S02]  /*22f0*/  FADD R64, -R64, R65 ;  /* 0x0000004140407221 */ /* 0x000fe40000000100 */
[----:B------:R-:W-:Y:S01]  /*2300*/  FADD R17, -R17, R2 ;  /* 0x0000000211117221 */ /* 0x000fe20000000100 */
[----:B------:R-:W-:Y:S01]  /*2310*/  I2FP.F32.U32 R2, R5 ;  /* 0x0000000500027245 */ /* 0x000fe20000201000 */
[----:B------:R-:W-:Y:S02]  /*2320*/  FADD R27, -R27, R64 ;  /* 0x000000401b1b7221 */ /* 0x000fe40000000100 */
[----:B-----5:R-:W-:-:S02]  /*2330*/  FADD R18, -R17, R66 ;  /* 0x0000004211127221 */ /* 0x020fc40000000100 */
[----:B------:R-:W-:Y:S02]  /*2340*/  FFMA R66, R2, R66, -R27 ;  /* 0x0000004202427223 */ /* 0x000fe4000000081b */
[----:B------:R-:W-:Y:S02]  /*2350*/  FADD R16, R23, R18 ;  /* 0x0000001217107221 */ /* 0x000fe40000000000 */
[----:B------:R-:W-:Y:S02]  /*2360*/  FADD R2, R65, R66 ;  /* 0x0000004241027221 */ /* 0x000fe40000000000 */
[----:B------:R-:W-:Y:S02]  /*2370*/  FADD R17, -R23, R16 ;  /* 0x0000001017117221 */ /* 0x000fe40000000100 */
[----:B------:R-:W-:Y:S02]  /*2380*/  FADD R65, -R65, R2 ;  /* 0x0000000241417221 */ /* 0x000fe40000000100 */
[----:B------:R-:W-:-:S02]  /*2390*/  FADD R17, -R18, R17 ;  /* 0x0000001112117221 */ /* 0x000fc40000000100 */
[----:B------:R-:W-:-:S07]  /*23a0*/  FADD R18, -R66, R65 ;  /* 0x0000004142127221 */ /* 0x000fce0000000100 */
.L_x_127:
[----:B------:R-:W-:Y:S05]  /*23b0*/  @!P1 BRA `(.L_x_123) ;  /* 0x0000000000b49947 */ /* 0x000fea0003800000 */
[----:B------:R-:W-:Y:S02]  /*23c0*/  ISETP.NE.AND P0, PT, R70, 0x2, PT ;  /* 0x000000024600780c */ /* 0x000fe40003f05270 */
[----:B------:R-:W-:-:S11]  /*23d0*/  LOP3.LUT P1, RZ, R62, 0x2, RZ, 0xc0, !PT ;  /* 0x000000023eff7812 */ /* 0x000fd6000782c0ff */
[----:B------:R-:W-:Y:S05]  /*23e0*/  @!P0 BRA `(.L_x_128) ;  /* 0x0000000000648947 */ /* 0x000fea0003800000 */
[----:B------:R-:W0:Y:S01]  /*23f0*/  LDC.64 R64, c[0x0][0x380] ;  /* 0x0000e000ff407b82 */ /* 0x000e220000000a00 */
[----:B------:R-:W-:-:S05]  /*2400*/  IADD3 R23, PT, PT, R0, R5, RZ ;  /* 0x0000000500177210 */ /* 0x000fca0007ffe0ff */
[----:B0-----:R-:W-:-:S05]  /*2410*/  IMAD.WIDE R64, R23, 0x4, R64 ;  /* 0x0000000417407825 */ /* 0x001fca00078e0240 */
[----:B------:R-:W2:Y:S04]  /*2420*/  LDG.E.CONSTANT R66, desc[UR10][R64.64] ;  /* 0x0000000a40427981 */ /* 0x000ea8000c1e9900 */
        /* <DEDUP_REMOVED lines=21> */
.L_x_128:
[----:B------:R-:W-:Y:S05]  /*2580*/  @!P1 BRA `(.L_x_123) ;  /* 0x0000000000409947 */ /* 0x000fea0003800000 */
[----:B------:R-:W0:Y:S01]  /*2590*/  LDC.64 R64, c[0x0][0x380] ;  /* 0x0000e000ff407b82 */ /* 0x000e220000000a00 */
[----:B------:R-:W-:-:S05]  /*25a0*/  IADD3 R23, PT, PT, R0, R5, RZ ;  /* 0x0000000500177210 */ /* 0x000fca0007ffe0ff */
        /* <DEDUP_REMOVED lines=14> */
.L_x_123:
[----:B------:R-:W-:-:S13]  /*2690*/  LOP3.LUT P0, RZ, R32, 0xff, RZ, 0xc0, !PT ;  /* 0x000000ff20ff7812 */ /* 0x000fda000780c0ff */
[----:B------:R-:W-:Y:S05]  /*26a0*/  @!P0 BRA `(.L_x_129) ;  /* 0x00000000005c8947 */ /* 0x000fea0003800000 */
[----:B------:R-:W0:Y:S01]  /*26b0*/  LDC.64 R64, c[0x0][0x380] ;  /* 0x0000e000ff407b82 */ /* 0x000e220000000a00 */
[----:B------:R-:W-:-:S05]  /*26c0*/  IADD3 R5, PT, PT, -R62, R63, RZ ;  /* 0x0000003f3e057210 */ /* 0x000fca0007ffe1ff */
[----:B0-----:R-:W-:-:S06]  /*26d0*/  IMAD.WIDE R64, R5, 0x4, R64 ;  /* 0x0000000405407825 */ /* 0x001fcc00078e0240 */
[----:B------:R-:W2:Y:S01]  /*26e0*/  LDG.E.CONSTANT R64, desc[UR10][R64.64] ;  /* 0x0000000a40407981 */ /* 0x000ea2000c1e9900 */
[----:B------:R-:W-:Y:S01]  /*26f0*/  FFMA R32, R60, UR14, -R29 ;  /* 0x0000000e3c207c23 */ /* 0x000fe2000800081d */
[----:B------:R-:W-:Y:S01]  /*2700*/  FADD R28, -R28, UR14 ;  /* 0x0000000e1c1c7e21 */ /* 0x000fe20008000100 */
[----:B------:R-:W-:Y:S02]  /*2710*/  UPLOP3.LUT UP1, UPT, UPT, UPT, UPT, 0x80, 0x8 ;  /* 0x000000000008789c */ /* 0x000fe40003f2f070 */
[----:B------:R-:W-:Y:S01]  /*2720*/  FADD R66, R3, R32 ;  /* 0x0000002003427221 */ /* 0x000fe20000000000 */
[----:B------:R-:W-:-:S03]  /*2730*/  FADD R0, R19, R28 ;  /* 0x0000001c13007221 */ /* 0x000fc60000000000 */
[----:B------:R-:W-:Y:S01]  /*2740*/  FADD R5, -R3, R66 ;  /* 0x0000004203057221 */ /* 0x000fe20000000100 */
[----:B------:R-:W-:-:S03]  /*2750*/  FADD R3, -R19, R0 ;  /* 0x0000000013037221 */ /* 0x000fc60000000100 */
[----:B------:R-:W-:Y:S01]  /*2760*/  FADD R32, -R32, R5 ;  /* 0x0000000520207221 */ /* 0x000fe20000000100 */
[----:B------:R-:W-:-:S03]  /*2770*/  FADD R3, -R28, R3 ;  /* 0x000000031c037221 */ /* 0x000fc60000000100 */
[----:B------:R-:W-:Y:S01]  /*2780*/  FADD R29, -R19, -R32 ;  /* 0x80000020131d7221 */ /* 0x000fe20000000100 */
[----:B------:R-:W-:Y:S02]  /*2790*/  HFMA2 R32, -RZ, RZ, 0, 5.9604644775390625e-08 ;  /* 0x00000001ff207431 */ /* 0x000fe400000001ff */
[----:B--2---:R-:W-:Y:S01]  /*27a0*/  FADD R5, -R64, -R3 ;  /* 0x8000000340057221 */ /* 0x004fe20000000100 */
[----:B------:R-:W-:-:S03]  /*27b0*/  FADD R3, R66, R29 ;  /* 0x0000001d42037221 */ /* 0x000fc60000000000 */
[----:B------:R-:W-:Y:S01]  /*27c0*/  FADD R19, R0, R5 ;  /* 0x0000000500137221 */ /* 0x000fe20000000000 */
[----:B------:R-:W-:-:S03]  /*27d0*/  FADD R66, -R66, R3 ;  /* 0x0000000342427221 */ /* 0x000fc60000000100 */
[----:B------:R-:W-:Y:S01]  /*27e0*/  FADD R0, -R0, R19 ;  /* 0x0000001300007221 */ /* 0x000fe20000000100 */
[----:B------:R-:W-:-:S03]  /*27f0*/  FADD R29, -R29, R66 ;  /* 0x000000421d1d7221 */ /* 0x000fc60000000100 */
[----:B------:R-:W-:Y:S01]  /*2800*/  FADD R28, -R5, R0 ;  /* 0x00000000051c7221 */ /* 0x000fe20000000100 */
[----:B------:R-:W-:Y:S06]  /*2810*/  BRA `(.L_x_130) ;  /* 0x0000000c00447947 */ /* 0x000fec0003800000 */
.L_x_129:
        /* <DEDUP_REMOVED lines=8> */
[----:B------:R-:W-:Y:S02]  /*28a0*/  CS2R R28, SRZ ;  /* 0x00000000001c7805 */ /* 0x000fe4000001ff00 */
[----:B------:R-:W-:-:S07]  /*28b0*/  MOV R3, RZ ;  /* 0x000000ff00037202 */ /* 0x000fce0000000f00 */
[----:B------:R-:W-:Y:S05]  /*28c0*/  @!P0 BRA `(.L_x_131) ;  /* 0x0000000400848947 */ /* 0x000fea0003800000 */
[----:B------:R-:W-:Y:S01]  /*28d0*/  MOV R29, RZ ;  /* 0x000000ff001d7202 */ /* 0x000fe20000000f00 */
[----:B------:R-:W-:-:S06]  /*28e0*/  UMOV UR6, URZ ;  /* 0x000000ff00067c82 */ /* 0x000fcc0008000000 */
.L_x_132:
        /* <DEDUP_REMOVED lines=13> */
[----:B------:R-:W-:Y:S01]  /*29c0*/  UIADD3 UR8, UPT, UPT, UR6, 0x2, URZ ;  /* 0x0000000206087890 */ /* 0x000fe2000fffe0ff */
[----:B--2---:R-:W-:-:S03]  /*29d0*/  FADD R72, R69, -R28 ;  /* 0x8000001c45487221 */ /* 0x004fc60000000000 */
[----:B------:R-:W-:Y:S01]  /*29e0*/  FFMA R74, R70, R69, -R29 ;  /* 0x00000045464a7223 */ /* 0x000fe2000000081d */
[----:B------:R-:W-:-:S03]  /*29f0*/  FADD R70, R72, R19 ;  /* 0x0000001348467221 */ /* 0x000fc60000000000 */
[----:B------:R-:W-:Y:S01]  /*2a00*/  FADD R28, R74, R3 ;  /* 0x000000034a1c7221 */ /* 0x000fe20000000000 */
[----:B------:R-:W-:-:S03]  /*2a10*/  FADD R19, R70, -R19 ;  /* 0x8000001346137221 */ /* 0x000fc60000000000 */
[----:B------:R-:W-:Y:S01]  /*2a20*/  FADD R3, R28, -R3 ;  /* 0x800000031c037221 */ /* 0x000fe20000000000 */
[----:B------:R-:W-:Y:S01]  /*2a30*/  FADD R72, -R72, R19 ;  /* 0x0000001348487221 */ /* 0x000fe20000000100 */
[----:B------:R-:W-:Y:S02]  /*2a40*/  I2FP.F32.U32 R19, UR8 ;  /* 0x0000000800137c45 */ /* 0x000fe40008201000 */
[----:B------:R-:W-:Y:S01]  /*2a50*/  FADD R74, -R74, R3 ;  /* 0x000000034a4a7221 */ /* 0x000fe20000000100 */
[----:B------:R-:W-:Y:S01]  /*2a60*/  UIADD3 UR8, UPT, UPT, UR6, 0x3, URZ ;  /* 0x0000000306087890 */ /* 0x000fe2000fffe0ff */
[----:B---3--:R-:W-:Y:S02]  /*2a70*/  FADD R3, -R72, R67 ;  /* 0x0000004348037221 */ /* 0x008fe40000000100 */
[----:B------:R-:W-:Y:S02]  /*2a80*/  FFMA R67, R19, R67, -R74 ;  /* 0x0000004313437223 */ /* 0x000fe4000000084a */
[----:B------:R-:W-:Y:S01]  /*2a90*/  FADD R19, R70, R3 ;  /* 0x0000000346137221 */ /* 0x000fe20000000000 */
[----:B0-----:R-:W-:Y:S01]  /*2aa0*/  I2FP.F32.U32 R64, UR8 ;  /* 0x0000000800407c45 */ /* 0x001fe20008201000 */
[----:B------:R-:W-:Y:S01]  /*2ab0*/  FADD R29, R28, R67 ;  /* 0x000000431c1d7221 */ /* 0x000fe20000000000 */
[----:B------:R-:W-:Y:S01]  /*2ac0*/  UIADD3 UR8, UPT, UPT, UR6, 0x4, URZ ;  /* 0x0000000406087890 */ /* 0x000fe2000fffe0ff */
[----:B------:R-:W-:-:S02]  /*2ad0*/  FADD R70, -R70, R19 ;  /* 0x0000001346467221 */ /* 0x000fc40000000100 */
[----:B------:R-:W-:Y:S02]  /*2ae0*/  FADD R28, -R28, R29 ;  /* 0x0000001d1c1c7221 */ /* 0x000fe40000000100 */
        /* <DEDUP_REMOVED lines=9> */
[----:B------:R-:W-:Y:S01]  /*2b80*/  I2FP.F32.U32 R28, UR8 ;  /* 0x00000008001c7c45 */ /* 0x000fe20008201000 */
[----:B------:R-:W-:Y:S01]  /*2b90*/  FADD R29, -R66, R29 ;  /* 0x0000001d421d7221 */ /* 0x000fe20000000100 */
[----:B------:R-:W-:Y:S01]  /*2ba0*/  UIADD3 UR8, UPT, UPT, UR6, 0x5, URZ ;  /* 0x0000000506087890 */ /* 0x000fe2000fffe0ff */
[----:B-----5:R-:W-:-:S02]  /*2bb0*/  FADD R19, -R19, R32 ;  /* 0x0000002013137221 */ /* 0x020fc40000000100 */
        /* <DEDUP_REMOVED lines=23> */
[----:B------:R-:W-:Y:S02]  /*2d30*/  FADD R27, R32, R5 ;  /* 0x00000005201b7221 */ /* 0x000fe40000000000 */
[----:B------:R-:W-:Y:S02]  /*2d40*/  FADD R28, -R28, R3 ;  /* 0x000000031c1c7221 */ /* 0x000fe40000000100 */
[----:B------:R-:W-:Y:S02]  /*2d50*/  FADD R32, -R32, R27 ;  /* 0x0000001b20207221 */ /* 0x000fe40000000100 */
[----:B------:R-:W-:Y:S01]  /*2d60*/  FADD R28, -R19, R28 ;  /* 0x0000001c131c7221 */ /* 0x000fe20000000100 */
[----:B------:R-:W-:Y:S01]  /*2d70*/  I2FP.F32.U32 R19, UR8 ;  /* 0x0000000800137c45 */ /* 0x000fe20008201000 */
[----:B------:R-:W-:-:S02]  /*2d80*/  FADD R32, -R5, R32 ;  /* 0x0000002005207221 */ /* 0x000fc40000000100 */
[----:B------:R-:W-:Y:S02]  /*2d90*/  FADD R28, -R28, R23 ;  /* 0x000000171c1c7221 */ /* 0x000fe40000000100 */
[----:B------:R-:W-:Y:S01]  /*2da0*/  FFMA R64, R19, R23, -R32 ;  /* 0x0000001713407223 */ /* 0x000fe20000000820 */
[----:B------:R-:W-:Y:S01]  /*2db0*/  LOP3.LUT R23, R62, 0x7ffffff8, RZ, 0xc0, !PT ;  /* 0x7ffffff83e177812 */ /* 0x000fe200078ec0ff */
[----:B------:R-:W-:Y:S02]  /*2dc0*/  FADD R32, R3, R28 ;  /* 0x0000001c03207221 */ /* 0x000fe40000000000 */
[----:B------:R-:W-:Y:S01]  /*2dd0*/  FADD R66, R27, R64 ;  /* 0x000000401b427221 */ /* 0x000fe20000000000 */
[----:B------:R-:W-:Y:S01]  /*2de0*/  ISETP.NE.AND P0, PT, R23, UR6, PT ;  /* 0x0000000617007c0c */ /* 0x000fe2000bf05270 */
        /* <DEDUP_REMOVED lines=15> */
.L_x_131:
[----:B------:R-:W-:Y:S01]  /*2ee0*/  ISETP.NE.AND P0, PT, R47, RZ, PT ;  /* 0x000000ff2f00720c */ /* 0x000fe20003f05270 */
[----:B------:R-:W-:Y:S01]  /*2ef0*/  UPLOP3.LUT UP1, UPT, UPT, UPT, UPT, 0x80, 0x8 ;  /* 0x000000000008789c */ /* 0x000fe20003f2f070 */
[----:B------:R-:W-:-:S11]  /*2f00*/  MOV R32, 0x1 ;  /* 0x0000000100207802 */ /* 0x000fd60000000f00 */
[----:B------:R-:W-:Y:S05]  /*2f10*/  @!P0 BRA `(.L_x_130) ;  /* 0x0000000400848947 */ /* 0x000fea0003800000 */
[----:B------:R-:W-:Y:S02]  /*2f20*/  ISETP.GE.U32.AND P0, PT, R12, 0x3, PT ;  /* 0x000000030c00780c */ /* 0x000fe40003f06070 */
[----:B------:R-:W-:-:S11]  /*2f30*/  ISETP.NE.AND P1, PT, R46, RZ, PT ;  /* 0x000000ff2e00720c */ /* 0x000fd60003f25270 */
        /* <DEDUP_REMOVED lines=9> */
[----:B------:R-:W-:Y:S02]  /*2fd0*/  I2FP.F32.U32 R68, R67 ;  /* 0x0000004300447245 */ /* 0x000fe40000201000 */
[C---:B0-----:R-:W-:Y:S01]  /*2fe0*/  IADD3 R64, PT, PT, R5.reuse, 0x3, RZ ;  /* 0x0000000305407810 */ /* 0x041fe20007ffe0ff */
[----:B--2---:R-:W-:Y:S02]  /*2ff0*/  FADD R70, -R28, R69 ;  /* 0x000000451c467221 */ /* 0x004fe40000000100 */
        /* <DEDUP_REMOVED lines=10> */
[----:B---3--:R-:W-:Y:S02]  /*30a0*/  FADD R3, -R70, R27 ;  /* 0x0000001b46037221 */ /* 0x008fe40000000100 */
        /* <DEDUP_REMOVED lines=8> */
[----:B----4-:R-:W-:-:S02]  /*3130*/  FADD R68, -R68, R23 ;  /* 0x0000001744447221 */ /* 0x010fc40000000100 */
[----:B------:R-:W-:Y:S02]  /*3140*/  FFMA R64, R3, R23, -R28 ;  /* 0x0000001703407223 */ /* 0x000fe4000000081c */
[----:B------:R-:W-:Y:S02]  /*3150*/  FADD R28, R19, R68 ;  /* 0x00000044131c7221 */ /* 0x000fe40000000000 */
[----:B------:R-:W-:Y:S02]  /*3160*/  FADD R70, R27, R64 ;  /* 0x000000401b467221 */ /* 0x000fe40000000000 */
[----:B------:R-:W-:Y:S02]  /*3170*/  FADD R19, -R19, R28 ;  /* 0x0000001c13137221 */ /* 0x000fe40000000100 */
[----:B------:R-:W-:Y:S02]  /*3180*/  FADD R27, -R27, R70 ;  /* 0x000000461b1b7221 */ /* 0x000fe40000000100 */
[----:B------:R-:W-:Y:S01]  /*3190*/  FADD R19, -R68, R19 ;  /* 0x0000001344137221 */ /* 0x000fe20000000100 */
[----:B------:R-:W-:Y:S01]  /*31a0*/  I2FP.F32.U32 R68, R5 ;  /* 0x0000000500447245 */ /* 0x000fe20000201000 */
[----:B------:R-:W-:-:S02]  /*31b0*/  FADD R27, -R64, R27 ;  /* 0x0000001b401b7221 */ /* 0x000fc40000000100 */
[----:B-----5:R-:W-:Y:S02]  /*31c0*/  FADD R23, -R19, R66 ;  /* 0x0000004213177221 */ /* 0x020fe40000000100 */
[----:B------:R-:W-:Y:S02]  /*31d0*/  FFMA R27, R68, R66, -R27 ;  /* 0x00000042441b7223 */ /* 0x000fe4000000081b */
[----:B------:R-:W-:Y:S02]  /*31e0*/  FADD R19, R28, R23 ;  /* 0x000000171c137221 */ /* 0x000fe40000000000 */
[----:B------:R-:W-:Y:S02]  /*31f0*/  FADD R3, R70, R27 ;  /* 0x0000001b46037221 */ /* 0x000fe40000000000 */
[----:B------:R-:W-:Y:S02]  /*3200*/  FADD R28, -R28, R19 ;  /* 0x000000131c1c7221 */ /* 0x000fe40000000100 */
[----:B------:R-:W-:-:S02]  /*3210*/  FADD R70, -R70, R3 ;  /* 0x0000000346467221 */ /* 0x000fc40000000100 */
[----:B------:R-:W-:Y:S02]  /*3220*/  FADD R28, -R23, R28 ;  /* 0x0000001c171c7221 */ /* 0x000fe40000000100 */
[----:B------:R-:W-:-:S07]  /*3230*/  FADD R29, -R27, R70 ;  /* 0x000000461b1d7221 */ /* 0x000fce0000000100 */
.L_x_133:
[----:B------:R-:W-:Y:S05]  /*3240*/  @!P1 BRA `(.L_x_130) ;  /* 0x0000000000b89947 */ /* 0x000fea0003800000 */
[----:B------:R-:W-:Y:S02]  /*3250*/  ISETP.NE.AND P0, PT, R46, 0x1, PT ;  /* 0x000000012e00780c */ /* 0x000fe40003f05270 */
[----:B------:R-:W-:-:S04]  /*3260*/  LOP3.LUT R23, R62, 0x1, RZ, 0xc0, !PT ;  /* 0x000000013e177812 */ /* 0x000fc800078ec0ff */
[----:B------:R-:W-:-:S07]  /*3270*/  ISETP.NE.U32.AND P1, PT, R23, 0x1, PT ;  /* 0x000000011700780c */ /* 0x000fce0003f25070 */
[----:B------:R-:W-:Y:S06]  /*3280*/  @!P0 BRA `(.L_x_134) ;  /* 0x0000000000648947 */ /* 0x000fec0003800000 */
        /* <DEDUP_REMOVED lines=25> */
.L_x_134:
[----:B------:R-:W-:Y:S05]  /*3420*/  @P1 BRA `(.L_x_130) ;  /* 0x0000000000401947 */ /* 0x000fea0003800000 */
        /* <DEDUP_REMOVED lines=16> */
.L_x_130:
        /* <DEDUP_REMOVED lines=15> */
[----:B------:R-:W-:Y:S05]  /*3620*/  CALL.REL.NOINC `($__internal_2_$__cuda_sm3x_div_rn_noftz_f32_slowpath) ;  /* 0x0000003c00787944 */ /* 0x000fea0003c00000 */
[----:B------:R-:W-:-:S07]  /*3630*/  MOV R0, R5 ;  /* 0x0000000500007202 */ /* 0x000fce0000000f00 */
.L_x_136:
        /* <DEDUP_REMOVED lines=12> */
.L_x_137:
[----:B------:R-:W-:Y:S01]  /*3700*/  FADD R0, R0, R0 ;  /* 0x0000000000007221 */ /* 0x000fe20000000000 */
[----:B------:R-:W-:Y:S01]  /*3710*/  HFMA2 R32, -RZ, RZ, 0, 5.9604644775390625e-08 ;  /* 0x00000001ff207431 */ /* 0x000fe200000001ff */
[----:B------:R-:W-:Y:S02]  /*3720*/  MOV R33, 0x1 ;  /* 0x0000000100217802 */ /* 0x000fe40000000f00 */
[----:B------:R-:W-:Y:S01]  /*3730*/  FADD R66, R0, -R5 ;  /* 0x8000000500427221 */ /* 0x000fe20000000000 */
[----:B------:R-:W-:Y:S06]  /*3740*/  BRA `(.L_x_135) ;  /* 0x0000001800f07947 */ /* 0x000fec0003800000 */
.L_x_122:
[----:B------:R-:W-:-:S13]  /*3750*/  ISETP.GE.U32.AND P0, PT, R62, 0x2, PT ;  /* 0x000000023e00780c */ /* 0x000fda0003f06070 */
[----:B------:R-:W-:Y:S05]  /*3760*/  @!P0 BRA `(.L_x_138) ;  /* 0x0000000c00648947 */ /* 0x000fea0003800000 */
[----:B------:R-:W-:-:S13]  /*3770*/  LOP3.LUT P0, RZ, R39, 0xff, RZ, 0xc0, !PT ;  /* 0x000000ff27ff7812 */ /* 0x000fda000780c0ff */
[----:B------:R-:W-:Y:S05]  /*3780*/  @P0 BRA `(.L_x_139) ;  /* 0x0000000c004c0947 */ /* 0x000fea0003800000 */
[----:B------:R-:W-:Y:S02]  /*3790*/  ISETP.GE.AND P0, PT, R63, R10, PT ;  /* 0x0000000a3f00720c */ /* 0x000fe40003f06270 */
[----:B------:R-:W-:-:S11]  /*37a0*/  PRMT R39, RZ, 0x7610, R39 ;  /* 0x00007610ff277816 */ /* 0x000fd60000000027 */
[----:B------:R-:W-:Y:S05]  /*37b0*/  @!P0 BRA `(.L_x_138) ;  /* 0x0000000c00508947 */ /* 0x000fea0003800000 */
[----:B------:R-:W-:Y:S01]  /*37c0*/  IADD3 R5, PT, PT, R63, 0x1, -R57 ;  /* 0x000000013f057810 */ /* 0x000fe20007ffe839 */
[----:B------:R-:W-:-:S03]  /*37d0*/  HFMA2 R67, -RZ, RZ, 0, 0 ;  /* 0x00000000ff437431 */ /* 0x000fc600000001ff */
[----:B------:R-:W-:-:S13]  /*37e0*/  ISETP.GT.AND P0, PT, R5, R63, PT ;  /* 0x0000003f0500720c */ /* 0x000fda0003f04270 */
[----:B------:R-:W-:Y:S05]  /*37f0*/  @P0 BRA `(.L_x_140) ;  /* 0x0000000800f80947 */ /* 0x000fea0003800000 */
[----:B------:R-:W-:Y:S02]  /*3800*/  ISETP.GE.U32.AND P0, PT, R56, 0xf, PT ;  /* 0x0000000f3800780c */ /* 0x000fe40003f06070 */
[----:B------:R-:W-:Y:S02]  /*3810*/  LOP3.LUT P1, RZ, R62, 0x1e, RZ, 0xc0, !PT ;  /* 0x0000001e3eff7812 */ /* 0x000fe4000782c0ff */
[----:B------:R-:W-:Y:S02]  /*3820*/  MOV R0, RZ ;  /* 0x000000ff00007202 */ /* 0x000fe40000000f00 */
[----:B------:R-:W-:-:S07]  /*3830*/  MOV R67, RZ ;  /* 0x000000ff00437202 */ /* 0x000fce0000000f00 */
[----:B------:R-:W-:Y:S05]  /*3840*/  @!P0 BRA `(.L_x_141) ;  /* 0x0000000400648947 */ /* 0x000fea0003800000 */
[----:B------:R-:W-:Y:S01]  /*3850*/  MOV R0, RZ ;  /* 0x000000ff00007202 */ /* 0x000fe20000000f00 */
[----:B------:R-:W-:-:S06]  /*3860*/  UMOV UR6, URZ ;  /* 0x000000ff00067c82 */ /* 0x000fcc0008000000 */
.L_x_142:
[----:B------:R-:W0:Y:S02]  /*3870*/  LDC.64 R38, c[0x0][0x380] ;  /* 0x0000e000ff267b82 */ /* 0x000e240000000a00 */
        /* <DEDUP_REMOVED lines=8> */
[----:B------:R-:W5:Y:S04]  /*3900*/  LDG.E.CONSTANT R65, desc[UR10][R38.64+0x1c] ;  /* 0x00001c0a26417981 */ /* 0x000f68000c1e9900 */
[----:B------:R-:W5:Y:S04]  /*3910*/  LDG.E.CONSTANT R64, desc[UR10][R38.64+0x20] ;  /* 0x0000200a26407981 */ /* 0x000f68000c1e9900 */
[----:B------:R-:W5:Y:S01]  /*3920*/  LDG.E.CONSTANT R27, desc[UR10][R38.64+0x24] ;  /* 0x0000240a261b7981 */ /* 0x000f62000c1e9900 */
[----:B--2---:R-:W-:-:S03]  /*3930*/  FADD R74, R71, -R0 ;  /* 0x80000000474a7221 */ /* 0x004fc60000000000 */
[----:B------:R-:W2:Y:S01]  /*3940*/  LDG.E.CONSTANT R0, desc[UR10][R38.64+0x28] ;  /* 0x0000280a26007981 */ /* 0x000ea2000c1e9900 */
[----:B------:R-:W-:-:S04]  /*3950*/  FADD R72, R74, R67 ;  /* 0x000000434a487221 */ /* 0x000fc80000000000 */
[----:B------:R-:W-:-:S04]  /*3960*/  FADD R67, R72, -R67 ;  /* 0x8000004348437221 */ /* 0x000fc80000000000 */
[----:B------:R-:W-:-:S04]  /*3970*/  FADD R67, -R74, R67 ;  /* 0x000000434a437221 */ /* 0x000fc80000000100 */
[----:B---3--:R-:W-:Y:S02]  /*3980*/  FADD R73, -R67, R76 ;  /* 0x0000004c43497221 */ /* 0x008fe40000000100 */
[----:B------:R-:W3:Y:S02]  /*3990*/  LDG.E.CONSTANT R67, desc[UR10][R38.64+0x2c] ;  /* 0x00002c0a26437981 */ /* 0x000ee4000c1e9900 */
[----:B------:R-:W-:-:S04]  /*39a0*/  FADD R71, R72, R73 ;  /* 0x0000004948477221 */ /* 0x000fc80000000000 */
[----:B------:R-:W-:-:S04]  /*39b0*/  FADD R72, -R72, R71 ;  /* 0x0000004748487221 */ /* 0x000fc80000000100 */
[----:B------:R-:W-:-:S04]  /*39c0*/  FADD R73, -R73, R72 ;  /* 0x0000004849497221 */ /* 0x000fc80000000100 */
[----:B----4-:R-:W-:Y:S02]  /*39d0*/  FADD R74, -R73, R70 ;  /* 0x00000046494a7221 */ /* 0x010fe40000000100 */
[----:B------:R-:W4:Y:S02]  /*39e0*/  LDG.E.CONSTANT R70, desc[UR10][R38.64+0x30] ;  /* 0x0000300a26467981 */ /* 0x000f24000c1e9900 */
[----:B------:R-:W-:-:S04]  /*39f0*/  FADD R72, R71, R74 ;  /* 0x0000004a47487221 */ /* 0x000fc80000000000 */
[----:B------:R-:W-:-:S04]  /*3a00*/  FADD R71, -R71, R72 ;  /* 0x0000004847477221 */ /* 0x000fc80000000100 */
[----:B------:R-:W-:Y:S02]  /*3a10*/  FADD R74, -R74, R71 ;  /* 0x000000474a4a7221 */ /* 0x000fe40000000100 */
[----:B------:R-:W4:Y:S02]  /*3a20*/  LDG.E.CONSTANT R71, desc[UR10][R38.64+0x34] ;  /* 0x0000340a26477981 */ /* 0x000f24000c1e9900 */
[----:B-----5:R-:W-:-:S04]  /*3a30*/  FADD R73, -R74, R69 ;  /* 0x000000454a497221 */ /* 0x020fc80000000100 */
[----:B------:R-:W-:-:S04]  /*3a40*/  FADD R69, R72, R73 ;  /* 0x0000004948457221 */ /* 0x000fc80000000000 */
[----:B------:R-:W-:-:S04]  /*3a50*/  FADD R72, -R72, R69 ;  /* 0x0000004548487221 */ /* 0x000fc80000000100 */
[----:B------:R-:W-:Y:S02]  /*3a60*/  FADD R74, -R73, R72 ;  /* 0x00000048494a7221 */ /* 0x000fe40000000100 */
[----:B------:R-:W5:Y:S04]  /*3a70*/  LDG.E.CONSTANT R72, desc[UR10][R38.64+0x38] ;  /* 0x0000380a26487981 */ /* 0x000f68000c1e9900 */
[----:B------:R0:W5:Y:S01]  /*3a80*/  LDG.E.CONSTANT R73, desc[UR10][R38.64+0x3c] ;  /* 0x00003c0a26497981 */ /* 0x000162000c1e9900 */
        /* <DEDUP_REMOVED lines=23> */
[----:B------:R-:W-:Y:S01]  /*3c00*/  FADD R27, -R27, R38 ;  /* 0x000000261b1b7221 */ /* 0x000fe20000000100 */
[----:B------:R-:W-:Y:S01]  /*3c10*/  UIADD3 UR6, UPT, UPT, UR6, 0x10, URZ ;  /* 0x0000001006067890 */ /* 0x000fe2000fffe0ff */
[----:B------:R-:W-:Y:S02]  /*3c20*/  IADD3 R5, PT, PT, R5, 0x10, RZ ;  /* 0x0000001005057810 */ /* 0x000fe40007ffe0ff */
        /* <DEDUP_REMOVED lines=16> */
[----:B-----5:R-:W-:-:S04]  /*3d30*/  FADD R72, -R71, R72 ;  /* 0x0000004847487221 */ /* 0x020fc80000000100 */
[----:B------:R-:W-:-:S04]  /*3d40*/  FADD R0, R23, R72 ;  /* 0x0000004817007221 */ /* 0x000fc80000000000 */
[----:B------:R-:W-:-:S04]  /*3d50*/  FADD R23, -R23, R0 ;  /* 0x0000000017177221 */ /* 0x000fc80000000100 */
[----:B------:R-:W-:Y:S01]  /*3d60*/  FADD R72, -R72, R23 ;  /* 0x0000001748487221 */ /* 0x000fe20000000100 */
[----:B------:R-:W-:-:S04]  /*3d70*/  LOP3.LUT R23, R57, 0x3ffffff0, RZ, 0xc0, !PT ;  /* 0x3ffffff039177812 */ /* 0x000fc800078ec0ff */
[----:B------:R-:W-:Y:S01]  /*3d80*/  ISETP.NE.AND P0, PT, R23, UR6, PT ;  /* 0x0000000617007c0c */ /* 0x000fe2000bf05270 */
[----:B------:R-:W-:-:S04]  /*3d90*/  FADD R73, -R72, R73 ;  /* 0x0000004948497221 */ /* 0x000fc80000000100 */
[----:B------:R-:W-:-:S04]  /*3da0*/  FADD R67, R0, R73 ;  /* 0x0000004900437221 */ /* 0x000fc80000000000 */
[----:B------:R-:W-:-:S04]  /*3db0*/  FADD R0, -R0, R67 ;  /* 0x0000004300007221 */ /* 0x000fc80000000100 */
[----:B------:R-:W-:Y:S01]  /*3dc0*/  FADD R0, -R73, R0 ;  /* 0x0000000049007221 */ /* 0x000fe20000000100 */
[----:B------:R-:W-:Y:S06]  /*3dd0*/  @P0 BRA `(.L_x_142) ;  /* 0xfffffff800a40947 */ /* 0x000fec000383ffff */
.L_x_141:
[----:B------:R-:W-:Y:S05]  /*3de0*/  @!P1 BRA `(.L_x_140) ;  /* 0x00000004007c9947 */ /* 0x000fea0003800000 */
[----:B------:R-:W-:Y:S02]  /*3df0*/  LOP3.LUT R23, R57, 0xf, RZ, 0xc0, !PT ;  /* 0x0000000f39177812 */ /* 0x000fe400078ec0ff */
[----:B------:R-:W-:Y:S02]  /*3e00*/  ISETP.NE.AND P1, PT, R43, RZ, PT ;  /* 0x000000ff2b00720c */ /* 0x000fe40003f25270 */
[----:B------:R-:W-:-:S04]  /*3e10*/  IADD3 R23, PT, PT, R23, -0x1, RZ ;  /* 0xffffffff17177810 */ /* 0x000fc80007ffe0ff */
[----:B------:R-:W-:-:S13]  /*3e20*/  ISETP.GE.U32.AND P0, PT, R23, 0x7, PT ;  /* 0x000000071700780c */ /* 0x000fda0003f06070 */
[----:B------:R-:W-:Y:S05]  /*3e30*/  @!P0 BRA `(.L_x_143) ;  /* 0x0000000000ac8947 */ /* 0x000fea0003800000 */
        /* <DEDUP_REMOVED lines=24> */
[----:B0-----:R-:W-:-:S04]  /*3fc0*/  FADD R39, R0, R65 ;  /* 0x0000004100277221 */ /* 0x001fc80000000000 */
        /* <DEDUP_REMOVED lines=18> */
.L_x_143:
[----:B------:R-:W-:Y:S05]  /*40f0*/  @!P1 BRA `(.L_x_140) ;  /* 0x0000000000b89947 */ /* 0x000fea0003800000 */
[----:B------:R-:W-:Y:S02]  /*4100*/  ISETP.GE.U32.AND P1, PT, R14, 0x3, PT ;  /* 0x000000030e00780c */ /* 0x000fe40003f26070 */
[----:B------:R-:W-:-:S11]  /*4110*/  ISETP.NE.AND P0, PT, R42, RZ, PT ;  /* 0x000000ff2a00720c */ /* 0x000fd60003f05270 */
[----:B------:R-:W-:Y:S05]  /*4120*/  @!P1 BRA `(.L_x_144) ;  /* 0x00000000005c9947 */ /* 0x000fea0003800000 */
[----:B------:R-:W0:Y:S02]  /*4130*/  LDC.64 R38, c[0x0][0x380] ;  /* 0x0000e000ff267b82 */ /* 0x000e240000000a00 */
[----:B0-----:R-:W-:-:S05]  /*4140*/  IMAD.WIDE R38, R5, 0x4, R38 ;  /* 0x0000000405267825 */ /* 0x001fca00078e0226 */
[----:B------:R-:W2:Y:S04]  /*4150*/  LDG.E.CONSTANT R23, desc[UR10][R38.64] ;  /* 0x0000000a26177981 */ /* 0x000ea8000c1e9900 */
[----:B------:R-:W3:Y:S04]  /*4160*/  LDG.E.CONSTANT R66, desc[UR10][R38.64+0x4] ;  /* 0x0000040a26427981 */ /* 0x000ee8000c1e9900 */
[----:B------:R-:W4:Y:S04]  /*4170*/  LDG.E.CONSTANT R27, desc[UR10][R38.64+0x8] ;  /* 0x0000080a261b7981 */ /* 0x000f28000c1e9900 */
        /* <DEDUP_REMOVED lines=17> */
[----:B------:R-:W-:-:S07]  /*4290*/  FADD R0, -R23, R0 ;  /* 0x0000000017007221 */ /* 0x000fce0000000100 */
.L_x_144:
[----:B------:R-:W-:Y:S05]  /*42a0*/  @!P0 BRA `(.L_x_140) ;  /* 0x00000000004c8947 */ /* 0x000fea0003800000 */
[----:B------:R-:W0:Y:S02]  /*42b0*/  LDC.64 R38, c[0x0][0x380] ;  /* 0x0000e000ff267b82 */ /* 0x000e240000000a00 */
[----:B0-----:R-:W-:-:S05]  /*42c0*/  IMAD.WIDE R38, R5, 0x4, R38 ;  /* 0x0000000405267825 */ /* 0x001fca00078e0226 */
        /* <DEDUP_REMOVED lines=8> */
[----:B------:R-:W2:Y:S01]  /*4350*/  LDG.E.CONSTANT R0, desc[UR10][R38.64+0x4] ;  /* 0x0000040a26007981 */ /* 0x000ea2000c1e9900 */
[----:B------:R-:W-:-:S13]  /*4360*/  ISETP.NE.AND P0, PT, R42, 0x2, PT ;  /* 0x000000022a00780c */ /* 0x000fda0003f05270 */
[----:B------:R-:W3:Y:S01]  /*4370*/  @P0 LDG.E.CONSTANT R23, desc[UR10][R38.64+0x8] ;  /* 0x0000080a26170981 */ /* 0x000ee2000c1e9900 */
[----:B--2---:R-:W-:-:S04]  /*4380*/  FADD R0, -R5, R0 ;  /* 0x0000000005007221 */ /* 0x004fc80000000100 */
[----:B------:R-:W-:-:S04]  /*4390*/  FADD R67, R64, R0 ;  /* 0x0000000040437221 */ /* 0x000fc80000000000 */
[----:B------:R-:W-:-:S04]  /*43a0*/  FADD R5, -R64, R67 ;  /* 0x0000004340057221 */ /* 0x000fc80000000100 */
[----:B------:R-:W-:-:S04]  /*43b0*/  FADD R0, -R0, R5 ;  /* 0x0000000500007221 */ /* 0x000fc80000000100 */
[----:B---3--:R-:W-:-:S04]  /*43c0*/  @P0 FADD R0, -R0, R23 ;  /* 0x0000001700000221 */ /* 0x008fc80000000100 */
[----:B------:R-:W-:-:S07]  /*43d0*/  @P0 FADD R67, R67, R0 ;  /* 0x0000000043430221 */ /* 0x000fce0000000000 */
.L_x_140:
        /* <DEDUP_REMOVED lines=9> */
[----:B------:R-:W-:-:S07]  /*4470*/  MOV R64, 0x4490 ;  /* 0x0000449000407802 */ /* 0x000fce0000000f00 */
[----:B------:R-:W-:Y:S05]  /*4480*/  CALL.REL.NOINC `($__internal_2_$__cuda_sm3x_div_rn_noftz_f32_slowpath) ;  /* 0x0000002c00e07944 */ /* 0x000fea0003c00000 */
[----:B------:R-:W-:-:S07]  /*4490*/  MOV R38, R5 ;  /* 0x0000000500267202 */ /* 0x000fce0000000f00 */
.L_x_145:
[----:B------:R-:W-:Y:S01]  /*44a0*/  HFMA2 R39, -RZ, RZ, 0, 5.9604644775390625e-08 ;  /* 0x00000001ff277431 */ /* 0x000fe200000001ff */
[----:B------:R-:W-:Y:S06]  /*44b0*/  BRA `(.L_x_138) ;  /* 0x0000000000107947 */ /* 0x000fec0003800000 */
.L_x_139:
[C---:B------:R-:W-:Y:S01]  /*44c0*/  FMUL R5, R54.reuse, UR14 ;  /* 0x0000000e36057c20 */ /* 0x040fe20008400000 */
[----:B------:R-:W-:Y:S01]  /*44d0*/  FADD R0, -R54, 1 ;  /* 0x3f80000036007421 */ /* 0x000fe20000000100 */
[----:B------:R-:W-:-:S03]  /*44e0*/  MOV R39, 0x1 ;  /* 0x0000000100277802 */ /* 0x000fc60000000f00 */
[----:B------:R-:W-:-:S07]  /*44f0*/  FFMA R38, R38, R0, R5 ;  /* 0x0000000026267223 */ /* 0x000fce0000000005 */
.L_x_138:
[----:B------:R-:W-:-:S13]  /*4500*/  LOP3.LUT P0, RZ, R40, 0xff, RZ, 0xc0, !PT ;  /* 0x000000ff28ff7812 */ /* 0x000fda000780c0ff */
[----:B------:R-:W-:Y:S05]  /*4510*/  @P0 BRA `(.L_x_146) ;  /* 0x0000000c00540947 */ /* 0x000fea0003800000 */
[----:B------:R-:W-:Y:S02]  /*4520*/  ISETP.GE.AND P1, PT, R63, R8, PT ;  /* 0x000000083f00720c */ /* 0x000fe40003f26270 */
[----:B------:R-:W-:Y:S02]  /*4530*/  PLOP3.LUT P0, PT, PT, PT, PT, 0x8, 0x80 ;  /* 0x000000000080781c */ /* 0x000fe40003f0e170 */
[----:B------:R-:W-:-:S09]  /*4540*/  PRMT R40, RZ, 0x7610, R40 ;  /* 0x00007610ff287816 */ /* 0x000fd20000000028 */
[----:B------:R-:W-:Y:S05]  /*4550*/  @!P1 BRA `(.L_x_147) ;  /* 0x0000000c00589947 */ /* 0x000fea0003800000 */
[----:B------:R-:W-:Y:S01]  /*4560*/  IADD3 R5, PT, PT, R63, 0x1, -R62 ;  /* 0x000000013f057810 */ /* 0x000fe20007ffe83e */
[----:B------:R-:W-:-:S03]  /*4570*/  HFMA2 R67, -RZ, RZ, 0, 0 ;  /* 0x00000000ff437431 */ /* 0x000fc600000001ff */
[----:B------:R-:W-:-:S13]  /*4580*/  ISETP.GT.AND P0, PT, R5, R63, PT ;  /* 0x0000003f0500720c */ /* 0x000fda0003f04270 */
[----:B------:R-:W-:Y:S05]  /*4590*/  @P0 BRA `(.L_x_148) ;  /* 0x0000000800f80947 */ /* 0x000fea0003800000 */
[----:B------:R-:W-:Y:S02]  /*45a0*/  IADD3 R0, PT, PT, R62, -0x1, RZ ;  /* 0xffffffff3e007810 */ /* 0x000fe40007ffe0ff */
[----:B------:R-:W-:Y:S02]  /*45b0*/  ISETP.NE.AND P1, PT, R48, RZ, PT ;  /* 0x000000ff3000720c */ /* 0x000fe40003f25270 */
[----:B------:R-:W-:Y:S02]  /*45c0*/  ISETP.GE.U32.AND P0, PT, R0, 0xf, PT ;  /* 0x0000000f0000780c */ /* 0x000fe40003f06070 */
[----:B------:R-:W-:Y:S02]  /*45d0*/  MOV R0, RZ ;  /* 0x000000ff00007202 */ /* 0x000fe40000000f00 */
[----:B------:R-:W-:-:S09]  /*45e0*/  MOV R67, RZ ;  /* 0x000000ff00437202 */ /* 0x000fd20000000f00 */
[----:B------:R-:W-:Y:S05]  /*45f0*/  @!P0 BRA `(.L_x_149) ;  /* 0x0000000400648947 */ /* 0x000fea0003800000 */
[----:B------:R-:W-:Y:S01]  /*4600*/  MOV R0, RZ ;  /* 0x000000ff00007202 */ /* 0x000fe20000000f00 */
[----:B------:R-:W-:-:S06]  /*4610*/  UMOV UR6, URZ ;  /* 0x000000ff00067c82 */ /* 0x000fcc0008000000 */
.L_x_150:
        /* <DEDUP_REMOVED lines=87> */
.L_x_149:
[----:B------:R-:W-:Y:S05]  /*4b90*/  @!P1 BRA `(.L_x_148) ;  /* 0x0000000400789947 */ /* 0x000fea0003800000 */
[----:B------:R-:W-:Y:S02]  /*4ba0*/  IADD3 R23, PT, PT, R48, -0x1, RZ ;  /* 0xffffffff30177810 */ /* 0x000fe40007ffe0ff */
[----:B------:R-:W-:Y:S02]  /*4bb0*/  ISETP.NE.AND P1, PT, R47, RZ, PT ;  /* 0x000000ff2f00720c */ /* 0x000fe40003f25270 */
        /* <DEDUP_REMOVED lines=45> */
.L_x_151:
        /* <DEDUP_REMOVED lines=27> */
.L_x_152:
        /* <DEDUP_REMOVED lines=20> */
.L_x_148:
        /* <DEDUP_REMOVED lines=11> */
.L_x_153:
[----:B------:R-:W-:Y:S01]  /*5230*/  HFMA2 R40, -RZ, RZ, 0, 5.9604644775390625e-08 ;  /* 0x00000001ff287431 */ /* 0x000fe200000001ff */
[----:B------:R-:W-:Y:S02]  /*5240*/  PLOP3.LUT P0, PT, PT, PT, PT, 0x80, 0x8 ;  /* 0x000000000008781c */ /* 0x000fe40003f0f070 */
[----:B------:R-:W-:Y:S01]  /*5250*/  MOV R41, R5 ;  /* 0x0000000500297202 */ /* 0x000fe20000000f00 */
[----:B------:R-:W-:Y:S10]  /*5260*/  BRA `(.L_x_147) ;  /* 0x0000000000147947 */ /* 0x000ff40003800000 */
.L_x_146:
[C---:B------:R-:W-:Y:S01]  /*5270*/  FMUL R0, R52.reuse, UR14 ;  /* 0x0000000e34007c20 */ /* 0x040fe20008400000 */
[----:B------:R-:W-:Y:S01]  /*5280*/  FADD R5, -R52, 1 ;  /* 0x3f80000034057421 */ /* 0x000fe20000000100 */
[----:B------:R-:W-:Y:S01]  /*5290*/  HFMA2 R40, -RZ, RZ, 0, 5.9604644775390625e-08 ;  /* 0x00000001ff287431 */ /* 0x000fe200000001ff */
[----:B------:R-:W-:Y:S02]  /*52a0*/  PLOP3.LUT P0, PT, PT, PT, PT, 0x80, 0x8 ;  /* 0x000000000008781c */ /* 0x000fe40003f0f070 */
[----:B------:R-:W-:-:S11]  /*52b0*/  FFMA R41, R41, R5, R0 ;  /* 0x0000000529297223 */ /* 0x000fd60000000000 */
.L_x_147:
[----:B------:R-:W-:Y:S01]  /*52c0*/  FADD R0, R38, R38 ;  /* 0x0000002626007221 */ /* 0x000fe20000000000 */
[----:B------:R-:W-:-:S03]  /*52d0*/  LOP3.LUT P1, RZ, R39, 0xff, RZ, 0xc0, !PT ;  /* 0x000000ff27ff7812 */ /* 0x000fc6000782c0ff */
[----:B------:R-:W-:-:S05]  /*52e0*/  FADD R0, -R41, R0 ;  /* 0x0000000029007221 */ /* 0x000fca0000000100 */
[----:B------:R-:W-:-:S04]  /*52f0*/  FSEL R0, R0, +QNAN , P0 ;  /* 0x7fc0000000007808 */ /* 0x000fc80000000000 */
[----:B------:R-:W-:-:S07]  /*5300*/  FSEL R66, R0, +QNAN , P1 ;  /* 0x7fc0000000427808 */ /* 0x000fce0000800000 */
.L_x_135:
[----:B------:R-:W-:-:S04]  /*5310*/  FSETP.NAN.AND P0, PT, |R66|, |R66|, PT ;  /* 0x400000424200720b */ /* 0x000fc80003f08200 */
[----:B------:R-:W-:-:S13]  /*5320*/  ISETP.LT.OR P0, PT, R59, 0x1, P0 ;  /* 0x000000013b00780c */ /* 0x000fda0000701670 */
[----:B------:R-:W-:Y:S05]  /*5330*/  @P0 BRA `(.L_x_154) ;  /* 0x0000001000c00947 */ /* 0x000fea0003800000 */
[----:B------:R-:W-:-:S13]  /*5340*/  ISETP.GE.AND P0, PT, R22, R59, PT ;  /* 0x0000003b1600720c */ /* 0x000fda0003f06270 */
[----:B------:R-:W-:Y:S05]  /*5350*/  @P0 BRA `(.L_x_155) ;  /* 0x0000000c00a40947 */ /* 0x000fea0003800000 */
[----:B------:R-:W0:Y:S01]  /*5360*/  S2R R0, SR_CgaCtaId ;  /* 0x0000000000007919 */ /* 0x000e220000008800 */
[----:B------:R-:W-:Y:S01]  /*5370*/  MOV R5, 0x400 ;  /* 0x0000040000057802 */ /* 0x000fe20000000f00 */
[----:B------:R-:W-:-:S03]  /*5380*/  FADD R30, -R30, R66 ;  /* 0x000000421e1e7221 */ /* 0x000fc60000000100 */
[----:B0-----:R-:W-:Y:S01]  /*5390*/  LEA R5, R0, R5, 0x18 ;  /* 0x0000000500057211 */ /* 0x001fe200078ec0ff */
[----:B------:R-:W-:-:S03]  /*53a0*/  FADD R0, R21, R30 ;  /* 0x0000001e15007221 */ /* 0x000fc60000000000 */
[C---:B------:R-:W-:Y:S01]  /*53b0*/  LEA R23, R22.reuse, R5, 0x2 ;  /* 0x0000000516177211 */ /* 0x040fe200078e10ff */
[----:B------:R-:W-:Y:S01]  /*53c0*/  FADD R21, -R21, R0 ;  /* 0x0000000015157221 */ /* 0x000fe20000000100 */
[----:B------:R-:W-:-:S03]  /*53d0*/  IADD3 R22, PT, PT, R22, 0x1, RZ ;  /* 0x0000000116167810 */ /* 0x000fc60007ffe0ff */
[----:B------:R0:W-:Y:S01]  /*53e0*/  STS [R23], R66 ;  /* 0x0000004217007388 */ /* 0x0001e20000000800 */
[----:B------:R-:W-:Y:S01]  /*53f0*/  ISETP.NE.AND P0, PT, R22, R59, PT ;  /* 0x0000003b1600720c */ /* 0x000fe20003f05270 */
[----:B------:R-:W-:Y:S01]  /*5400*/  FADD R30, -R30, R21 ;  /* 0x000000151e1e7221 */ /* 0x000fe20000000100 */
[----:B------:R-:W-:-:S11]  /*5410*/  MOV R21, R0 ;  /* 0x0000000000157202 */ /* 0x000fd60000000f00 */
[----:B0-----:R-:W-:Y:S05]  /*5420*/  @P0 BRA `(.L_x_154) ;  /* 0x0000001000840947 */ /* 0x001fea0003800000 */
[----:B------:R-:W-:Y:S05]  /*5430*/  BRA.U UP2, `(.L_x_156) ;  /* 0x0000000d02247547 */ /* 0x000fea000b800000 */
[----:B------:R-:W-:Y:S01]  /*5440*/  ISETP.GE.U32.AND P0, PT, R59, 0x8, PT ;  /* 0x000000083b00780c */ /* 0x000fe20003f06070 */
[----:B------:R-:W-:Y:S01]  /*5450*/  HFMA2 R64, -RZ, RZ, 0, 0 ;  /* 0x00000000ff407431 */ /* 0x000fe200000001ff */
[----:B------:R-:W-:Y:S01]  /*5460*/  CS2R R24, SRZ ;  /* 0x0000000000187805 */ /* 0x000fe2000001ff00 */
[----:B------:R-:W-:Y:S01]  /*5470*/  HFMA2 R26, -RZ, RZ, 0, 0 ;  /* 0x00000000ff1a7431 */ /* 0x000fe200000001ff */
[----:B------:R-:W-:-:S09]  /*5480*/  MOV R4, RZ ;  /* 0x000000ff00047202 */ /* 0x000fd20000000f00 */
[----:B------:R-:W-:Y:S05]  /*5490*/  @!P0 BRA `(.L_x_157) ;  /* 0x0000000400608947 */ /* 0x000fea0003800000 */
[----:B------:R-:W-:Y:S02]  /*54a0*/  MOV R24, RZ ;  /* 0x000000ff00187202 */ /* 0x000fe40000000f00 */
[----:B------:R-:W-:Y:S02]  /*54b0*/  MOV R65, RZ ;  /* 0x000000ff00417202 */ /* 0x000fe40000000f00 */
[----:B------:R-:W-:-:S07]  /*54c0*/  LOP3.LUT R64, R59, 0x7ffffff8, RZ, 0xc0, !PT ;  /* 0x7ffffff83b407812 */ /* 0x000fce00078ec0ff */
.L_x_158:
[C---:B------:R-:W-:Y:S02]  /*54d0*/  LEA R27, R65.reuse, R5, 0x2 ;  /* 0x00000005411b7211 */ /* 0x040fe400078e10ff */
[----:B------:R-:W-:-:S03]  /*54e0*/  IADD3 R66, PT, PT, R65, 0x1, RZ ;  /* 0x0000000141427810 */ /* 0x000fc60007ffe0ff */
[----:B------:R-:W0:Y:S01]  /*54f0*/  LDS.128 R20, [R27] ;  /* 0x000000001b147984 */ /* 0x000e220000000c00 */
[----:B------:R-:W-:Y:S01]  /*5500*/  I2FP.F32.U32 R67, R66 ;  /* 0x0000004200437245 */ /* 0x000fe20000201000 */
[----:B0-----:R-:W-:-:S04]  /*5510*/  FADD R25, R20, -R25 ;  /* 0x8000001914197221 */ /* 0x001fc80000000000 */
[----:B------:R-:W-:Y:S01]  /*5520*/  FFMA R71, R67, R20, -R24 ;  /* 0x0000001443477223 */ /* 0x000fe20000000818 */
[----:B------:R-:W-:Y:S01]  /*5530*/  IADD3 R20, PT, PT, R65, 0x2, RZ ;  /* 0x0000000241147810 */ /* 0x000fe20007ffe0ff */
[----:B------:R-:W-:Y:S02]  /*5540*/  FADD R69, R25, R26 ;  /* 0x0000001a19457221 */ /* 0x000fe40000000000 */
[----:B------:R-:W-:Y:S01]  /*5550*/  FADD R67, R71, R4 ;  /* 0x0000000447437221 */ /* 0x000fe20000000000 */
        /* <DEDUP_REMOVED lines=8> */
[----:B------:R-:W0:Y:S01]  /*55e0*/  LDS.128 R24, [R27+0x10] ;  /* 0x000010001b187984 */ /* 0x000e220000000c00 */
[----:B------:R-:W-:Y:S01]  /*55f0*/  FADD R4, R69, R66 ;  /* 0x0000004245047221 */ /* 0x000fe20000000000 */
[----:B------:R-:W-:Y:S01]  /*5600*/  FADD R20, R67, R68 ;  /* 0x0000004443147221 */ /* 0x000fe20000000000 */
[----:B------:R-:W-:Y:S02]  /*5610*/  I2FP.F32.U32 R21, R21 ;  /* 0x0000001500157245 */ /* 0x000fe40000201000 */
        /* <DEDUP_REMOVED lines=23> */
[----:B------:R-:W-:Y:S01]  /*5790*/  FADD R21, -R22, R21 ;  /* 0x0000001516157221 */ /* 0x000fe20000000100 */
[----:B------:R-:W-:Y:S01]  /*57a0*/  IADD3 R22, PT, PT, R65, 0x6, RZ ;  /* 0x0000000641167810 */ /* 0x000fe20007ffe0ff */
[----:B0-----:R-:W-:Y:S02]  /*57b0*/  FADD R67, -R67, R24 ;  /* 0x0000001843437221 */ /* 0x001fe40000000100 */
[----:B------:R-:W-:Y:S01]  /*57c0*/  FFMA R23, R66, R24, -R21 ;  /* 0x0000001842177223 */ /* 0x000fe20000000815 */
[----:B------:R-:W-:Y:S01]  /*57d0*/  I2FP.F32.U32 R22, R22 ;  /* 0x0000001600167245 */ /* 0x000fe20000201000 */
[----:B------:R-:W-:Y:S02]  /*57e0*/  FADD R21, R20, R67 ;  /* 0x0000004314157221 */ /* 0x000fe40000000000 */
[----:B------:R-:W-:-:S02]  /*57f0*/  FADD R69, R4, R23 ;  /* 0x0000001704457221 */ /* 0x000fc40000000000 */
[----:B------:R-:W-:Y:S02]  /*5800*/  FADD R20, -R20, R21 ;  /* 0x0000001514147221 */ /* 0x000fe40000000100 */
[----:B------:R-:W-:Y:S02]  /*5810*/  FADD R4, -R4, R69 ;  /* 0x0000004504047221 */ /* 0x000fe40000000100 */
[----:B------:R-:W-:Y:S02]  /*5820*/  FADD R20, -R67, R20 ;  /* 0x0000001443147221 */ /* 0x000fe40000000100 */
[----:B------:R-:W-:Y:S01]  /*5830*/  FADD R4, -R23, R4 ;  /* 0x0000000417047221 */ /* 0x000fe20000000100 */
[----:B------:R-:W-:Y:S01]  /*5840*/  IADD3 R23, PT, PT, R65, 0x7, RZ ;  /* 0x0000000741177810 */ /* 0x000fe20007ffe0ff */
[----:B------:R-:W-:Y:S01]  /*5850*/  FADD R20, R25, -R20 ;  /* 0x8000001419147221 */ /* 0x000fe20000000000 */
[----:B------:R-:W-:Y:S01]  /*5860*/  IADD3 R65, PT, PT, R65, 0x8, RZ ;  /* 0x0000000841417810 */ /* 0x000fe20007ffe0ff */
[----:B------:R-:W-:Y:S01]  /*5870*/  FFMA R22, R25, R22, -R4 ;  /* 0x0000001619167223 */ /* 0x000fe20000000804 */
[----:B------:R-:W-:Y:S01]  /*5880*/  I2FP.F32.U32 R23, R23 ;  /* 0x0000001700177245 */ /* 0x000fe20000201000 */
[----:B------:R-:W-:Y:S01]  /*5890*/  FADD R4, R21, R20 ;  /* 0x0000001415047221 */ /* 0x000fe20000000000 */
[----:B------:R-:W-:Y:S01]  /*58a0*/  ISETP.NE.AND P0, PT, R65, R64, PT ;  /* 0x000000404100720c */ /* 0x000fe20003f05270 */
[----:B------:R-:W-:-:S02]  /*58b0*/  FADD R24, R69, R22 ;  /* 0x0000001645187221 */ /* 0x000fc40000000000 */
[----:B------:R-:W-:Y:S02]  /*58c0*/  FADD R21, -R21, R4 ;  /* 0x0000000415157221 */ /* 0x000fe40000000100 */
[----:B------:R-:W-:Y:S02]  /*58d0*/  FADD R69, -R69, R24 ;  /* 0x0000001845457221 */ /* 0x000fe40000000100 */
[----:B------:R-:W-:Y:S01]  /*58e0*/  FADD R21, -R20, R21 ;  /* 0x0000001514157221 */ /* 0x000fe20000000100 */
[----:B------:R-:W-:Y:S01]  /*58f0*/  I2FP.F32.U32 R20, R65 ;  /* 0x0000004100147245 */ /* 0x000fe20000201000 */
[----:B------:R-:W-:Y:S02]  /*5900*/  FADD R69, -R22, R69 ;  /* 0x0000004516457221 */ /* 0x000fe40000000100 */
[C---:B------:R-:W-:Y:S02]  /*5910*/  FADD R21, R26.reuse, -R21 ;  /* 0x800000151a157221 */ /* 0x040fe40000000000 */
[----:B------:R-:W-:-:S02]  /*5920*/  FFMA R69, R26, R23, -R69 ;  /* 0x000000171a457223 */ /* 0x000fc40000000845 */
[----:B------:R-:W-:Y:S02]  /*5930*/  FADD R23, R4, R21 ;  /* 0x0000001504177221 */ /* 0x000fe40000000000 */
[----:B------:R-:W-:Y:S02]  /*5940*/  FADD R25, R24, R69 ;  /* 0x0000004518197221 */ /* 0x000fe40000000000 */
[----:B------:R-:W-:Y:S02]  /*5950*/  FADD R4, -R4, R23 ;  /* 0x0000001704047221 */ /* 0x000fe40000000100 */
[----:B------:R-:W-:Y:S02]  /*5960*/  FADD R24, -R24, R25 ;  /* 0x0000001918187221 */ /* 0x000fe40000000100 */
[----:B------:R-:W-:Y:S02]  /*5970*/  FADD R4, -R21, R4 ;  /* 0x0000000415047221 */ /* 0x000fe40000000100 */
[----:B------:R-:W-:-:S02]  /*5980*/  FADD R24, -R69, R24 ;  /* 0x0000001845187221 */ /* 0x000fc40000000100 */
[C---:B------:R-:W-:Y:S02]  /*5990*/  FADD R22, R27.reuse, -R4 ;  /* 0x800000041b167221 */ /* 0x040fe40000000000 */
[----:B------:R-:W-:Y:S02]  /*59a0*/  FFMA R24, R27, R20, -R24 ;  /* 0x000000141b187223 */ /* 0x000fe40000000818 */
[----:B------:R-:W-:Y:S02]  /*59b0*/  FADD R26, R23, R22 ;  /* 0x00000016171a7221 */ /* 0x000fe40000000000 */
[----:B------:R-:W-:Y:S02]  /*59c0*/  FADD R4, R25, R24 ;  /* 0x0000001819047221 */ /* 0x000fe40000000000 */
[----:B------:R-:W-:Y:S02]  /*59d0*/  FADD R23, -R23, R26 ;  /* 0x0000001a17177221 */ /* 0x000fe40000000100 */
[----:B------:R-:W-:-:S02]  /*59e0*/  FADD R21, -R25, R4 ;  /* 0x0000000419157221 */ /* 0x000fc40000000100 */
[----:B------:R-:W-:Y:S02]  /*59f0*/  FADD R25, -R22, R23 ;  /* 0x0000001716197221 */ /* 0x000fe40000000100 */
[----:B------:R-:W-:Y:S01]  /*5a00*/  FADD R24, -R24, R21 ;  /* 0x0000001518187221 */ /* 0x000fe20000000100 */
[----:B------:R-:W-:Y:S06]  /*5a10*/  @P0 BRA `(.L_x_158) ;  /* 0xfffffff800ac0947 */ /* 0x000fec000383ffff */
.L_x_157:
        /* <DEDUP_REMOVED lines=10> */
[----:B------:R1:W2:Y:S01]  /*5ac0*/  LDS.64 R22, [R65+0x8] ;  /* 0x0000080041167984 */ /* 0x0002a20000000a00 */
[----:B0-----:R-:W-:Y:S01]  /*5ad0*/  FADD R25, -R25, R20 ;  /* 0x0000001419197221 */ /* 0x001fe20000000100 */
        /* <DEDUP_REMOVED lines=9> */
[----:B------:R-:W-:Y:S02]  /*5b70*/  FADD R26, -R26, R21 ;  /* 0x000000151a1a7221 */ /* 0x000fe40000000100 */
[----:B------:R-:W-:Y:S01]  /*5b80*/  FFMA R20, R25, R21, -R4 ;  /* 0x0000001519147223 */ /* 0x000fe20000000804 */
[C---:B------:R-:W-:Y:S01]  /*5b90*/  IADD3 R21, PT, PT, R64.reuse, 0x3, RZ ;  /* 0x0000000340157810 */ /* 0x040fe20007ffe0ff */
[----:B------:R-:W-:Y:S01]  /*5ba0*/  FADD R4, R27, R26 ;  /* 0x0000001a1b047221 */ /* 0x000fe20000000000 */
[----:B------:R-:W-:Y:S01]  /*5bb0*/  IADD3 R64, PT, PT, R64, 0x4, RZ ;  /* 0x0000000440407810 */ /* 0x000fe20007ffe0ff */
[----:B------:R-:W-:-:S02]  /*5bc0*/  FADD R24, R69, R20 ;  /* 0x0000001445187221 */ /* 0x000fc40000000000 */
[----:B------:R-:W-:Y:S01]  /*5bd0*/  FADD R27, -R27, R4 ;  /* 0x000000041b1b7221 */ /* 0x000fe20000000100 */
[----:B-1----:R-:W-:Y:S01]  /*5be0*/  I2FP.F32.U32 R65, R64 ;  /* 0x0000004000417245 */ /* 0x002fe20000201000 */
[----:B------:R-:W-:Y:S02]  /*5bf0*/  FADD R69, -R69, R24 ;  /* 0x0000001845457221 */ /* 0x000fe40000000100 */
[----:B------:R-:W-:Y:S01]  /*5c00*/  FADD R27, -R26, R27 ;  /* 0x0000001b1a1b7221 */ /* 0x000fe20000000100 */
[----:B------:R-:W-:Y:S01]  /*5c10*/  I2FP.F32.U32 R26, R21 ;  /* 0x00000015001a7245 */ /* 0x000fe20000201000 */
[----:B------:R-:W-:Y:S02]  /*5c20*/  FADD R69, -R20, R69 ;  /* 0x0000004514457221 */ /* 0x000fe40000000100 */
[----:B--2---:R-:W-:Y:S02]  /*5c30*/  FADD R27, -R27, R22 ;  /* 0x000000161b1b7221 */ /* 0x004fe40000000100 */
[----:B------:R-:W-:-:S02]  /*5c40*/  FFMA R69, R26, R22, -R69 ;  /* 0x000000161a457223 */ /* 0x000fc40000000845 */
[----:B------:R-:W-:Y:S02]  /*5c50*/  FADD R21, R4, R27 ;  /* 0x0000001b04157221 */ /* 0x000fe40000000000 */
        /* <DEDUP_REMOVED lines=11> */
[----:B------:R-:W-:Y:S02]  /*5d10*/  FADD R25, -R20, R21 ;  /* 0x0000001514197221 */ /* 0x000fe40000000100 */
[----:B------:R-:W-:-:S07]  /*5d20*/  FADD R24, -R24, R23 ;  /* 0x0000001718187221 */ /* 0x000fce0000000100 */
.L_x_160:
        /* <DEDUP_REMOVED lines=13> */
[----:B------:R-:W-:Y:S02]  /*5e00*/  FADD R23, R26, R25 ;  /* 0x000000191a177221 */ /* 0x000fe40000000000 */
[----:B------:R-:W-:Y:S02]  /*5e10*/  FADD R65, R4, R27 ;  /* 0x0000001b04417221 */ /* 0x000fe40000000000 */
[----:B------:R-:W-:Y:S02]  /*5e20*/  FADD R26, -R26, R23 ;  /* 0x000000171a1a7221 */ /* 0x000fe40000000100 */
[----:B------:R-:W-:Y:S02]  /*5e30*/  FADD R4, -R4, R65 ;  /* 0x0000004104047221 */ /* 0x000fe40000000100 */
[----:B------:R-:W-:-:S02]  /*5e40*/  FADD R26, -R25, R26 ;  /* 0x0000001a191a7221 */ /* 0x000fc40000000100 */
[----:B------:R-:W-:Y:S02]  /*5e50*/  FADD R4, -R27, R4 ;  /* 0x000000041b047221 */ /* 0x000fe40000000100 */
[----:B------:R-:W-:Y:S02]  /*5e60*/  FADD R20, -R26, R21 ;  /* 0x000000151a147221 */ /* 0x000fe40000000100 */
[----:B------:R-:W-:Y:S02]  /*5e70*/  FFMA R24, R67, R21, -R4 ;  /* 0x0000001543187223 */ /* 0x000fe40000000804 */
[----:B------:R-:W-:Y:S02]  /*5e80*/  FADD R26, R23, R20 ;  /* 0x00000014171a7221 */ /* 0x000fe40000000000 */
[----:B------:R-:W-:Y:S02]  /*5e90*/  FADD R4, R65, R24 ;  /* 0x0000001841047221 */ /* 0x000fe40000000000 */
[----:B------:R-:W-:-:S02]  /*5ea0*/  FADD R23, -R23, R26 ;  /* 0x0000001a17177221 */ /* 0x000fc40000000100 */
[----:B------:R-:W-:Y:S02]  /*5eb0*/  FADD R65, -R65, R4 ;  /* 0x0000000441417221 */ /* 0x000fe40000000100 */
[----:B------:R-:W-:Y:S02]  /*5ec0*/  FADD R25, -R20, R23 ;  /* 0x0000001714197221 */ /* 0x000fe40000000100 */
[----:B------:R-:W-:-:S07]  /*5ed0*/  FADD R24, -R24, R65 ;  /* 0x0000004118187221 */ /* 0x000fce0000000100 */
.L_x_161:
[----:B------:R-:W-:Y:S05]  /*5ee0*/  @P1 BRA `(.L_x_159) ;  /* 0x0000000000381947 */ /* 0x000fea0003800000 */
[C---:B------:R-:W-:Y:S02]  /*5ef0*/  LEA R20, R64.reuse, R5, 0x2 ;  /* 0x0000000540147211 */ /* 0x040fe400078e10ff */
[----:B------:R-:W-:-:S04]  /*5f00*/  IADD3 R64, PT, PT, R64, 0x1, RZ ;  /* 0x0000000140407810 */ /* 0x000fc80007ffe0ff */
        /* <DEDUP_REMOVED lines=12> */
.L_x_159:
        /* <DEDUP_REMOVED lines=13> */
.L_x_162:
[----:B------:R-:W-:Y:S02]  /*60a0*/  MOV R21, R0 ;  /* 0x0000000000157202 */ /* 0x000fe40000000f00 */
[----:B------:R-:W-:Y:S01]  /*60b0*/  MOV R22, R59 ;  /* 0x0000003b00167202 */ /* 0x000fe20000000f00 */
[----:B------:R-:W-:Y:S06]  /*60c0*/  BRA `(.L_x_154) ;  /* 0x00000004005c7947 */ /* 0x000fec0003800000 */
.L_x_156:
        /* <DEDUP_REMOVED lines=12> */
.L_x_163:
[----:B------:R-:W-:Y:S01]  /*6190*/  HFMA2 R37, -RZ, RZ, 0, 5.9604644775390625e-08 ;  /* 0x00000001ff257431 */ /* 0x000fe200000001ff */
[----:B------:R-:W-:Y:S02]  /*61a0*/  MOV R21, R0 ;  /* 0x0000000000157202 */ /* 0x000fe40000000f00 */
[-C--:B------:R-:W-:Y:S02]  /*61b0*/  MOV R34, R5.reuse ;  /* 0x0000000500227202 */ /* 0x080fe40000000f00 */
[----:B------:R-:W-:Y:S02]  /*61c0*/  MOV R20, R5 ;  /* 0x0000000500147202 */ /* 0x000fe40000000f00 */
[----:B------:R-:W-:Y:S01]  /*61d0*/  MOV R22, R59 ;  /* 0x0000003b00167202 */ /* 0x000fe20000000f00 */
[----:B------:R-:W-:Y:S06]  /*61e0*/  BRA `(.L_x_154) ;  /* 0x0000000400147947 */ /* 0x000fec0003800000 */
.L_x_155:
[-C--:B------:R-:W-:Y:S01]  /*61f0*/  IABS R0, R59.reuse ;  /* 0x0000003b00007213 */ /* 0x080fe20000000000 */
[----:B------:R-:W0:Y:S01]  /*6200*/  S2R R27, SR_CgaCtaId ;  /* 0x00000000001b7919 */ /* 0x000e220000008800 */
[----:B------:R-:W-:Y:S02]  /*6210*/  IADD3 R5, PT, PT, R31, 0x1, RZ ;  /* 0x000000011f057810 */ /* 0x000fe40007ffe0ff */
[----:B------:R-:W1:Y:S01]  /*6220*/  I2F.RP R20, R0 ;  /* 0x0000000000147306 */ /* 0x000e620000209400 */
[----:B------:R-:W-:Y:S02]  /*6230*/  IABS R67, R59 ;  /* 0x0000003b00437213 */ /* 0x000fe40000000000 */
[----:B------:R-:W-:-:S05]  /*6240*/  ISETP.GE.AND P2, PT, R5, RZ, PT ;  /* 0x000000ff0500720c */ /* 0x000fca0003f46270 */
[----:B-1----:R-:W1:Y:S02]  /*6250*/  MUFU.RCP R20, R20 ;  /* 0x0000001400147308 */ /* 0x002e640000001000 */
[----:B-1----:R-:W-:Y:S02]  /*6260*/  IADD3 R64, PT, PT, R20, 0xffffffe, RZ ;  /* 0x0ffffffe14407810 */ /* 0x002fe40007ffe0ff */
[----:B------:R-:W-:-:S04]  /*6270*/  IABS R20, R5 ;  /* 0x0000000500147213 */ /* 0x000fc80000000000 */
[----:B------:R1:W2:Y:S02]  /*6280*/  F2I.FTZ.U32.TRUNC.NTZ R65, R64 ;  /* 0x0000004000417305 */ /* 0x0002a4000021f000 */
[----:B-1----:R-:W-:Y:S01]  /*6290*/  HFMA2 R64, -RZ, RZ, 0, 0 ;  /* 0x00000000ff407431 */ /* 0x002fe200000001ff */
[----:B--2---:R-:W-:-:S05]  /*62a0*/  IADD3 R23, PT, PT, RZ, -R65, RZ ;  /* 0x80000041ff177210 */ /* 0x004fca0007ffe0ff */
[----:B------:R-:W-:-:S04]  /*62b0*/  IMAD R23, R23, R0, RZ ;  /* 0x0000000017177224 */ /* 0x000fc800078e02ff */
[----:B------:R-:W-:Y:S01]  /*62c0*/  IMAD.HI.U32 R65, R65, R23, R64 ;  /* 0x0000001741417227 */ /* 0x000fe200078e0040 */
[----:B------:R-:W-:-:S05]  /*62d0*/  IADD3 R23, PT, PT, RZ, -R67, RZ ;  /* 0x80000043ff177210 */ /* 0x000fca0007ffe0ff */
[----:B------:R-:W-:-:S04]  /*62e0*/  IMAD.HI.U32 R65, R65, R20, RZ ;  /* 0x0000001441417227 */ /* 0x000fc800078e00ff */
[----:B------:R-:W-:Y:S01]  /*62f0*/  IMAD R65, R65, R23, R20 ;  /* 0x0000001741417224 */ /* 0x000fe200078e0214 */
[----:B------:R-:W-:-:S04]  /*6300*/  MOV R20, 0x400 ;  /* 0x0000040000147802 */ /* 0x000fc80000000f00 */
[----:B------:R-:W-:Y:S02]  /*6310*/  ISETP.GT.U32.AND P0, PT, R0, R65, PT ;  /* 0x000000410000720c */ /* 0x000fe40003f04070 */
[----:B0-----:R-:W-:-:S04]  /*6320*/  LEA R20, R27, R20, 0x18 ;  /* 0x000000141b147211 */ /* 0x001fc800078ec0ff */
[----:B------:R-:W-:-:S05]  /*6330*/  LEA R23, R31, R20, 0x2 ;  /* 0x000000141f177211 */ /* 0x000fca00078e10ff */
[----:B------:R0:W1:Y:S02]  /*6340*/  LDS R20, [R23] ;  /* 0x0000000017147984 */ /* 0x0000640000000800 */
[----:B------:R-:W-:Y:S02]  /*6350*/  @!P0 IADD3 R65, PT, PT, R65, -R0, RZ ;  /* 0x8000000041418210 */ /* 0x000fe40007ffe0ff */
[----:B------:R0:W-:Y:S01]  /*6360*/  STS [R23], R66 ;  /* 0x0000004217007388 */ /* 0x0001e20000000800 */
[----:B------:R-:W-:Y:S02]  /*6370*/  ISETP.NE.AND P0, PT, R59, RZ, PT ;  /* 0x000000ff3b00720c */ /* 0x000fe40003f05270 */
[----:B------:R-:W-:-:S13]  /*6380*/  ISETP.GT.U32.AND P1, PT, R0, R65, PT ;  /* 0x000000410000720c */ /* 0x000fda0003f24070 */
[----:B------:R-:W-:-:S04]  /*6390*/  @!P1 IADD3 R65, PT, PT, R65, -R0, RZ ;  /* 0x8000000041419210 */ /* 0x000fc80007ffe0ff */
[----:B------:R-:W-:-:S04]  /*63a0*/  MOV R31, R65 ;  /* 0x00000041001f7202 */ /* 0x000fc80000000f00 */
[----:B------:R-:W-:Y:S02]  /*63b0*/  @!P2 IADD3 R31, PT, PT, -R31, RZ, RZ ;  /* 0x000000ff1f1fa210 */ /* 0x000fe40007ffe1ff */
[----:B------:R-:W-:Y:S01]  /*63c0*/  @!P0 LOP3.LUT R31, RZ, R59, RZ, 0x33, !PT ;  /* 0x0000003bff1f8212 */ /* 0x000fe200078e33ff */
[----:B0-----:R-:W-:Y:S06]  /*63d0*/  BRA.U UP2, `(.L_x_164) ;  /* 0x00000001027c7547 */ /* 0x001fec000b800000 */
[----:B------:R-:W0:Y:S01]  /*63e0*/  MUFU.RCP R64, R7 ;  /* 0x0000000700407308 */ /* 0x000e220000001000 */
[----:B------:R-:W-:Y:S01]  /*63f0*/  FFMA R23, R51, R66, -R24 ;  /* 0x0000004233177223 */ /* 0x000fe20000000818 */
[----:B------:R-:W-:-:S03]  /*6400*/  FADD R25, -R25, R66 ;  /* 0x0000004219197221 */ /* 0x000fc60000000100 */
[----:B------:R-:W-:Y:S01]  /*6410*/  FADD R27, R4, R23 ;  /* 0x00000017041b7221 */ /* 0x000fe20000000000 */
[----:B------:R-:W-:-:S03]  /*6420*/  FADD R5, R26, R25 ;  /* 0x000000191a057221 */ /* 0x000fc60000000000 */
[----:B------:R-:W-:Y:S01]  /*6430*/  FADD R4, -R4, R27 ;  /* 0x0000001b04047221 */ /* 0x000fe20000000100 */
[----:B------:R-:W-:-:S03]  /*6440*/  FADD R0, -R26, R5 ;  /* 0x000000051a007221 */ /* 0x000fc60000000100 */
[----:B------:R-:W-:Y:S01]  /*6450*/  FADD R23, -R23, R4 ;  /* 0x0000000417177221 */ /* 0x000fe20000000100 */
[----:B------:R-:W-:Y:S01]  /*6460*/  FADD R25, -R25, R0 ;  /* 0x0000000019197221 */ /* 0x000fe20000000100 */
[----:B0-----:R-:W-:Y:S02]  /*6470*/  FFMA R65, -R7, R64, 1 ;  /* 0x3f80000007417423 */ /* 0x001fe40000000140 */
[----:B------:R-:W-:Y:S01]  /*6480*/  FADD R24, -R26, -R23 ;  /* 0x800000171a187221 */ /* 0x000fe20000000100 */
[----:B-1----:R-:W-:Y:S01]  /*6490*/  FADD R4, -R20, -R25 ;  /* 0x8000001914047221 */ /* 0x002fe20000000100 */
[----:B------:R-:W-:Y:S02]  /*64a0*/  FFMA R0, R64, R65, R64 ;  /* 0x0000004140007223 */ /* 0x000fe40000000040 */
[----:B------:R-:W-:Y:S01]  /*64b0*/  FADD R64, R27, R24 ;  /* 0x000000181b407221 */ /* 0x000fe20000000000 */
[----:B------:R-:W-:-:S03]  /*64c0*/  FADD R26, R5, R4 ;  /* 0x00000004051a7221 */ /* 0x000fc60000000000 */
[----:B------:R-:W0:Y:S01]  /*64d0*/  FCHK P0, R64, R7 ;  /* 0x0000000740007302 */ /* 0x000e220000000000 */
[-C--:B------:R-:W-:Y:S01]  /*64e0*/  FFMA R23, R0, R64.reuse, RZ ;  /* 0x0000004000177223 */ /* 0x080fe200000000ff */
[----:B------:R-:W-:Y:S01]  /*64f0*/  FADD R5, -R5, R26 ;  /* 0x0000001a05057221 */ /* 0x000fe20000000100 */
[--C-:B------:R-:W-:Y:S02]  /*6500*/  FADD R27, -R27, R64.reuse ;  /* 0x000000401b1b7221 */ /* 0x100fe40000000100 */
[----:B------:R-:W-:Y:S01]  /*6510*/  FFMA R20, -R7, R23, R64 ;  /* 0x0000001707147223 */ /* 0x000fe20000000140 */
[----:B------:R-:W-:Y:S01]  /*6520*/  FADD R25, -R4, R5 ;  /* 0x0000000504197221 */ /* 0x000fe20000000100 */
[----:B------:R-:W-:Y:S01]  /*6530*/  FADD R24, -R24, R27 ;  /* 0x0000001b18187221 */ /* 0x000fe20000000100 */
[----:B------:R-:W-:Y:S01]  /*6540*/  MOV R4, R64 ;  /* 0x0000004000047202 */ /* 0x000fe20000000f00 */
[----:B------:R-:W-:Y:S01]  /*6550*/  FFMA R20, R0, R20, R23 ;  /* 0x0000001400147223 */ /* 0x000fe20000000017 */
[----:B0-----:R-:W-:Y:S06]  /*6560*/  @!P0 BRA `(.L_x_154) ;  /* 0x0000000000348947 */ /* 0x001fec0003800000 */
[----:B------:R-:W-:Y:S02]  /*6570*/  MOV R67, R64 ;  /* 0x0000004000437202 */ /* 0x000fe40000000f00 */
[----:B------:R-:W-:Y:S02]  /*6580*/  MOV R5, R7 ;  /* 0x0000000700057202 */ /* 0x000fe40000000f00 */
[----:B------:R-:W-:-:S07]  /*6590*/  MOV R64, 0x65b0 ;  /* 0x000065b000407802 */ /* 0x000fce0000000f00 */
[----:B------:R-:W-:Y:S05]  /*65a0*/  CALL.REL.NOINC `($__internal_2_$__cuda_sm3x_div_rn_noftz_f32_slowpath) ;  /* 0x0000000c00987944 */ /* 0x000fea0003c00000 */
[----:B------:R-:W-:Y:S01]  /*65b0*/  MOV R20, R5 ;  /* 0x0000000500147202 */ /* 0x000fe20000000f00 */
[----:B------:R-:W-:Y:S06]  /*65c0*/  BRA `(.L_x_154) ;  /* 0x00000000001c7947 */ /* 0x000fec0003800000 */
.L_x_164:
[----:B------:R-:W-:Y:S01]  /*65d0*/  LOP3.LUT P0, RZ, R37, 0xff, RZ, 0xc0, !PT ;  /* 0x000000ff25ff7812 */ /* 0x000fe2000780c0ff */
[----:B------:R-:W-:Y:S01]  /*65e0*/  FMUL R5, R66, R55 ;  /* 0x0000003742057220 */ /* 0x000fe20000400000 */
[----:B------:R-:W-:Y:S01]  /*65f0*/  FADD R0, -R55, 1 ;  /* 0x3f80000037007421 */ /* 0x000fe20000000100 */
[----:B------:R-:W-:-:S10]  /*6600*/  MOV R37, 0x1 ;  /* 0x0000000100257802 */ /* 0x000fd40000000f00 */
[----:B------:R-:W-:-:S05]  /*6610*/  @P0 FFMA R66, R34, R0, R5 ;  /* 0x0000000022420223 */ /* 0x000fca0000000005 */
[-C--:B------:R-:W-:Y:S02]  /*6620*/  MOV R34, R66.reuse ;  /* 0x0000004200227202 */ /* 0x080fe40000000f00 */
[----:B-1----:R-:W-:-:S07]  /*6630*/  MOV R20, R66 ;  /* 0x0000004200147202 */ /* 0x002fce0000000f00 */
.L_x_154:
[----:B------:R-:W-:Y:S01]  /*6640*/  PRMT R0, R35, 0x7610, R0 ;  /* 0x0000761023007816 */ /* 0x000fe20000000000 */
[----:B------:R-:W-:Y:S01]  /*6650*/  UMOV UR6, UR5 ;  /* 0x0000000500067c82 */ /* 0x000fe20008000000 */
[----:B------:R-:W-:Y:S01]  /*6660*/  MOV R5, 0x7fc00000 ;  /* 0x7fc0000000057802 */ /* 0x000fe20000000f00 */
[----:B------:R-:W-:Y:S06]  /*6670*/  BRA.U UP0, `(.L_x_165) ;  /* 0x0000000900cc7547 */ /* 0x000fec000b800000 */
[----:B------:R-:W-:Y:S01]  /*6680*/  LOP3.LUT P0, RZ, R35, 0xff, RZ, 0xc0, !PT ;  /* 0x000000ff23ff7812 */ /* 0x000fe2000780c0ff */
[----:B------:R-:W-:Y:S01]  /*6690*/  UMOV UR6, UR4 ;  /* 0x0000000400067c82 */ /* 0x000fe20008000000 */
[----:B------:R-:W-:Y:S01]  /*66a0*/  HFMA2 R0, -RZ, RZ, 0, 5.9604644775390625e-08 ;  /* 0x00000001ff007431 */ /* 0x000fe200000001ff */
[----:B------:R-:W-:-:S10]  /*66b0*/  MOV R5, UR4 ;  /* 0x0000000400057c02 */ /* 0x000fd40008000f00 */
[----:B------:R-:W-:Y:S05]  /*66c0*/  @!P0 BRA `(.L_x_165) ;  /* 0x0000000800b88947 */ /* 0x000fea0003800000 */
[----:B------:R-:W-:Y:S02]  /*66d0*/  ISETP.LE.AND P0, PT, RZ, UR9, PT ;  /* 0x00000009ff007c0c */ /* 0x000fe4000bf03270 */
[----:B------:R-:W-:-:S11]  /*66e0*/  MOV R71, RZ ;  /* 0x000000ff00477202 */ /* 0x000fd60000000f00 */
[----:B------:R-:W-:Y:S05]  /*66f0*/  @!P0 BRA `(.L_x_166) ;  /* 0x00000008008c8947 */ /* 0x000fea0003800000 */
[----:B------:R-:W-:Y:S01]  /*6700*/  UISETP.GE.U32.AND UP0, UPT, UR9, 0x3, UPT ;  /* 0x000000030900788c */ /* 0x000fe2000bf06070 */
[----:B------:R-:W-:Y:S01]  /*6710*/  MOV R0, UR14 ;  /* 0x0000000e00007c02 */ /* 0x000fe20008000f00 */
[----:B------:R-:W-:Y:S02]  /*6720*/  HFMA2 R71, -RZ, RZ, 0, 0 ;  /* 0x00000000ff477431 */ /* 0x000fe400000001ff */
[----:B------:R-:W-:Y:S01]  /*6730*/  FMUL R65, R15, UR5 ;  /* 0x000000050f417c20 */ /* 0x000fe20008400000 */
[----:B------:R-:W-:Y:S01]  /*6740*/  MOV R72, 0x7f7fffff ;  /* 0x7f7fffff00487802 */ /* 0x000fe20000000f00 */
[----:B------:R-:W-:Y:S01]  /*6750*/  UMOV UR6, URZ ;  /* 0x000000ff00067c82 */ /* 0x000fe20008000000 */
[----:B------:R-:W-:Y:S02]  /*6760*/  FADD R0, R0, -UR5 ;  /* 0x8000000500007e21 */ /* 0x000fe40008000000 */
[----:B------:R-:W-:Y:S05]  /*6770*/  BRA.U !UP0, `(.L_x_167) ;  /* 0x00000005086c7547 */ /* 0x000fea000b800000 */
[----:B------:R-:W-:Y:S01]  /*6780*/  MOV R72, 0x7f7fffff ;  /* 0x7f7fffff00487802 */ /* 0x000fe20000000f00 */
[----:B------:R-:W-:Y:S01]  /*6790*/  UMOV UR6, URZ ;  /* 0x000000ff00067c82 */ /* 0x000fe20008000000 */
[----:B------:R-:W-:-:S07]  /*67a0*/  MOV R71, RZ ;  /* 0x000000ff00477202 */ /* 0x000fce0000000f00 */
.L_x_172:
        /* <DEDUP_REMOVED lines=10> */
[----:B------:R-:W-:Y:S02]  /*6850*/  MOV R5, 0x41200000 ;  /* 0x4120000000057802 */ /* 0x000fe40000000f00 */
[----:B------:R-:W-:-:S07]  /*6860*/  MOV R64, 0x6880 ;  /* 0x0000688000407802 */ /* 0x000fce0000000f00 */
[----:B------:R-:W-:Y:S05]  /*6870*/  CALL.REL.NOINC `($__internal_2_$__cuda_sm3x_div_rn_noftz_f32_slowpath) ;  /* 0x0000000800e47944 */ /* 0x000fea0003c00000 */
[----:B------:R-:W-:-:S07]  /*6880*/  MOV R23, R5 ;  /* 0x0000000500177202 */ /* 0x000fce0000000f00 */
.L_x_168:
[----:B------:R-:W-:Y:S01]  /*6890*/  UIADD3 UR8, UPT, UPT, UR6, 0x1, URZ ;  /* 0x0000000106087890 */ /* 0x000fe2000fffe0ff */
[----:B------:R-:W-:Y:S01]  /*68a0*/  MOV R5, 0x3dcccccd ;  /* 0x3dcccccd00057802 */ /* 0x000fe20000000f00 */
[----:B------:R-:W-:Y:S01]  /*68b0*/  FFMA R64, R0, R23, UR4 ;  /* 0x0000000400407e23 */ /* 0x000fe20008000017 */
[----:B------:R-:W-:-:S03]  /*68c0*/  MOV R66, 0x41200000 ;  /* 0x4120000000427802 */ /* 0x000fc60000000f00 */
[----:B------:R-:W-:Y:S01]  /*68d0*/  I2FP.F32.U32 R67, UR8 ;  /* 0x0000000800437c45 */ /* 0x000fe20008201000 */
[----:B------:R-:W-:Y:S01]  /*68e0*/  FFMA R64, R64, UR13, R65 ;  /* 0x0000000d40407c23 */ /* 0x000fe20008000041 */
[----:B------:R-:W-:Y:S02]  /*68f0*/  FFMA R66, R5, -R66, 1 ;  /* 0x3f80000005427423 */ /* 0x000fe40000000842 */
[----:B------:R-:W0:Y:S01]  /*6900*/  FCHK P0, R67, 10 ;  /* 0x4120000043007902 */ /* 0x000e220000000000 */
[----:B------:R-:W-:Y:S01]  /*6910*/  FADD R27, -R64, UR14 ;  /* 0x0000000e401b7e21 */ /* 0x000fe20008000100 */
[----:B------:R-:W-:-:S04]  /*6920*/  FFMA R5, R66, R5, 0.10000000149011611938 ;  /* 0x3dcccccd42057423 */ /* 0x000fc80000000005 */
[----:B------:R-:W-:Y:S01]  /*6930*/  FFMA R64, R5, R67, RZ ;  /* 0x0000004305407223 */ /* 0x000fe200000000ff */
[----:B------:R-:W-:-:S03]  /*6940*/  FSETP.GEU.AND P1, PT, |R27|, R72, PT ;  /* 0x000000481b00720b */ /* 0x000fc60003f2e200 */
[----:B------:R-:W-:Y:S01]  /*6950*/  FFMA R66, R64, -10, R67 ;  /* 0xc120000040427823 */ /* 0x000fe20000000043 */
[----:B------:R-:W-:Y:S02]  /*6960*/  FSEL R72, |R27|, R72, !P1 ;  /* 0x000000481b487208 */ /* 0x000fe40004800200 */
[----:B------:R-:W-:Y:S01]  /*6970*/  FSEL R71, R23, R71, !P1 ;  /* 0x0000004717477208 */ /* 0x000fe20004800000 */
[----:B------:R-:W-:Y:S01]  /*6980*/  FFMA R64, R5, R66, R64 ;  /* 0x0000004205407223 */ /* 0x000fe20000000040 */
[----:B0-----:R-:W-:Y:S06]  /*6990*/  @!P0 BRA `(.L_x_169) ;  /* 0x0000000000108947 */ /* 0x001fec0003800000 */
[----:B------:R-:W-:Y:S01]  /*69a0*/  HFMA2 R5, -RZ, RZ, 2.5625, 0 ;  /* 0x41200000ff057431 */ /* 0x000fe200000001ff */
[----:B------:R-:W-:-:S07]  /*69b0*/  MOV R64, 0x69d0 ;  /* 0x000069d000407802 */ /* 0x000fce0000000f00 */
[----:B------:R-:W-:Y:S05]  /*69c0*/  CALL.REL.NOINC `($__internal_2_$__cuda_sm3x_div_rn_noftz_f32_slowpath) ;  /* 0x0000000800907944 */ /* 0x000fea0003c00000 */
[----:B------:R-:W-:-:S07]  /*69d0*/  MOV R64, R5 ;  /* 0x0000000500407202 */ /* 0x000fce0000000f00 */
.L_x_169:
[----:B------:R-:W-:Y:S01]  /*69e0*/  UIADD3 UR8, UPT, UPT, UR6, 0x2, URZ ;  /* 0x0000000206087890 */ /* 0x000fe2000fffe0ff */
[----:B------:R-:W-:Y:S01]  /*69f0*/  HFMA2 R5, -RZ, RZ, 1.44921875, -19.203125 ;  /* 0x3dcccccdff057431 */ /* 0x000fe200000001ff */
[----:B------:R-:W-:Y:S01]  /*6a00*/  MOV R68, 0x41200000 ;  /* 0x4120000000447802 */ /* 0x000fe20000000f00 */
[----:B------:R-:W-:-:S03]  /*6a10*/  FFMA R66, R0, R64, UR4 ;  /* 0x0000000400427e23 */ /* 0x000fc60008000040 */
[----:B------:R-:W-:Y:S01]  /*6a20*/  I2FP.F32.U32 R67, UR8 ;  /* 0x0000000800437c45 */ /* 0x000fe20008201000 */
[----:B------:R-:W-:-:S03]  /*6a30*/  FFMA R66, R66, UR13, R65 ;  /* 0x0000000d42427c23 */ /* 0x000fc60008000041 */
[----:B------:R-:W0:Y:S01]  /*6a40*/  FCHK P0, R67, 10 ;  /* 0x4120000043007902 */ /* 0x000e220000000000 */
[----:B------:R-:W-:Y:S01]  /*6a50*/  FFMA R68, R5, -R68, 1 ;  /* 0x3f80000005447423 */ /* 0x000fe20000000844 */
[----:B------:R-:W-:-:S03]  /*6a60*/  FADD R23, -R66, UR14 ;  /* 0x0000000e42177e21 */ /* 0x000fc60008000100 */
[----:B------:R-:W-:Y:S02]  /*6a70*/  FFMA R5, R68, R5, 0.10000000149011611938 ;  /* 0x3dcccccd44057423 */ /* 0x000fe40000000005 */
[-C--:B------:R-:W-:Y:S02]  /*6a80*/  FSETP.GEU.AND P1, PT, |R23|, R72.reuse, PT ;  /* 0x000000481700720b */ /* 0x080fe40003f2e200 */
[----:B------:R-:W-:Y:S02]  /*6a90*/  FFMA R66, R5, R67, RZ ;  /* 0x0000004305427223 */ /* 0x000fe400000000ff */
[----:B------:R-:W-:Y:S02]  /*6aa0*/  FSEL R72, |R23|, R72, !P1 ;  /* 0x0000004817487208 */ /* 0x000fe40004800200 */
[----:B------:R-:W-:Y:S01]  /*6ab0*/  FFMA R27, R66, -10, R67 ;  /* 0xc1200000421b7823 */ /* 0x000fe20000000043 */
[----:B------:R-:W-:-:S03]  /*6ac0*/  FSEL R71, R64, R71, !P1 ;  /* 0x0000004740477208 */ /* 0x000fc60004800000 */
[----:B------:R-:W-:Y:S01]  /*6ad0*/  FFMA R27, R5, R27, R66 ;  /* 0x0000001b051b7223 */ /* 0x000fe20000000042 */
[----:B0-----:R-:W-:Y:S06]  /*6ae0*/  @!P0 BRA `(.L_x_170) ;  /* 0x0000000000108947 */ /* 0x001fec0003800000 */
[----:B------:R-:W-:Y:S02]  /*6af0*/  MOV R5, 0x41200000 ;  /* 0x4120000000057802 */ /* 0x000fe40000000f00 */
[----:B------:R-:W-:-:S07]  /*6b00*/  MOV R64, 0x6b20 ;  /* 0x00006b2000407802 */ /* 0x000fce0000000f00 */
[----:B------:R-:W-:Y:S05]  /*6b10*/  CALL.REL.NOINC `($__internal_2_$__cuda_sm3x_div_rn_noftz_f32_slowpath) ;  /* 0x00000008003c7944 */ /* 0x000fea0003c00000 */
[----:B------:R-:W-:-:S07]  /*6b20*/  MOV R27, R5 ;  /* 0x00000005001b7202 */ /* 0x000fce0000000f00 */
.L_x_170:
        /* <DEDUP_REMOVED lines=20> */
.L_x_171:
[----:B------:R-:W-:Y:S01]  /*6c70*/  UIADD3 UR8, UPT, UPT, UR9, 0x1, URZ ;  /* 0x0000000109087890 */ /* 0x000fe2000fffe0ff */
[----:B------:R-:W-:Y:S01]  /*6c80*/  FFMA R64, R0, R5, UR4 ;  /* 0x0000000400407e23 */ /* 0x000fe20008000005 */
[----:B------:R-:W-:Y:S02]  /*6c90*/  UIADD3 UR6, UPT, UPT, UR6, 0x4, URZ ;  /* 0x0000000406067890 */ /* 0x000fe4000fffe0ff */
[----:B------:R-:W-:Y:S01]  /*6ca0*/  ULOP3.LUT UR8, UR8, 0xfffffffc, URZ, 0xc0, !UPT ;  /* 0xfffffffc08087892 */ /* 0x000fe2000f8ec0ff */
[----:B------:R-:W-:-:S03]  /*6cb0*/  FFMA R64, R64, UR13, R65 ;  /* 0x0000000d40407c23 */ /* 0x000fc60008000041 */
[----:B------:R-:W-:Y:S01]  /*6cc0*/  UISETP.NE.AND UP0, UPT, UR6, UR8, UPT ;  /* 0x000000080600728c */ /* 0x000fe2000bf05270 */
[----:B------:R-:W-:-:S05]  /*6cd0*/  FADD R23, -R64, UR14 ;  /* 0x0000000e40177e21 */ /* 0x000fca0008000100 */
[----:B------:R-:W-:-:S04]  /*6ce0*/  FSETP.GEU.AND P0, PT, |R23|, R72, PT ;  /* 0x000000481700720b */ /* 0x000fc80003f0e200 */
[----:B------:R-:W-:Y:S02]  /*6cf0*/  FSEL R72, |R23|, R72, !P0 ;  /* 0x0000004817487208 */ /* 0x000fe40004000200 */
[----:B------:R-:W-:Y:S01]  /*6d00*/  FSEL R71, R5, R71, !P0 ;  /* 0x0000004705477208 */ /* 0x000fe20004000000 */
[----:B------:R-:W-:Y:S06]  /*6d10*/  BRA.U UP0, `(.L_x_172) ;  /* 0xfffffff900a47547 */ /* 0x000fec000b83ffff */
[----:B------:R-:W-:-:S05]  /*6d20*/  UMOV UR6, UR8 ;  /* 0x0000000800067c82 */ /* 0x000fca0008000000 */
.L_x_167:
[----:B------:R-:W-:-:S13]  /*6d30*/  ISETP.NE.AND P0, PT, RZ, UR7, PT ;  /* 0x00000007ff007c0c */ /* 0x000fda000bf05270 */
[----:B------:R-:W-:Y:S05]  /*6d40*/  @!P0 BRA `(.L_x_166) ;  /* 0x0000000000f88947 */ /* 0x000fea0003800000 */
        /* <DEDUP_REMOVED lines=14> */
.L_x_173:
[----:B------:R-:W-:-:S04]  /*6e30*/  FFMA R64, R0, R5, UR4 ;  /* 0x0000000400407e23 */ /* 0x000fc80008000005 */
[----:B------:R-:W-:-:S04]  /*6e40*/  FFMA R64, R64, UR13, R65 ;  /* 0x0000000d40407c23 */ /* 0x000fc80008000041 */
[----:B------:R-:W-:-:S05]  /*6e50*/  FADD R23, -R64, UR14 ;  /* 0x0000000e40177e21 */ /* 0x000fca0008000100 */
        /* <DEDUP_REMOVED lines=19> */
.L_x_174:
        /* <DEDUP_REMOVED lines=21> */
.L_x_175:
[----:B------:R-:W-:-:S04]  /*70e0*/  FFMA R0, R0, R5, UR4 ;  /* 0x0000000400007e23 */ /* 0x000fc80008000005 */
[----:B------:R-:W-:-:S04]  /*70f0*/  FFMA R0, R0, UR13, R65 ;  /* 0x0000000d00007c23 */ /* 0x000fc80008000041 */
[----:B------:R-:W-:-:S05]  /*7100*/  FADD R23, -R0, UR14 ;  /* 0x0000000e00177e21 */ /* 0x000fca0008000100 */
[----:B------:R-:W-:-:S04]  /*7110*/  FSETP.GEU.AND P0, PT, |R23|, R72, PT ;  /* 0x000000481700720b */ /* 0x000fc80003f0e200 */
[----:B------:R-:W-:-:S09]  /*7120*/  FSEL R71, R5, R71, !P0 ;  /* 0x0000004705477208 */ /* 0x000fd20004000000 */
.L_x_166:
[----:B------:R-:W-:-:S05]  /*7130*/  MOV R0, UR14 ;  /* 0x0000000e00007c02 */ /* 0x000fca0008000f00 */
[----:B------:R-:W-:-:S04]  /*7140*/  FADD R0, R0, -UR5 ;  /* 0x8000000500007e21 */ /* 0x000fc80008000000 */
[----:B------:R-:W-:-:S04]  /*7150*/  FFMA R71, R0, R71, UR4 ;  /* 0x0000000400477e23 */ /* 0x000fc80008000047 */
[----:B------:R-:W-:-:S04]  /*7160*/  FMUL R0, R71, UR13 ;  /* 0x0000000d47007c20 */ /* 0x000fc80008400000 */
[----:B------:R-:W-:-:S05]  /*7170*/  FFMA R0, R15, UR5, R0 ;  /* 0x000000050f007c23 */ /* 0x000fca0008000000 */
[----:B------:R-:W-:Y:S02]  /*7180*/  R2UR UR6, R0 ;  /* 0x00000000000672ca */ /* 0x000fe400000e0000 */
[----:B------:R-:W-:-:S11]  /*7190*/  PRMT R0, R35, 0x7610, R0 ;  /* 0x0000761023007816 */ /* 0x000fd60000000000 */
[----:B------:R-:W-:-:S07]  /*71a0*/  MOV R5, UR6 ;  /* 0x0000000600057c02 */ /* 0x000fce0008000f00 */
.L_x_165:
[----:B------:R-:W-:Y:S01]  /*71b0*/  FSETP.NAN.AND P0, PT, |R5|, |R5|, PT ;  /* 0x400000050500720b */ /* 0x000fe20003f08200 */
[----:B------:R-:W0:Y:S01]  /*71c0*/  LDCU UR5, c[0x0][0x3a8] ;  /* 0x00007500ff0577ac */ /* 0x000e220008000800 */
[----:B------:R-:W-:Y:S02]  /*71d0*/  PRMT R35, R0, 0x7610, R35 ;  /* 0x0000761000237816 */ /* 0x000fe40000000023 */
[----:B------:R-:W-:-:S13]  /*71e0*/  FSETP.NAN.OR P0, PT, |R20|, |R20|, P0 ;  /* 0x400000141400720b */ /* 0x000fda0000708600 */
[----:B------:R-:W1:Y:S01]  /*71f0*/  @!P0 LDC.64 R64, c[0x0][0x3b8] ;  /* 0x0000ee00ff408b82 */ /* 0x000e620000000a00 */
[----:B------:R-:W-:Y:S01]  /*7200*/  @!P0 IADD3 R23, PT, PT, R58, R63, RZ ;  /* 0x0000003f3a178210 */ /* 0x000fe20007ffe0ff */
[----:B------:R-:W-:Y:S01]  /*7210*/  @!P0 FADD R5, R20, R5 ;  /* 0x0000000514058221 */ /* 0x000fe20000000000 */
[----:B------:R-:W-:-:S03]  /*7220*/  IADD3 R63, PT, PT, R63, 0x1, RZ ;  /* 0x000000013f3f7810 */ /* 0x000fc60007ffe0ff */
[----:B------:R-:W-:Y:S01]  /*7230*/  @!P0 FMUL R5, R5, 0.5 ;  /* 0x3f00000005058820 */ /* 0x000fe20000400000 */
[----:B-1----:R-:W-:-:S05]  /*7240*/  @!P0 IMAD.WIDE R64, R23, 0x4, R64 ;  /* 0x0000000417408825 */ /* 0x002fca00078e0240 */
[----:B------:R1:W-:Y:S01]  /*7250*/  @!P0 STG.E desc[UR10][R64.64], R5 ;  /* 0x0000000540008986 */ /* 0x0003e2000c10190a */
[----:B0-----:R-:W-:Y:S01]  /*7260*/  ISETP.NE.AND P0, PT, R63, UR5, PT ;  /* 0x000000053f007c0c */ /* 0x001fe2000bf05270 */
[----:B------:R-:W-:-:S12]  /*7270*/  UMOV UR5, UR6 ;  /* 0x0000000600057c82 */ /* 0x000fd80008000000 */
[----:B-1----:R-:W-:Y:S05]  /*7280*/  @P0 BRA `(.L_x_176) ;  /* 0xffffff9c00400947 */ /* 0x002fea000383ffff */
[----:B------:R-:W-:Y:S05]  /*7290*/  EXIT ;  /* 0x000000000000794d */ /* 0x000fea0003800000 */
        .weak           $__internal_1_$__cuda_sm20_sqrt_rn_f32_slowpath
        .type           $__internal_1_$__cuda_sm20_sqrt_rn_f32_slowpath,@function
        .size           $__internal_1_$__cuda_sm20_sqrt_rn_f32_slowpath,($__internal_2_$__cuda_sm3x_div_rn_noftz_f32_slowpath - $__internal_1_$__cuda_sm20_sqrt_rn_f32_slowpath)
$__internal_1_$__cuda_sm20_sqrt_rn_f32_slowpath:
[----:B------:R-:W-:-:S13]  /*72a0*/  LOP3.LUT P0, RZ, R60, 0x7fffffff, RZ, 0xc0, !PT ;  /* 0x7fffffff3cff7812 */ /* 0x000fda000780c0ff */
[----:B------:R-:W-:Y:S01]  /*72b0*/  @!P0 MOV R0, R60 ;  /* 0x0000003c00008202 */ /* 0x000fe20000000f00 */
[----:B------:R-:W-:Y:S06]  /*72c0*/  @!P0 BRA `(.L_x_177) ;  /* 0x0000000000448947 */ /* 0x000fec0003800000 */
[----:B------:R-:W-:-:S13]  /*72d0*/  FSETP.GEU.FTZ.AND P0, PT, R60, RZ, PT ;  /* 0x000000ff3c00720b */ /* 0x000fda0003f1e000 */
[----:B------:R-:W-:Y:S01]  /*72e0*/  @!P0 MOV R0, 0x7fffffff ;  /* 0x7fffffff00008802 */ /* 0x000fe20000000f00 */
[----:B------:R-:W-:Y:S06]  /*72f0*/  @!P0 BRA `(.L_x_177) ;  /* 0x0000000000388947 */ /* 0x000fec0003800000 */
[----:B------:R-:W-:-:S13]  /*7300*/  FSETP.GTU.FTZ.AND P0, PT, |R60|, +INF , PT ;  /* 0x7f8000003c00780b */ /* 0x000fda0003f1c200 */
[----:B------:R-:W-:Y:S01]  /*7310*/  @P0 FADD.FTZ R0, R60, 1 ;  /* 0x3f8000003c000421 */ /* 0x000fe20000010000 */
[----:B------:R-:W-:Y:S06]  /*7320*/  @P0 BRA `(.L_x_177) ;  /* 0x00000000002c0947 */ /* 0x000fec0003800000 */
[----:B------:R-:W-:-:S13]  /*7330*/  FSETP.NEU.FTZ.AND P0, PT, |R60|, +INF , PT ;  /* 0x7f8000003c00780b */ /* 0x000fda0003f1d200 */
[----:B------:R-:W-:Y:S01]  /*7340*/  @!P0 MOV R0, R60 ;  /* 0x0000003c00008202 */ /* 0x000fe20000000f00 */
[----:B------:R-:W-:Y:S06]  /*7350*/  @!P0 BRA `(.L_x_177) ;  /* 0x0000000000208947 */ /* 0x000fec0003800000 */
[----:B------:R-:W-:-:S04]  /*7360*/  FFMA R2, R60, 1.84467440737095516160e+19, RZ ;  /* 0x5f8000003c027823 */ /* 0x000fc800000000ff */
[----:B------:R-:W0:Y:S02]  /*7370*/  MUFU.RSQ R3, R2 ;  /* 0x0000000200037308 */ /* 0x000e240000001400 */
[----:B0-----:R-:W-:Y:S01]  /*7380*/  FMUL.FTZ R5, R2, R3 ;  /* 0x0000000302057220 */ /* 0x001fe20000410000 */
[----:B------:R-:W-:-:S03]  /*7390*/  FMUL.FTZ R3, R3, 0.5 ;  /* 0x3f00000003037820 */ /* 0x000fc60000410000 */
[----:B------:R-:W-:-:S04]  /*73a0*/  FADD.FTZ R0, -R5, -RZ ;  /* 0x800000ff05007221 */ /* 0x000fc80000010100 */
[----:B------:R-:W-:-:S04]  /*73b0*/  FFMA R0, R5, R0, R2 ;  /* 0x0000000005007223 */ /* 0x000fc80000000002 */
[----:B------:R-:W-:-:S04]  /*73c0*/  FFMA R0, R0, R3, R5 ;  /* 0x0000000300007223 */ /* 0x000fc80000000005 */
[----:B------:R-:W-:-:S07]  /*73d0*/  FMUL.FTZ R0, R0, 2.3283064365386962891e-10 ;  /* 0x2f80000000007820 */ /* 0x000fce0000410000 */
.L_x_177:
[----:B------:R-:W-:Y:S01]  /*73e0*/  HFMA2 R3, -RZ, RZ, 0, 0 ;  /* 0x00000000ff037431 */ /* 0x000fe200000001ff */
[----:B------:R-:W-:-:S04]  /*73f0*/  MOV R2, R4 ;  /* 0x0000000400027202 */ /* 0x000fc80000000f00 */
[----:B------:R-:W-:Y:S05]  /*7400*/  RET.REL.NODEC R2 `(dma_batch_f32) ;  /* 0xffffff8802fc7950 */ /* 0x000fea0003c3ffff */
        .weak           $__internal_2_$__cuda_sm3x_div_rn_noftz_f32_slowpath
        .type           $__internal_2_$__cuda_sm3x_div_rn_noftz_f32_slowpath,@function
        .size           $__internal_2_$__cuda_sm3x_div_rn_noftz_f32_slowpath,(.L_x_189 - $__internal_2_$__cuda_sm3x_div_rn_noftz_f32_slowpath)
$__internal_2_$__cuda_sm3x_div_rn_noftz_f32_slowpath:
        /* <DEDUP_REMOVED lines=16> */
[----:B------:R-:W-:Y:S02]  /*7510*/  FSETP.NEU.FTZ.AND P2, PT, |R67|, +INF , PT ;  /* 0x7f8000004300780b */ /* 0x000fe40003f5d200 */
        /* <DEDUP_REMOVED lines=16> */
.L_x_178:
[----:B------:R-:W-:Y:S02]  /*7620*/  LEA R66, R23, 0xc0800000, 0x17 ;  /* 0xc080000017427811 */ /* 0x000fe400078eb8ff */
[----:B------:R-:W-:Y:S02]  /*7630*/  IADD3 R70, PT, PT, R70, -0x7f, RZ ;  /* 0xffffff8146467810 */ /* 0x000fe40007ffe0ff */
[----:B------:R-:W-:-:S04]  /*7640*/  IADD3 R73, PT, PT, -R66, R5, RZ ;  /* 0x0000000542497210 */ /* 0x000fc80007ffe1ff */
[----:B------:R-:W0:Y:S01]  /*7650*/  MUFU.RCP R5, R73 ;  /* 0x0000004900057308 */ /* 0x000e220000001000 */
[----:B------:R-:W-:-:S04]  /*7660*/  FADD.FTZ R66, -R73, -RZ ;  /* 0x800000ff49427221 */ /* 0x000fc80000010100 */
[----:B0-----:R-:W-:-:S04]  /*7670*/  FFMA R68, R5, R66, 1 ;  /* 0x3f80000005447423 */ /* 0x001fc80000000042 */
[----:B------:R-:W-:Y:S01]  /*7680*/  FFMA R68, R5, R68, R5 ;  /* 0x0000004405447223 */ /* 0x000fe20000000005 */
[C---:B------:R-:W-:Y:S01]  /*7690*/  IMAD R5, R70.reuse, -0x800000, R67 ;  /* 0xff80000046057824 */ /* 0x040fe200078e0243 */
[----:B------:R-:W-:-:S03]  /*76a0*/  IADD3 R70, PT, PT, R70, 0x7f, -R23 ;  /* 0x0000007f46467810 */ /* 0x000fc60007ffe817 */
[----:B------:R-:W-:Y:S01]  /*76b0*/  FFMA R67, R5, R68, RZ ;  /* 0x0000004405437223 */ /* 0x000fe200000000ff */
[----:B------:R-:W-:-:S03]  /*76c0*/  IADD3 R70, PT, PT, R70, R27, RZ ;  /* 0x0000001b46467210 */ /* 0x000fc60007ffe0ff */
        /* <DEDUP_REMOVED lines=17> */
[CCC-:B------:R-:W-:Y:S01]  /*77e0*/  FFMA.RZ R27, R68.reuse, R66.reuse, R69.reuse ;  /* 0x00000042441b7223 */ /* 0x1c0fe2000000c045 */
[CCC-:B------:R-:W-:Y:S01]  /*77f0*/  FFMA.RP R67, R68.reuse, R66.reuse, R69.reuse ;  /* 0x0000004244437223 */ /* 0x1c0fe20000008045 */
[----:B------:R-:W-:Y:S01]  /*7800*/  FFMA.RM R66, R68, R66, R69 ;  /* 0x0000004244427223 */ /* 0x000fe20000004045 */
[----:B------:R-:W-:Y:S02]  /*7810*/  ISETP.NE.AND P2, PT, R23, RZ, PT ;  /* 0x000000ff1700720c */ /* 0x000fe40003f45270 */
[----:B------:R-:W-:Y:S02]  /*7820*/  LOP3.LUT R27, R27, 0x7fffff, RZ, 0xc0, !PT ;  /* 0x007fffff1b1b7812 */ /* 0x000fe400078ec0ff */
[----:B------:R-:W-:Y:S02]  /*7830*/  ISETP.NE.AND P1, PT, R23, RZ, PT ;  /* 0x000000ff1700720c */ /* 0x000fe40003f25270 */
[----:B------:R-:W-:Y:S02]  /*7840*/  LOP3.LUT R68, R27, 0x800000, RZ, 0xfc, !PT ;  /* 0x008000001b447812 */ /* 0x000fe400078efcff */
[----:B------:R-:W-:-:S02]  /*7850*/  IADD3 R27, PT, PT, R23, 0x20, RZ ;  /* 0x00000020171b7810 */ /* 0x000fc40007ffe0ff */
[----:B------:R-:W-:Y:S02]  /*7860*/  IADD3 R23, PT, PT, -R23, RZ, RZ ;  /* 0x000000ff17177210 */ /* 0x000fe40007ffe1ff */
[----:B------:R-:W-:Y:S02]  /*7870*/  SHF.L.U32 R27, R68, R27, RZ ;  /* 0x0000001b441b7219 */ /* 0x000fe400000006ff */
[----:B------:R-:W-:Y:S02]  /*7880*/  FSETP.NEU.FTZ.AND P0, PT, R67, R66, PT ;  /* 0x000000424300720b */ /* 0x000fe40003f1d000 */
[----:B------:R-:W-:Y:S02]  /*7890*/  SEL R23, R23, RZ, P2 ;  /* 0x000000ff17177207 */ /* 0x000fe40001000000 */
[----:B------:R-:W-:Y:S02]  /*78a0*/  ISETP.NE.AND P1, PT, R27, RZ, P1 ;  /* 0x000000ff1b00720c */ /* 0x000fe40000f25270 */
[----:B------:R-:W-:-:S02]  /*78b0*/  SHF.R.U32.HI R68, RZ, R23, R68 ;  /* 0x00000017ff447219 */ /* 0x000fc40000011644 */
[----:B------:R-:W-:Y:S02]  /*78c0*/  PLOP3.LUT P0, PT, P0, P1, PT, 0xf8, 0x8f ;  /* 0x00000000008f781c */ /* 0x000fe40000703f70 */
[----:B------:R-:W-:Y:S02]  /*78d0*/  SHF.R.U32.HI R27, RZ, 0x1, R68 ;  /* 0x00000001ff1b7819 */ /* 0x000fe40000011644 */
[----:B------:R-:W-:-:S04]  /*78e0*/  SEL R66, RZ, 0x1, !P0 ;  /* 0x00000001ff427807 */ /* 0x000fc80004000000 */
[----:B------:R-:W-:-:S04]  /*78f0*/  LOP3.LUT R23, R66, 0x1, R27, 0xf8, !PT ;  /* 0x0000000142177812 */ /* 0x000fc800078ef81b */
[----:B------:R-:W-:-:S04]  /*7900*/  LOP3.LUT R68, R23, R68, RZ, 0xc0, !PT ;  /* 0x0000004417447212 */ /* 0x000fc800078ec0ff */
[----:B------:R-:W-:-:S04]  /*7910*/  IADD3 R68, PT, PT, R27, R68, RZ ;  /* 0x000000441b447210 */ /* 0x000fc80007ffe0ff */
[----:B------:R-:W-:Y:S01]  /*7920*/  LOP3.LUT R5, R68, R5, RZ, 0xfc, !PT ;  /* 0x0000000544057212 */ /* 0x000fe200078efcff */
[----:B------:R-:W-:Y:S06]  /*7930*/  BRA `(.L_x_185) ;  /* 0x0000000000347947 */ /* 0x000fec0003800000 */
.L_x_184:
[----:B------:R-:W-:-:S04]  /*7940*/  LOP3.LUT R5, R5, 0x80000000, RZ, 0xc0, !PT ;  /* 0x8000000005057812 */ /* 0x000fc800078ec0ff */
[----:B------:R-:W-:Y:S01]  /*7950*/  LOP3.LUT R5, R5, 0x7f800000, RZ, 0xfc, !PT ;  /* 0x7f80000005057812 */ /* 0x000fe200078efcff */
[----:B------:R-:W-:Y:S06]  /*7960*/  BRA `(.L_x_185) ;  /* 0x0000000000287947 */ /* 0x000fec0003800000 */
.L_x_183:
[----:B------:R-:W-:Y:S01]  /*7970*/  LEA R5, R70, R5, 0x17 ;  /* 0x0000000546057211 */ /* 0x000fe200078eb8ff */
[----:B------:R-:W-:Y:S06]  /*7980*/  BRA `(.L_x_185) ;  /* 0x0000000000207947 */ /* 0x000fec0003800000 */
.L_x_182:
[----:B------:R-:W-:-:S04]  /*7990*/  LOP3.LUT R5, R5, 0x80000000, R67, 0x48, !PT ;  /* 0x8000000005057812 */ /* 0x000fc800078e4843 */
[----:B------:R-:W-:Y:S01]  /*79a0*/  LOP3.LUT R5, R5, 0x7f800000, RZ, 0xfc, !PT ;  /* 0x7f80000005057812 */ /* 0x000fe200078efcff */
[----:B------:R-:W-:Y:S06]  /*79b0*/  BRA `(.L_x_185) ;  /* 0x0000000000147947 */ /* 0x000fec0003800000 */
.L_x_181:
[----:B------:R-:W-:Y:S01]  /*79c0*/  LOP3.LUT R5, R5, 0x80000000, R67, 0x48, !PT ;  /* 0x8000000005057812 */ /* 0x000fe200078e4843 */
[----:B------:R-:W-:Y:S06]  /*79d0*/  BRA `(.L_x_185) ;  /* 0x00000000000c7947 */ /* 0x000fec0003800000 */
.L_x_180:
[----:B------:R-:W0:Y:S01]  /*79e0*/  MUFU.RSQ R5, -QNAN ;  /* 0xffc0000000057908 */ /* 0x000e220000001400 */
[----:B------:R-:W-:Y:S05]  /*79f0*/  BRA `(.L_x_185) ;  /* 0x0000000000047947 */ /* 0x000fea0003800000 */
.L_x_179:
[----:B------:R-:W-:-:S07]  /*7a00*/  FADD.FTZ R5, R67, R5 ;  /* 0x0000000543057221 */ /* 0x000fce0000010000 */
.L_x_185:
[----:B------:R-:W-:Y:S01]  /*7a10*/  HFMA2 R67, -RZ, RZ, 0, 0 ;  /* 0x00000000ff437431 */ /* 0x000fe200000001ff */
[----:B------:R-:W-:-:S04]  /*7a20*/  MOV R66, R64 ;  /* 0x0000004000427202 */ /* 0x000fc80000000f00 */
[----:B0-----:R-:W-:Y:S05]  /*7a30*/  RET.REL.NODEC R66 `(dma_batch_f32) ;  /* 0xffffff8442707950 */ /* 0x001fea0003c3ffff */
.L_x_186:
        /* <DEDUP_REMOVED lines=12> */
.L_x_189:


//--------------------- .nv.shared.dma_many_series_one_param_f32 --------------------------
	.section	.nv.shared.dma_many_series_one_param_f32,"aw",@nobits
	.sectionflags	@""
	.align	16
	.zero		1024


//--------------------- .nv.shared.reserved.0     --------------------------
	.section	.nv.shared.reserved.0,"aw",@nobits
	.weak		__nv_reservedSMEM_offset_0_alias
	.size		__nv_reservedSMEM_offset_0_alias, 0, 64
	.other		__nv_reservedSMEM_offset_0_alias,@"STO_CUDA_RESERVED_SHARED STV_DEFAULT"
__nv_reservedSMEM_offset_0_alias:
	.zero		0
	.zero		64


//--------------------- .nv.shared.dma_batch_f32  --------------------------
	.section	.nv.shared.dma_batch_f32,"aw",@nobits
	.sectionflags	@""
	.align	16
	.zero		1024


//--------------------- .nv.constant0.dma_many_series_one_param_f32 --------------------------
	.section	.nv.constant0.dma_many_series_one_param_f32,"a",@progbits
	.sectionflags	@""
	.align	4
.nv.constant0.dma_many_series_one_param_f32:
	.zero		952


//--------------------- .nv.constant0.dma_batch_f32 --------------------------
	.section	.nv.constant0.dma_batch_f32,"a",@progbits
	.sectionflags	@""
	.align	4
.nv.constant0.dma_batch_f32:
	.zero		960


//--------------------- SYMBOLS --------------------------

	.type		.nv.reservedSmem.offset0,@object
	.size		.nv.reservedSmem.offset0,0x4
	.type		.nv.reservedSmem.cap,@object
	.size		.nv.reservedSmem.cap,0x4
